//
// Generated by NVIDIA NVVM Compiler
//
// Compiler Build ID: CL-36424714
// Cuda compilation tools, release 13.0, V13.0.88
// Based on NVVM 20.0.0
//

.version 9.0
.target sm_100
.address_size 64

	// .globl	_Z13render_kernelPKaPKfPfiiiiiff
.const .align 4 .b8 BLOCK_COLORS[156] = {154, 153, 153, 62, 102, 102, 38, 63, 205, 204, 76, 62, 205, 204, 12, 63, 51, 51, 179, 62, 205, 204, 76, 62, 0, 0, 0, 63, 0, 0, 0, 63, 0, 0, 0, 63, 205, 204, 12, 63, 205, 204, 204, 62, 0, 0, 128, 62, 205, 204, 76, 62, 205, 204, 12, 63, 154, 153, 25, 62, 102, 102, 102, 63, 154, 153, 89, 63, 154, 153, 25, 63, 205, 204, 76, 62, 205, 204, 204, 62, 205, 204, 76, 63, 154, 153, 89, 63, 102, 102, 102, 63, 51, 51, 115, 63, 51, 51, 51, 63, 51, 51, 179, 62, 154, 153, 153, 62, 205, 204, 204, 62, 205, 204, 204, 62, 205, 204, 204, 62, 0, 0, 64, 63, 154, 153, 25, 63, 205, 204, 204, 62, 51, 51, 115, 63, 51, 51, 115, 63, 72, 225, 122, 63, 154, 153, 25, 62, 154, 153, 25, 62, 154, 153, 25, 62};
.const .align 4 .b8 SKY_COLOR[12] = {20, 174, 7, 63, 41, 92, 79, 63, 31, 133, 107, 63};
.const .align 1 .b8 BLOCK_COLORS_U8[39] = {76, 166, 51, 140, 89, 51, 127, 127, 127, 140, 102, 64, 51, 140, 38, 229, 217, 153, 51, 102, 204, 217, 229, 242, 178, 89, 76, 102, 102, 102, 191, 153, 102, 242, 242, 250, 38, 38, 38};
.const .align 1 .b8 SKY_COLOR_U8[3] = {135, 206, 235};
// _ZZ28render_kernel_uint8_prebasisPKaPKfPhiiiiiiiE7s_basis has been demoted
.extern .shared .align 16 .b8 shared_mem[];
.global .align 4 .b8 __cudart_i2opi_f[24] = {65, 144, 67, 60, 153, 149, 98, 219, 192, 221, 52, 245, 209, 87, 39, 252, 41, 21, 68, 78, 110, 131, 249, 162};

.visible .entry _Z13render_kernelPKaPKfPfiiiiiff(
	.param .u64 .ptr .align 1 _Z13render_kernelPKaPKfPfiiiiiff_param_0,
	.param .u64 .ptr .align 1 _Z13render_kernelPKaPKfPfiiiiiff_param_1,
	.param .u64 .ptr .align 1 _Z13render_kernelPKaPKfPfiiiiiff_param_2,
	.param .u32 _Z13render_kernelPKaPKfPfiiiiiff_param_3,
	.param .u32 _Z13render_kernelPKaPKfPfiiiiiff_param_4,
	.param .u32 _Z13render_kernelPKaPKfPfiiiiiff_param_5,
	.param .u32 _Z13render_kernelPKaPKfPfiiiiiff_param_6,
	.param .u32 _Z13render_kernelPKaPKfPfiiiiiff_param_7,
	.param .f32 _Z13render_kernelPKaPKfPfiiiiiff_param_8,
	.param .f32 _Z13render_kernelPKaPKfPfiiiiiff_param_9
)
{
	.local .align 4 .b8 	__local_depot0[28];
	.reg .b64 	%SP;
	.reg .b64 	%SPL;
	.reg .pred 	%p<380>;
	.reg .b16 	%rs<19>;
	.reg .b32 	%r<532>;
	.reg .b32 	%f<438>;
	.reg .b64 	%rd<241>;
	.reg .b64 	%fd<11>;

	mov.u64 	%SPL, __local_depot0;
	ld.param.u64 	%rd45, [_Z13render_kernelPKaPKfPfiiiiiff_param_0];
	ld.param.u64 	%rd46, [_Z13render_kernelPKaPKfPfiiiiiff_param_1];
	ld.param.u64 	%rd47, [_Z13render_kernelPKaPKfPfiiiiiff_param_2];
	ld.param.u32 	%r201, [_Z13render_kernelPKaPKfPfiiiiiff_param_3];
	ld.param.u32 	%r197, [_Z13render_kernelPKaPKfPfiiiiiff_param_4];
	ld.param.u32 	%r198, [_Z13render_kernelPKaPKfPfiiiiiff_param_5];
	ld.param.u32 	%r199, [_Z13render_kernelPKaPKfPfiiiiiff_param_6];
	ld.param.u32 	%r200, [_Z13render_kernelPKaPKfPfiiiiiff_param_7];
	ld.param.f32 	%f167, [_Z13render_kernelPKaPKfPfiiiiiff_param_8];
	cvta.to.global.u64 	%rd1, %rd47;
	add.u64 	%rd2, %SPL, 0;
	add.u64 	%rd3, %SPL, 0;
	add.u64 	%rd4, %SPL, 0;
	add.u64 	%rd5, %SPL, 0;
	add.u64 	%rd6, %SPL, 0;
	mov.u32 	%r202, %ctaid.x;
	mov.u32 	%r203, %ntid.x;
	mov.u32 	%r204, %tid.x;
	mad.lo.s32 	%r1, %r202, %r203, %r204;
	mul.lo.s32 	%r205, %r198, %r201;
	mul.lo.s32 	%r206, %r205, %r199;
	setp.ge.s32 	%p1, %r1, %r206;
	@%p1 bra 	$L__BB0_198;
	mul.lo.s32 	%r207, %r199, %r198;
	div.s32 	%r2, %r1, %r207;
	mul.lo.s32 	%r208, %r2, %r207;
	sub.s32 	%r3, %r1, %r208;
	mul.lo.s32 	%r209, %r2, 5;
	mul.wide.s32 	%rd58, %r209, 4;
	add.s64 	%rd53, %rd46, %rd58;
	// begin inline asm
	ld.global.nc.f32 %f169, [%rd53];
	// end inline asm
	add.s64 	%rd54, %rd53, 4;
	// begin inline asm
	ld.global.nc.f32 %f170, [%rd54];
	// end inline asm
	add.s64 	%rd55, %rd53, 8;
	// begin inline asm
	ld.global.nc.f32 %f171, [%rd55];
	// end inline asm
	add.s64 	%rd56, %rd53, 12;
	// begin inline asm
	ld.global.nc.f32 %f172, [%rd56];
	// end inline asm
	add.s64 	%rd57, %rd53, 16;
	// begin inline asm
	ld.global.nc.f32 %f173, [%rd57];
	// end inline asm
	add.f32 	%f5, %f170, 0f3FCCCCCD;
	mul.f32 	%f174, %f172, 0f3F22F983;
	cvt.rni.s32.f32 	%r449, %f174;
	cvt.rn.f32.s32 	%f175, %r449;
	fma.rn.f32 	%f176, %f175, 0fBFC90FDA, %f172;
	fma.rn.f32 	%f177, %f175, 0fB3A22168, %f176;
	fma.rn.f32 	%f364, %f175, 0fA7C234C5, %f177;
	abs.f32 	%f7, %f172;
	setp.ltu.f32 	%p2, %f7, 0f47CE4780;
	mov.u32 	%r445, %r449;
	mov.f32 	%f363, %f364;
	@%p2 bra 	$L__BB0_9;
	setp.neu.f32 	%p3, %f7, 0f7F800000;
	@%p3 bra 	$L__BB0_4;
	mov.f32 	%f180, 0f00000000;
	mul.rn.f32 	%f363, %f172, %f180;
	mov.b32 	%r445, 0;
	bra.uni 	$L__BB0_9;
$L__BB0_4:
	mov.b32 	%r5, %f172;
	mov.b64 	%rd228, 0;
	mov.b32 	%r442, 0;
	mov.u64 	%rd226, __cudart_i2opi_f;
	shl.b32 	%r212, %r5, 8;
	or.b32  	%r213, %r212, -2147483648;
	mov.u64 	%rd227, %rd6;
$L__BB0_5:
	.pragma "nounroll";
	ld.global.nc.u32 	%r211, [%rd226];
	mad.wide.u32 	%rd61, %r211, %r213, %rd228;
	shr.u64 	%rd228, %rd61, 32;
	st.local.u32 	[%rd227], %rd61;
	add.s32 	%r442, %r442, 1;
	add.s64 	%rd227, %rd227, 4;
	add.s64 	%rd226, %rd226, 4;
	setp.ne.s32 	%p4, %r442, 6;
	@%p4 bra 	$L__BB0_5;
	shr.u32 	%r214, %r5, 23;
	st.local.u32 	[%rd6+24], %rd228;
	and.b32  	%r8, %r214, 31;
	and.b32  	%r215, %r214, 224;
	add.s32 	%r216, %r215, -128;
	shr.u32 	%r217, %r216, 5;
	mul.wide.u32 	%rd62, %r217, 4;
	sub.s64 	%rd13, %rd6, %rd62;
	ld.local.u32 	%r443, [%rd13+24];
	ld.local.u32 	%r444, [%rd13+20];
	setp.eq.s32 	%p5, %r8, 0;
	@%p5 bra 	$L__BB0_8;
	shf.l.wrap.b32 	%r443, %r444, %r443, %r8;
	ld.local.u32 	%r218, [%rd13+16];
	shf.l.wrap.b32 	%r444, %r218, %r444, %r8;
$L__BB0_8:
	shr.u32 	%r219, %r443, 30;
	shf.l.wrap.b32 	%r220, %r444, %r443, 2;
	shl.b32 	%r221, %r444, 2;
	shr.u32 	%r222, %r220, 31;
	add.s32 	%r223, %r222, %r219;
	neg.s32 	%r224, %r223;
	setp.lt.s32 	%p6, %r5, 0;
	selp.b32 	%r445, %r224, %r223, %p6;
	xor.b32  	%r225, %r220, %r5;
	shr.s32 	%r226, %r220, 31;
	xor.b32  	%r227, %r226, %r220;
	xor.b32  	%r228, %r226, %r221;
	cvt.u64.u32 	%rd63, %r227;
	shl.b64 	%rd64, %rd63, 32;
	cvt.u64.u32 	%rd65, %r228;
	or.b64  	%rd66, %rd64, %rd65;
	cvt.rn.f64.s64 	%fd1, %rd66;
	mul.f64 	%fd2, %fd1, 0d3BF921FB54442D19;
	cvt.rn.f32.f64 	%f178, %fd2;
	neg.f32 	%f179, %f178;
	setp.lt.s32 	%p7, %r225, 0;
	selp.f32 	%f363, %f179, %f178, %p7;
$L__BB0_9:
	add.s32 	%r230, %r445, 1;
	mul.rn.f32 	%f181, %f363, %f363;
	and.b32  	%r231, %r445, 1;
	setp.eq.b32 	%p9, %r231, 1;
	selp.f32 	%f182, %f363, 0f3F800000, %p9;
	fma.rn.f32 	%f183, %f181, %f182, 0f00000000;
	fma.rn.f32 	%f184, %f181, 0f37CBAC00, 0fBAB607ED;
	selp.f32 	%f185, 0fB94D4153, %f184, %p9;
	selp.f32 	%f186, 0f3C0885E4, 0f3D2AAABB, %p9;
	fma.rn.f32 	%f187, %f185, %f181, %f186;
	selp.f32 	%f188, 0fBE2AAAA8, 0fBEFFFFFF, %p9;
	fma.rn.f32 	%f189, %f187, %f181, %f188;
	fma.rn.f32 	%f190, %f189, %f183, %f182;
	and.b32  	%r232, %r230, 2;
	setp.eq.s32 	%p10, %r232, 0;
	mov.f32 	%f191, 0f00000000;
	sub.f32 	%f192, %f191, %f190;
	selp.f32 	%f11, %f190, %f192, %p10;
	@%p2 bra 	$L__BB0_17;
	setp.neu.f32 	%p11, %f7, 0f7F800000;
	@%p11 bra 	$L__BB0_12;
	mov.f32 	%f195, 0f00000000;
	mul.rn.f32 	%f364, %f172, %f195;
	mov.b32 	%r449, 0;
	bra.uni 	$L__BB0_17;
$L__BB0_12:
	mov.b32 	%r17, %f172;
	shl.b32 	%r234, %r17, 8;
	or.b32  	%r18, %r234, -2147483648;
	mov.b64 	%rd231, 0;
	mov.b32 	%r446, 0;
	mov.u64 	%rd229, __cudart_i2opi_f;
	mov.u64 	%rd230, %rd5;
$L__BB0_13:
	.pragma "nounroll";
	ld.global.nc.u32 	%r235, [%rd229];
	mad.wide.u32 	%rd69, %r235, %r18, %rd231;
	shr.u64 	%rd231, %rd69, 32;
	st.local.u32 	[%rd230], %rd69;
	add.s32 	%r446, %r446, 1;
	add.s64 	%rd230, %rd230, 4;
	add.s64 	%rd229, %rd229, 4;
	setp.ne.s32 	%p12, %r446, 6;
	@%p12 bra 	$L__BB0_13;
	shr.u32 	%r236, %r17, 23;
	st.local.u32 	[%rd5+24], %rd231;
	and.b32  	%r21, %r236, 31;
	and.b32  	%r237, %r236, 224;
	add.s32 	%r238, %r237, -128;
	shr.u32 	%r239, %r238, 5;
	mul.wide.u32 	%rd70, %r239, 4;
	sub.s64 	%rd20, %rd5, %rd70;
	ld.local.u32 	%r447, [%rd20+24];
	ld.local.u32 	%r448, [%rd20+20];
	setp.eq.s32 	%p13, %r21, 0;
	@%p13 bra 	$L__BB0_16;
	shf.l.wrap.b32 	%r447, %r448, %r447, %r21;
	ld.local.u32 	%r240, [%rd20+16];
	shf.l.wrap.b32 	%r448, %r240, %r448, %r21;
$L__BB0_16:
	shr.u32 	%r241, %r447, 30;
	shf.l.wrap.b32 	%r242, %r448, %r447, 2;
	shl.b32 	%r243, %r448, 2;
	shr.u32 	%r244, %r242, 31;
	add.s32 	%r245, %r244, %r241;
	neg.s32 	%r246, %r245;
	setp.lt.s32 	%p14, %r17, 0;
	selp.b32 	%r449, %r246, %r245, %p14;
	xor.b32  	%r247, %r242, %r17;
	shr.s32 	%r248, %r242, 31;
	xor.b32  	%r249, %r248, %r242;
	xor.b32  	%r250, %r248, %r243;
	cvt.u64.u32 	%rd71, %r249;
	shl.b64 	%rd72, %rd71, 32;
	cvt.u64.u32 	%rd73, %r250;
	or.b64  	%rd74, %rd72, %rd73;
	cvt.rn.f64.s64 	%fd3, %rd74;
	mul.f64 	%fd4, %fd3, 0d3BF921FB54442D19;
	cvt.rn.f32.f64 	%f193, %fd4;
	neg.f32 	%f194, %f193;
	setp.lt.s32 	%p15, %r247, 0;
	selp.f32 	%f364, %f194, %f193, %p15;
$L__BB0_17:
	mul.rn.f32 	%f196, %f364, %f364;
	and.b32  	%r252, %r449, 1;
	setp.eq.b32 	%p16, %r252, 1;
	selp.f32 	%f197, 0f3F800000, %f364, %p16;
	fma.rn.f32 	%f198, %f196, %f197, 0f00000000;
	fma.rn.f32 	%f199, %f196, 0f37CBAC00, 0fBAB607ED;
	selp.f32 	%f200, %f199, 0fB94D4153, %p16;
	selp.f32 	%f201, 0f3D2AAABB, 0f3C0885E4, %p16;
	fma.rn.f32 	%f202, %f200, %f196, %f201;
	selp.f32 	%f203, 0fBEFFFFFF, 0fBE2AAAA8, %p16;
	fma.rn.f32 	%f204, %f202, %f196, %f203;
	fma.rn.f32 	%f205, %f204, %f198, %f197;
	and.b32  	%r253, %r449, 2;
	setp.eq.s32 	%p17, %r253, 0;
	mov.f32 	%f206, 0f00000000;
	sub.f32 	%f207, %f206, %f205;
	selp.f32 	%f15, %f205, %f207, %p17;
	mul.f32 	%f208, %f173, 0f3F22F983;
	cvt.rni.s32.f32 	%r457, %f208;
	cvt.rn.f32.s32 	%f209, %r457;
	fma.rn.f32 	%f210, %f209, 0fBFC90FDA, %f173;
	fma.rn.f32 	%f211, %f209, 0fB3A22168, %f210;
	fma.rn.f32 	%f366, %f209, 0fA7C234C5, %f211;
	abs.f32 	%f17, %f173;
	setp.ltu.f32 	%p18, %f17, 0f47CE4780;
	mov.u32 	%r453, %r457;
	mov.f32 	%f365, %f366;
	@%p18 bra 	$L__BB0_25;
	setp.neu.f32 	%p19, %f17, 0f7F800000;
	@%p19 bra 	$L__BB0_20;
	mov.f32 	%f214, 0f00000000;
	mul.rn.f32 	%f365, %f173, %f214;
	mov.b32 	%r453, 0;
	bra.uni 	$L__BB0_25;
$L__BB0_20:
	mov.b32 	%r31, %f173;
	shl.b32 	%r255, %r31, 8;
	or.b32  	%r32, %r255, -2147483648;
	mov.b64 	%rd234, 0;
	mov.b32 	%r450, 0;
	mov.u64 	%rd232, __cudart_i2opi_f;
	mov.u64 	%rd233, %rd4;
$L__BB0_21:
	.pragma "nounroll";
	ld.global.nc.u32 	%r256, [%rd232];
	mad.wide.u32 	%rd77, %r256, %r32, %rd234;
	shr.u64 	%rd234, %rd77, 32;
	st.local.u32 	[%rd233], %rd77;
	add.s32 	%r450, %r450, 1;
	add.s64 	%rd233, %rd233, 4;
	add.s64 	%rd232, %rd232, 4;
	setp.ne.s32 	%p20, %r450, 6;
	@%p20 bra 	$L__BB0_21;
	shr.u32 	%r257, %r31, 23;
	st.local.u32 	[%rd4+24], %rd234;
	and.b32  	%r35, %r257, 31;
	and.b32  	%r258, %r257, 224;
	add.s32 	%r259, %r258, -128;
	shr.u32 	%r260, %r259, 5;
	mul.wide.u32 	%rd78, %r260, 4;
	sub.s64 	%rd27, %rd4, %rd78;
	ld.local.u32 	%r451, [%rd27+24];
	ld.local.u32 	%r452, [%rd27+20];
	setp.eq.s32 	%p21, %r35, 0;
	@%p21 bra 	$L__BB0_24;
	shf.l.wrap.b32 	%r451, %r452, %r451, %r35;
	ld.local.u32 	%r261, [%rd27+16];
	shf.l.wrap.b32 	%r452, %r261, %r452, %r35;
$L__BB0_24:
	shr.u32 	%r262, %r451, 30;
	shf.l.wrap.b32 	%r263, %r452, %r451, 2;
	shl.b32 	%r264, %r452, 2;
	shr.u32 	%r265, %r263, 31;
	add.s32 	%r266, %r265, %r262;
	neg.s32 	%r267, %r266;
	setp.lt.s32 	%p22, %r31, 0;
	selp.b32 	%r453, %r267, %r266, %p22;
	xor.b32  	%r268, %r263, %r31;
	shr.s32 	%r269, %r263, 31;
	xor.b32  	%r270, %r269, %r263;
	xor.b32  	%r271, %r269, %r264;
	cvt.u64.u32 	%rd79, %r270;
	shl.b64 	%rd80, %rd79, 32;
	cvt.u64.u32 	%rd81, %r271;
	or.b64  	%rd82, %rd80, %rd81;
	cvt.rn.f64.s64 	%fd5, %rd82;
	mul.f64 	%fd6, %fd5, 0d3BF921FB54442D19;
	cvt.rn.f32.f64 	%f212, %fd6;
	neg.f32 	%f213, %f212;
	setp.lt.s32 	%p23, %r268, 0;
	selp.f32 	%f365, %f213, %f212, %p23;
$L__BB0_25:
	add.s32 	%r273, %r453, 1;
	mul.rn.f32 	%f215, %f365, %f365;
	and.b32  	%r274, %r453, 1;
	setp.eq.b32 	%p25, %r274, 1;
	selp.f32 	%f216, %f365, 0f3F800000, %p25;
	fma.rn.f32 	%f217, %f215, %f216, 0f00000000;
	fma.rn.f32 	%f218, %f215, 0f37CBAC00, 0fBAB607ED;
	selp.f32 	%f219, 0fB94D4153, %f218, %p25;
	selp.f32 	%f220, 0f3C0885E4, 0f3D2AAABB, %p25;
	fma.rn.f32 	%f221, %f219, %f215, %f220;
	selp.f32 	%f222, 0fBE2AAAA8, 0fBEFFFFFF, %p25;
	fma.rn.f32 	%f223, %f221, %f215, %f222;
	fma.rn.f32 	%f224, %f223, %f217, %f216;
	and.b32  	%r275, %r273, 2;
	setp.eq.s32 	%p26, %r275, 0;
	mov.f32 	%f225, 0f00000000;
	sub.f32 	%f226, %f225, %f224;
	selp.f32 	%f21, %f224, %f226, %p26;
	@%p18 bra 	$L__BB0_33;
	setp.neu.f32 	%p27, %f17, 0f7F800000;
	@%p27 bra 	$L__BB0_28;
	mov.f32 	%f229, 0f00000000;
	mul.rn.f32 	%f366, %f173, %f229;
	mov.b32 	%r457, 0;
	bra.uni 	$L__BB0_33;
$L__BB0_28:
	mov.b32 	%r44, %f173;
	shl.b32 	%r277, %r44, 8;
	or.b32  	%r45, %r277, -2147483648;
	mov.b64 	%rd237, 0;
	mov.b32 	%r454, 0;
	mov.u64 	%rd235, __cudart_i2opi_f;
	mov.u64 	%rd236, %rd3;
$L__BB0_29:
	.pragma "nounroll";
	ld.global.nc.u32 	%r278, [%rd235];
	mad.wide.u32 	%rd85, %r278, %r45, %rd237;
	shr.u64 	%rd237, %rd85, 32;
	st.local.u32 	[%rd236], %rd85;
	add.s32 	%r454, %r454, 1;
	add.s64 	%rd236, %rd236, 4;
	add.s64 	%rd235, %rd235, 4;
	setp.ne.s32 	%p28, %r454, 6;
	@%p28 bra 	$L__BB0_29;
	shr.u32 	%r279, %r44, 23;
	st.local.u32 	[%rd3+24], %rd237;
	and.b32  	%r48, %r279, 31;
	and.b32  	%r280, %r279, 224;
	add.s32 	%r281, %r280, -128;
	shr.u32 	%r282, %r281, 5;
	mul.wide.u32 	%rd86, %r282, 4;
	sub.s64 	%rd34, %rd3, %rd86;
	ld.local.u32 	%r455, [%rd34+24];
	ld.local.u32 	%r456, [%rd34+20];
	setp.eq.s32 	%p29, %r48, 0;
	@%p29 bra 	$L__BB0_32;
	shf.l.wrap.b32 	%r455, %r456, %r455, %r48;
	ld.local.u32 	%r283, [%rd34+16];
	shf.l.wrap.b32 	%r456, %r283, %r456, %r48;
$L__BB0_32:
	shr.u32 	%r284, %r455, 30;
	shf.l.wrap.b32 	%r285, %r456, %r455, 2;
	shl.b32 	%r286, %r456, 2;
	shr.u32 	%r287, %r285, 31;
	add.s32 	%r288, %r287, %r284;
	neg.s32 	%r289, %r288;
	setp.lt.s32 	%p30, %r44, 0;
	selp.b32 	%r457, %r289, %r288, %p30;
	xor.b32  	%r290, %r285, %r44;
	shr.s32 	%r291, %r285, 31;
	xor.b32  	%r292, %r291, %r285;
	xor.b32  	%r293, %r291, %r286;
	cvt.u64.u32 	%rd87, %r292;
	shl.b64 	%rd88, %rd87, 32;
	cvt.u64.u32 	%rd89, %r293;
	or.b64  	%rd90, %rd88, %rd89;
	cvt.rn.f64.s64 	%fd7, %rd90;
	mul.f64 	%fd8, %fd7, 0d3BF921FB54442D19;
	cvt.rn.f32.f64 	%f227, %fd8;
	neg.f32 	%f228, %f227;
	setp.lt.s32 	%p31, %r290, 0;
	selp.f32 	%f366, %f228, %f227, %p31;
$L__BB0_33:
	ld.param.f32 	%f362, [_Z13render_kernelPKaPKfPfiiiiiff_param_9];
	mul.rn.f32 	%f230, %f366, %f366;
	and.b32  	%r295, %r457, 1;
	setp.eq.b32 	%p32, %r295, 1;
	selp.f32 	%f231, 0f3F800000, %f366, %p32;
	fma.rn.f32 	%f232, %f230, %f231, 0f00000000;
	fma.rn.f32 	%f233, %f230, 0f37CBAC00, 0fBAB607ED;
	selp.f32 	%f234, %f233, 0fB94D4153, %p32;
	selp.f32 	%f235, 0f3D2AAABB, 0f3C0885E4, %p32;
	fma.rn.f32 	%f236, %f234, %f230, %f235;
	selp.f32 	%f237, 0fBEFFFFFF, 0fBE2AAAA8, %p32;
	fma.rn.f32 	%f238, %f236, %f230, %f237;
	fma.rn.f32 	%f239, %f238, %f232, %f231;
	and.b32  	%r296, %r457, 2;
	setp.eq.s32 	%p33, %r296, 0;
	mov.f32 	%f240, 0f00000000;
	sub.f32 	%f241, %f240, %f239;
	selp.f32 	%f25, %f239, %f241, %p33;
	mul.f32 	%f242, %f362, 0f40490FDB;
	div.rn.f32 	%f243, %f242, 0f43340000;
	mul.f32 	%f26, %f243, 0f3F000000;
	mul.f32 	%f244, %f26, 0f3F22F983;
	cvt.rni.s32.f32 	%r461, %f244;
	cvt.rn.f32.s32 	%f245, %r461;
	fma.rn.f32 	%f246, %f245, 0fBFC90FDA, %f26;
	fma.rn.f32 	%f247, %f245, 0fB3A22168, %f246;
	fma.rn.f32 	%f367, %f245, 0fA7C234C5, %f247;
	abs.f32 	%f28, %f26;
	setp.ltu.f32 	%p34, %f28, 0f47CE4780;
	@%p34 bra 	$L__BB0_41;
	setp.neu.f32 	%p35, %f28, 0f7F800000;
	@%p35 bra 	$L__BB0_36;
	mov.f32 	%f250, 0f00000000;
	mul.rn.f32 	%f367, %f26, %f250;
	mov.b32 	%r461, 0;
	bra.uni 	$L__BB0_41;
$L__BB0_36:
	mov.b32 	%r58, %f26;
	shl.b32 	%r298, %r58, 8;
	or.b32  	%r59, %r298, -2147483648;
	mov.b64 	%rd240, 0;
	mov.b32 	%r458, 0;
	mov.u64 	%rd238, __cudart_i2opi_f;
	mov.u64 	%rd239, %rd2;
$L__BB0_37:
	.pragma "nounroll";
	ld.global.nc.u32 	%r299, [%rd238];
	mad.wide.u32 	%rd93, %r299, %r59, %rd240;
	shr.u64 	%rd240, %rd93, 32;
	st.local.u32 	[%rd239], %rd93;
	add.s32 	%r458, %r458, 1;
	add.s64 	%rd239, %rd239, 4;
	add.s64 	%rd238, %rd238, 4;
	setp.ne.s32 	%p36, %r458, 6;
	@%p36 bra 	$L__BB0_37;
	shr.u32 	%r300, %r58, 23;
	st.local.u32 	[%rd2+24], %rd240;
	and.b32  	%r62, %r300, 31;
	and.b32  	%r301, %r300, 224;
	add.s32 	%r302, %r301, -128;
	shr.u32 	%r303, %r302, 5;
	mul.wide.u32 	%rd94, %r303, 4;
	sub.s64 	%rd41, %rd2, %rd94;
	ld.local.u32 	%r459, [%rd41+24];
	ld.local.u32 	%r460, [%rd41+20];
	setp.eq.s32 	%p37, %r62, 0;
	@%p37 bra 	$L__BB0_40;
	shf.l.wrap.b32 	%r459, %r460, %r459, %r62;
	ld.local.u32 	%r304, [%rd41+16];
	shf.l.wrap.b32 	%r460, %r304, %r460, %r62;
$L__BB0_40:
	shr.u32 	%r305, %r459, 30;
	shf.l.wrap.b32 	%r306, %r460, %r459, 2;
	shl.b32 	%r307, %r460, 2;
	shr.u32 	%r308, %r306, 31;
	add.s32 	%r309, %r308, %r305;
	neg.s32 	%r310, %r309;
	setp.lt.s32 	%p38, %r58, 0;
	selp.b32 	%r461, %r310, %r309, %p38;
	xor.b32  	%r311, %r306, %r58;
	shr.s32 	%r312, %r306, 31;
	xor.b32  	%r313, %r312, %r306;
	xor.b32  	%r314, %r312, %r307;
	cvt.u64.u32 	%rd95, %r313;
	shl.b64 	%rd96, %rd95, 32;
	cvt.u64.u32 	%rd97, %r314;
	or.b64  	%rd98, %rd96, %rd97;
	cvt.rn.f64.s64 	%fd9, %rd98;
	mul.f64 	%fd10, %fd9, 0d3BF921FB54442D19;
	cvt.rn.f32.f64 	%f248, %fd10;
	neg.f32 	%f249, %f248;
	setp.lt.s32 	%p39, %r311, 0;
	selp.f32 	%f367, %f249, %f248, %p39;
$L__BB0_41:
	cvt.rn.f32.s32 	%f251, %r198;
	cvt.rn.f32.s32 	%f252, %r199;
	div.s32 	%r316, %r3, %r198;
	mul.lo.s32 	%r317, %r316, %r198;
	sub.s32 	%r318, %r3, %r317;
	mul.f32 	%f253, %f367, %f367;
	fma.rn.f32 	%f254, %f253, 0f3C190000, 0f3B560000;
	fma.rn.f32 	%f255, %f254, %f253, 0f3CC70000;
	fma.rn.f32 	%f256, %f255, %f253, 0f3D5B0000;
	fma.rn.f32 	%f257, %f256, %f253, 0f3E089438;
	fma.rn.f32 	%f258, %f257, %f253, 0f3EAAAA88;
	mul.rn.f32 	%f259, %f253, %f367;
	fma.rn.f32 	%f260, %f258, %f259, %f367;
	abs.f32 	%f261, %f367;
	setp.eq.f32 	%p40, %f261, 0f3A00B43C;
	selp.f32 	%f262, %f367, %f260, %p40;
	and.b32  	%r319, %r461, 1;
	setp.eq.b32 	%p41, %r319, 1;
	neg.f32 	%f263, %f262;
	rcp.approx.ftz.f32 	%f264, %f263;
	selp.f32 	%f265, %f264, %f262, %p41;
	cvt.rn.f32.s32 	%f266, %r318;
	add.f32 	%f267, %f266, 0f3F000000;
	add.f32 	%f268, %f267, %f267;
	div.rn.f32 	%f269, %f268, %f251;
	add.f32 	%f270, %f269, 0fBF800000;
	mul.f32 	%f271, %f270, %f265;
	div.rn.f32 	%f272, %f251, %f252;
	mul.f32 	%f273, %f272, %f271;
	cvt.rn.f32.s32 	%f274, %r316;
	add.f32 	%f275, %f274, 0f3F000000;
	add.f32 	%f276, %f275, %f275;
	div.rn.f32 	%f277, %f276, %f252;
	mov.f32 	%f278, 0f3F800000;
	sub.f32 	%f279, %f278, %f277;
	mul.f32 	%f280, %f279, %f265;
	mul.f32 	%f281, %f11, %f273;
	fma.rn.f32 	%f282, %f15, %f21, %f281;
	mul.f32 	%f283, %f25, %f15;
	mul.f32 	%f284, %f283, %f280;
	sub.f32 	%f285, %f282, %f284;
	fma.rn.f32 	%f286, %f21, %f280, %f25;
	mul.f32 	%f287, %f15, %f273;
	mul.f32 	%f288, %f11, %f21;
	sub.f32 	%f289, %f288, %f287;
	mul.f32 	%f290, %f25, %f11;
	mul.f32 	%f291, %f290, %f280;
	sub.f32 	%f292, %f289, %f291;
	mul.f32 	%f293, %f285, %f285;
	fma.rn.f32 	%f294, %f286, %f286, %f293;
	fma.rn.f32 	%f295, %f292, %f292, %f294;
	sqrt.rn.f32 	%f296, %f295;
	div.rn.f32 	%f32, %f285, %f296;
	div.rn.f32 	%f33, %f286, %f296;
	div.rn.f32 	%f34, %f292, %f296;
	cvt.rn.f32.s32 	%f297, %r197;
	setp.neu.f32 	%p42, %f32, 0f00000000;
	rcp.rn.f32 	%f298, %f32;
	selp.f32 	%f35, %f298, 0f7149F2CA, %p42;
	setp.neu.f32 	%p43, %f33, 0f00000000;
	rcp.rn.f32 	%f299, %f33;
	selp.f32 	%f36, %f299, 0f7149F2CA, %p43;
	setp.neu.f32 	%p44, %f34, 0f00000000;
	rcp.rn.f32 	%f300, %f34;
	selp.f32 	%f37, %f300, 0f7149F2CA, %p44;
	mov.f32 	%f301, 0f00000000;
	sub.f32 	%f302, %f301, %f169;
	mul.f32 	%f303, %f302, %f35;
	sub.f32 	%f304, %f297, %f169;
	mul.f32 	%f305, %f304, %f35;
	sub.f32 	%f306, %f301, %f5;
	mul.f32 	%f307, %f306, %f36;
	sub.f32 	%f308, %f297, %f5;
	mul.f32 	%f309, %f308, %f36;
	sub.f32 	%f310, %f301, %f171;
	mul.f32 	%f311, %f310, %f37;
	sub.f32 	%f312, %f297, %f171;
	mul.f32 	%f313, %f312, %f37;
	min.f32 	%f314, %f303, %f305;
	min.f32 	%f315, %f307, %f309;
	max.f32 	%f316, %f314, %f315;
	min.f32 	%f317, %f311, %f313;
	max.f32 	%f318, %f316, %f317;
	max.f32 	%f320, %f303, %f305;
	max.f32 	%f321, %f307, %f309;
	min.f32 	%f322, %f320, %f321;
	max.f32 	%f323, %f311, %f313;
	min.f32 	%f38, %f322, %f323;
	setp.geu.f32 	%p45, %f38, 0f00000000;
	cvt.s64.s32 	%rd42, %r2;
	mul.wide.s32 	%rd99, %r199, %r198;
	cvt.s64.s32 	%rd100, %r317;
	mad.lo.s64 	%rd101, %rd99, %rd42, %rd100;
	cvt.s64.s32 	%rd102, %r318;
	add.s64 	%rd103, %rd101, %rd102;
	mul.lo.s64 	%rd43, %rd103, 3;
	min.f32 	%f324, %f38, %f167;
	setp.geu.f32 	%p46, %f324, %f318;
	and.pred  	%p47, %p45, %p46;
	@%p47 bra 	$L__BB0_43;
	ld.const.f32 	%f359, [SKY_COLOR];
	shl.b64 	%rd224, %rd43, 2;
	add.s64 	%rd225, %rd1, %rd224;
	st.global.f32 	[%rd225], %f359;
	ld.const.f32 	%f360, [SKY_COLOR+4];
	st.global.f32 	[%rd225+4], %f360;
	ld.const.f32 	%f361, [SKY_COLOR+8];
	st.global.f32 	[%rd225+8], %f361;
	bra.uni 	$L__BB0_198;
$L__BB0_43:
	mul.lo.s32 	%r71, %r197, %r197;
	cvt.rmi.f32.f32 	%f326, %f169;
	cvt.rzi.s32.f32 	%r527, %f326;
	cvt.rmi.f32.f32 	%f327, %f5;
	cvt.rzi.s32.f32 	%r528, %f327;
	cvt.rmi.f32.f32 	%f328, %f171;
	cvt.rzi.s32.f32 	%r529, %f328;
	setp.ge.f32 	%p48, %f32, 0f00000000;
	selp.b32 	%r75, 1, -1, %p48;
	setp.ltu.f32 	%p49, %f33, 0f00000000;
	selp.b32 	%r76, -1, 1, %p49;
	setp.ge.f32 	%p50, %f34, 0f00000000;
	selp.b32 	%r77, 1, -1, %p50;
	abs.f32 	%f39, %f35;
	abs.f32 	%f40, %f36;
	abs.f32 	%f41, %f37;
	selp.u32 	%r320, 1, 0, %p48;
	add.s32 	%r321, %r527, %r320;
	cvt.rn.f32.s32 	%f329, %r321;
	sub.f32 	%f330, %f329, %f169;
	mul.f32 	%f432, %f35, %f330;
	setp.ge.f32 	%p51, %f33, 0f00000000;
	selp.u32 	%r322, 1, 0, %p51;
	add.s32 	%r323, %r528, %r322;
	cvt.rn.f32.s32 	%f331, %r323;
	sub.f32 	%f332, %f331, %f5;
	mul.f32 	%f433, %f36, %f332;
	selp.u32 	%r324, 1, 0, %p50;
	add.s32 	%r325, %r529, %r324;
	cvt.rn.f32.s32 	%f333, %r325;
	sub.f32 	%f334, %f333, %f171;
	mul.f32 	%f434, %f37, %f334;
	setp.lt.s32 	%p52, %r200, 1;
	@%p52 bra 	$L__BB0_88;
	mul.lo.s32 	%r328, %r71, %r197;
	cvt.s64.s32 	%rd104, %r328;
	mul.lo.s64 	%rd44, %rd42, %rd104;
	mov.f32 	%f436, 0f00000000;
	mov.b32 	%r531, -1;
	mov.b32 	%r462, 0;
$L__BB0_45:
	.pragma "nounroll";
	setp.ge.f32 	%p53, %f436, %f167;
	@%p53 bra 	$L__BB0_88;
	setp.gt.s32 	%p54, %r527, -1;
	setp.lt.s32 	%p55, %r527, %r197;
	and.pred  	%p56, %p54, %p55;
	setp.gt.s32 	%p57, %r528, -1;
	setp.lt.s32 	%p58, %r528, %r197;
	and.pred  	%p59, %p57, %p58;
	and.pred  	%p60, %p56, %p59;
	setp.gt.s32 	%p61, %r529, -1;
	setp.lt.s32 	%p62, %r529, %r197;
	and.pred  	%p63, %p61, %p62;
	and.pred  	%p64, %p60, %p63;
	not.pred 	%p65, %p64;
	@%p65 bra 	$L__BB0_52;
	mul.lo.s32 	%r330, %r528, %r71;
	cvt.u64.u32 	%rd106, %r330;
	mul.lo.s32 	%r331, %r527, %r197;
	cvt.s64.s32 	%rd107, %r331;
	cvt.u64.u32 	%rd108, %r529;
	add.s64 	%rd109, %rd44, %rd107;
	add.s64 	%rd110, %rd109, %rd106;
	add.s64 	%rd111, %rd110, %rd108;
	add.s64 	%rd105, %rd45, %rd111;
	// begin inline asm
	ld.global.nc.s8 %r329, [%rd105];
	// end inline asm
	cvt.s8.s32 	%rs18, %r329;
	setp.gt.s16 	%p67, %rs18, -1;
	@%p67 bra 	$L__BB0_48;
	bra.uni 	$L__BB0_53;
$L__BB0_48:
	cvt.u32.u16 	%r440, %rs18;
	and.b32  	%r441, %r440, 255;
	mul.wide.u32 	%rd219, %r441, 12;
	mov.u64 	%rd220, BLOCK_COLORS;
	add.s64 	%rd221, %rd220, %rd219;
	ld.const.f32 	%f162, [%rd221];
	ld.const.f32 	%f163, [%rd221+4];
	ld.const.f32 	%f164, [%rd221+8];
	mov.f32 	%f437, 0f3F4CCCCD;
	setp.eq.s32 	%p376, %r531, 0;
	@%p376 bra 	$L__BB0_197;
	setp.eq.s32 	%p377, %r531, 2;
	@%p377 bra 	$L__BB0_196;
	setp.ne.s32 	%p378, %r531, 1;
	@%p378 bra 	$L__BB0_195;
	setp.ltu.f32 	%p379, %f33, 0f00000000;
	selp.f32 	%f437, 0f3F19999A, 0f3F800000, %p379;
	bra.uni 	$L__BB0_197;
$L__BB0_52:
	setp.gt.f32 	%p66, %f436, %f38;
	@%p66 bra 	$L__BB0_88;
$L__BB0_53:
	setp.geu.f32 	%p68, %f432, %f433;
	setp.geu.f32 	%p69, %f432, %f434;
	or.pred  	%p70, %p68, %p69;
	@%p70 bra 	$L__BB0_55;
	add.f32 	%f372, %f39, %f432;
	add.s32 	%r527, %r527, %r75;
	mov.b32 	%r531, 0;
	mov.f32 	%f373, %f433;
	mov.f32 	%f374, %f434;
	mov.f32 	%f436, %f432;
	bra.uni 	$L__BB0_58;
$L__BB0_55:
	setp.geu.f32 	%p71, %f433, %f434;
	@%p71 bra 	$L__BB0_57;
	add.f32 	%f373, %f40, %f433;
	add.s32 	%r528, %r528, %r76;
	mov.b32 	%r531, 1;
	mov.f32 	%f372, %f432;
	mov.f32 	%f374, %f434;
	mov.f32 	%f436, %f433;
	bra.uni 	$L__BB0_58;
$L__BB0_57:
	add.f32 	%f374, %f41, %f434;
	add.s32 	%r529, %r529, %r77;
	mov.b32 	%r531, 2;
	mov.f32 	%f372, %f432;
	mov.f32 	%f373, %f433;
	mov.f32 	%f436, %f434;
$L__BB0_58:
	add.s32 	%r335, %r462, 1;
	setp.ge.s32 	%p72, %r335, %r200;
	setp.ge.f32 	%p73, %f436, %f167;
	or.pred  	%p74, %p72, %p73;
	@%p74 bra 	$L__BB0_88;
	setp.gt.s32 	%p75, %r527, -1;
	setp.lt.s32 	%p76, %r527, %r197;
	and.pred  	%p77, %p75, %p76;
	setp.gt.s32 	%p78, %r528, -1;
	setp.lt.s32 	%p79, %r528, %r197;
	and.pred  	%p80, %p78, %p79;
	and.pred  	%p81, %p77, %p80;
	setp.gt.s32 	%p82, %r529, -1;
	setp.lt.s32 	%p83, %r529, %r197;
	and.pred  	%p84, %p82, %p83;
	and.pred  	%p85, %p81, %p84;
	not.pred 	%p86, %p85;
	@%p86 bra 	$L__BB0_61;
	mul.lo.s32 	%r337, %r528, %r71;
	cvt.u64.u32 	%rd113, %r337;
	mul.lo.s32 	%r338, %r527, %r197;
	cvt.s64.s32 	%rd114, %r338;
	cvt.u64.u32 	%rd115, %r529;
	add.s64 	%rd116, %rd44, %rd114;
	add.s64 	%rd117, %rd116, %rd113;
	add.s64 	%rd118, %rd117, %rd115;
	add.s64 	%rd112, %rd45, %rd118;
	// begin inline asm
	ld.global.nc.s8 %r336, [%rd112];
	// end inline asm
	cvt.s8.s32 	%rs18, %r336;
	setp.gt.s16 	%p88, %rs18, -1;
	@%p88 bra 	$L__BB0_48;
	bra.uni 	$L__BB0_62;
$L__BB0_61:
	setp.gt.f32 	%p87, %f436, %f38;
	@%p87 bra 	$L__BB0_88;
$L__BB0_62:
	setp.geu.f32 	%p89, %f372, %f373;
	setp.geu.f32 	%p90, %f372, %f374;
	or.pred  	%p91, %p89, %p90;
	@%p91 bra 	$L__BB0_64;
	add.f32 	%f376, %f39, %f372;
	add.s32 	%r527, %r527, %r75;
	mov.b32 	%r531, 0;
	mov.f32 	%f377, %f373;
	mov.f32 	%f378, %f374;
	mov.f32 	%f436, %f372;
	bra.uni 	$L__BB0_67;
$L__BB0_64:
	setp.geu.f32 	%p92, %f373, %f374;
	@%p92 bra 	$L__BB0_66;
	add.f32 	%f377, %f40, %f373;
	add.s32 	%r528, %r528, %r76;
	mov.b32 	%r531, 1;
	mov.f32 	%f376, %f372;
	mov.f32 	%f378, %f374;
	mov.f32 	%f436, %f373;
	bra.uni 	$L__BB0_67;
$L__BB0_66:
	add.f32 	%f378, %f41, %f374;
	add.s32 	%r529, %r529, %r77;
	mov.b32 	%r531, 2;
	mov.f32 	%f376, %f372;
	mov.f32 	%f377, %f373;
	mov.f32 	%f436, %f374;
$L__BB0_67:
	add.s32 	%r342, %r462, 2;
	setp.ge.s32 	%p93, %r342, %r200;
	setp.ge.f32 	%p94, %f436, %f167;
	or.pred  	%p95, %p93, %p94;
	@%p95 bra 	$L__BB0_88;
	setp.gt.s32 	%p96, %r527, -1;
	setp.lt.s32 	%p97, %r527, %r197;
	and.pred  	%p98, %p96, %p97;
	setp.gt.s32 	%p99, %r528, -1;
	setp.lt.s32 	%p100, %r528, %r197;
	and.pred  	%p101, %p99, %p100;
	and.pred  	%p102, %p98, %p101;
	setp.gt.s32 	%p103, %r529, -1;
	setp.lt.s32 	%p104, %r529, %r197;
	and.pred  	%p105, %p103, %p104;
	and.pred  	%p106, %p102, %p105;
	not.pred 	%p107, %p106;
	@%p107 bra 	$L__BB0_70;
	mul.lo.s32 	%r344, %r528, %r71;
	cvt.u64.u32 	%rd120, %r344;
	mul.lo.s32 	%r345, %r527, %r197;
	cvt.s64.s32 	%rd121, %r345;
	cvt.u64.u32 	%rd122, %r529;
	add.s64 	%rd123, %rd44, %rd121;
	add.s64 	%rd124, %rd123, %rd120;
	add.s64 	%rd125, %rd124, %rd122;
	add.s64 	%rd119, %rd45, %rd125;
	// begin inline asm
	ld.global.nc.s8 %r343, [%rd119];
	// end inline asm
	cvt.s8.s32 	%rs18, %r343;
	setp.gt.s16 	%p109, %rs18, -1;
	@%p109 bra 	$L__BB0_48;
	bra.uni 	$L__BB0_71;
$L__BB0_70:
	setp.gt.f32 	%p108, %f436, %f38;
	@%p108 bra 	$L__BB0_88;
$L__BB0_71:
	setp.geu.f32 	%p110, %f376, %f377;
	setp.geu.f32 	%p111, %f376, %f378;
	or.pred  	%p112, %p110, %p111;
	@%p112 bra 	$L__BB0_73;
	add.f32 	%f380, %f39, %f376;
	add.s32 	%r527, %r527, %r75;
	mov.b32 	%r531, 0;
	mov.f32 	%f381, %f377;
	mov.f32 	%f382, %f378;
	mov.f32 	%f436, %f376;
	bra.uni 	$L__BB0_76;
$L__BB0_73:
	setp.geu.f32 	%p113, %f377, %f378;
	@%p113 bra 	$L__BB0_75;
	add.f32 	%f381, %f40, %f377;
	add.s32 	%r528, %r528, %r76;
	mov.b32 	%r531, 1;
	mov.f32 	%f380, %f376;
	mov.f32 	%f382, %f378;
	mov.f32 	%f436, %f377;
	bra.uni 	$L__BB0_76;
$L__BB0_75:
	add.f32 	%f382, %f41, %f378;
	add.s32 	%r529, %r529, %r77;
	mov.b32 	%r531, 2;
	mov.f32 	%f380, %f376;
	mov.f32 	%f381, %f377;
	mov.f32 	%f436, %f378;
$L__BB0_76:
	add.s32 	%r349, %r462, 3;
	setp.ge.s32 	%p114, %r349, %r200;
	setp.ge.f32 	%p115, %f436, %f167;
	or.pred  	%p116, %p114, %p115;
	@%p116 bra 	$L__BB0_88;
	setp.gt.s32 	%p117, %r527, -1;
	setp.lt.s32 	%p118, %r527, %r197;
	and.pred  	%p119, %p117, %p118;
	setp.gt.s32 	%p120, %r528, -1;
	setp.lt.s32 	%p121, %r528, %r197;
	and.pred  	%p122, %p120, %p121;
	and.pred  	%p123, %p119, %p122;
	setp.gt.s32 	%p124, %r529, -1;
	setp.lt.s32 	%p125, %r529, %r197;
	and.pred  	%p126, %p124, %p125;
	and.pred  	%p127, %p123, %p126;
	not.pred 	%p128, %p127;
	@%p128 bra 	$L__BB0_79;
	mul.lo.s32 	%r351, %r528, %r71;
	cvt.u64.u32 	%rd127, %r351;
	mul.lo.s32 	%r352, %r527, %r197;
	cvt.s64.s32 	%rd128, %r352;
	cvt.u64.u32 	%rd129, %r529;
	add.s64 	%rd130, %rd44, %rd128;
	add.s64 	%rd131, %rd130, %rd127;
	add.s64 	%rd132, %rd131, %rd129;
	add.s64 	%rd126, %rd45, %rd132;
	// begin inline asm
	ld.global.nc.s8 %r350, [%rd126];
	// end inline asm
	cvt.s8.s32 	%rs18, %r350;
	setp.gt.s16 	%p130, %rs18, -1;
	@%p130 bra 	$L__BB0_48;
	bra.uni 	$L__BB0_80;
$L__BB0_79:
	setp.gt.f32 	%p129, %f436, %f38;
	@%p129 bra 	$L__BB0_88;
$L__BB0_80:
	setp.geu.f32 	%p131, %f380, %f381;
	setp.geu.f32 	%p132, %f380, %f382;
	or.pred  	%p133, %p131, %p132;
	@%p133 bra 	$L__BB0_82;
	add.f32 	%f384, %f39, %f380;
	add.s32 	%r527, %r527, %r75;
	mov.b32 	%r531, 0;
	mov.f32 	%f385, %f381;
	mov.f32 	%f386, %f382;
	mov.f32 	%f436, %f380;
	bra.uni 	$L__BB0_85;
$L__BB0_82:
	setp.geu.f32 	%p134, %f381, %f382;
	@%p134 bra 	$L__BB0_84;
	add.f32 	%f385, %f40, %f381;
	add.s32 	%r528, %r528, %r76;
	mov.b32 	%r531, 1;
	mov.f32 	%f384, %f380;
	mov.f32 	%f386, %f382;
	mov.f32 	%f436, %f381;
	bra.uni 	$L__BB0_85;
$L__BB0_84:
	add.f32 	%f386, %f41, %f382;
	add.s32 	%r529, %r529, %r77;
	mov.b32 	%r531, 2;
	mov.f32 	%f384, %f380;
	mov.f32 	%f385, %f381;
	mov.f32 	%f436, %f382;
$L__BB0_85:
	add.s32 	%r356, %r462, 4;
	setp.ge.s32 	%p135, %r356, %r200;
	setp.ge.f32 	%p136, %f436, %f167;
	or.pred  	%p137, %p135, %p136;
	@%p137 bra 	$L__BB0_88;
	setp.gt.s32 	%p138, %r527, -1;
	setp.lt.s32 	%p139, %r527, %r197;
	and.pred  	%p140, %p138, %p139;
	setp.gt.s32 	%p141, %r528, -1;
	setp.lt.s32 	%p142, %r528, %r197;
	and.pred  	%p143, %p141, %p142;
	and.pred  	%p144, %p140, %p143;
	setp.gt.s32 	%p145, %r529, -1;
	setp.lt.s32 	%p146, %r529, %r197;
	and.pred  	%p147, %p145, %p146;
	and.pred  	%p148, %p144, %p147;
	@%p148 bra 	$L__BB0_89;
	setp.gt.f32 	%p149, %f436, %f38;
	@%p149 bra 	$L__BB0_88;
	bra.uni 	$L__BB0_90;
$L__BB0_88:
	ld.const.f32 	%f336, [SKY_COLOR];
	shl.b64 	%rd217, %rd43, 2;
	add.s64 	%rd218, %rd1, %rd217;
	st.global.f32 	[%rd218], %f336;
	ld.const.f32 	%f337, [SKY_COLOR+4];
	st.global.f32 	[%rd218+4], %f337;
	ld.const.f32 	%f338, [SKY_COLOR+8];
	st.global.f32 	[%rd218+8], %f338;
	bra.uni 	$L__BB0_198;
$L__BB0_89:
	mul.lo.s32 	%r358, %r528, %r71;
	cvt.u64.u32 	%rd134, %r358;
	mul.lo.s32 	%r359, %r527, %r197;
	cvt.s64.s32 	%rd135, %r359;
	cvt.u64.u32 	%rd136, %r529;
	add.s64 	%rd137, %rd44, %rd135;
	add.s64 	%rd138, %rd137, %rd134;
	add.s64 	%rd139, %rd138, %rd136;
	add.s64 	%rd133, %rd45, %rd139;
	// begin inline asm
	ld.global.nc.s8 %r357, [%rd133];
	// end inline asm
	cvt.s8.s32 	%rs18, %r357;
	setp.gt.s16 	%p150, %rs18, -1;
	@%p150 bra 	$L__BB0_48;
$L__BB0_90:
	setp.lt.f32 	%p151, %f384, %f385;
	setp.lt.f32 	%p152, %f384, %f386;
	and.pred  	%p153, %p151, %p152;
	@%p153 bra 	$L__BB0_94;
	setp.lt.f32 	%p154, %f385, %f386;
	@%p154 bra 	$L__BB0_93;
	add.f32 	%f390, %f41, %f386;
	add.s32 	%r529, %r529, %r77;
	mov.b32 	%r531, 2;
	mov.f32 	%f388, %f384;
	mov.f32 	%f389, %f385;
	mov.f32 	%f436, %f386;
	bra.uni 	$L__BB0_95;
$L__BB0_93:
	add.f32 	%f389, %f40, %f385;
	add.s32 	%r528, %r528, %r76;
	mov.b32 	%r531, 1;
	mov.f32 	%f388, %f384;
	mov.f32 	%f390, %f386;
	mov.f32 	%f436, %f385;
	bra.uni 	$L__BB0_95;
$L__BB0_94:
	add.f32 	%f388, %f39, %f384;
	add.s32 	%r527, %r527, %r75;
	mov.b32 	%r531, 0;
	mov.f32 	%f389, %f385;
	mov.f32 	%f390, %f386;
	mov.f32 	%f436, %f384;
$L__BB0_95:
	add.s32 	%r363, %r462, 5;
	setp.ge.s32 	%p155, %r363, %r200;
	setp.ge.f32 	%p156, %f436, %f167;
	or.pred  	%p157, %p155, %p156;
	@%p157 bra 	$L__BB0_88;
	setp.gt.s32 	%p158, %r527, -1;
	setp.lt.s32 	%p159, %r527, %r197;
	and.pred  	%p160, %p158, %p159;
	setp.gt.s32 	%p161, %r528, -1;
	setp.lt.s32 	%p162, %r528, %r197;
	and.pred  	%p163, %p161, %p162;
	and.pred  	%p164, %p160, %p163;
	setp.gt.s32 	%p165, %r529, -1;
	setp.lt.s32 	%p166, %r529, %r197;
	and.pred  	%p167, %p165, %p166;
	and.pred  	%p168, %p164, %p167;
	@%p168 bra 	$L__BB0_98;
	setp.gt.f32 	%p169, %f436, %f38;
	@%p169 bra 	$L__BB0_88;
	bra.uni 	$L__BB0_99;
$L__BB0_98:
	mul.lo.s32 	%r365, %r528, %r71;
	cvt.u64.u32 	%rd141, %r365;
	mul.lo.s32 	%r366, %r527, %r197;
	cvt.s64.s32 	%rd142, %r366;
	cvt.u64.u32 	%rd143, %r529;
	add.s64 	%rd144, %rd44, %rd142;
	add.s64 	%rd145, %rd144, %rd141;
	add.s64 	%rd146, %rd145, %rd143;
	add.s64 	%rd140, %rd45, %rd146;
	// begin inline asm
	ld.global.nc.s8 %r364, [%rd140];
	// end inline asm
	cvt.s8.s32 	%rs18, %r364;
	setp.gt.s16 	%p170, %rs18, -1;
	@%p170 bra 	$L__BB0_48;
$L__BB0_99:
	setp.lt.f32 	%p171, %f388, %f389;
	setp.lt.f32 	%p172, %f388, %f390;
	and.pred  	%p173, %p171, %p172;
	@%p173 bra 	$L__BB0_103;
	setp.lt.f32 	%p174, %f389, %f390;
	@%p174 bra 	$L__BB0_102;
	add.f32 	%f394, %f41, %f390;
	add.s32 	%r529, %r529, %r77;
	mov.b32 	%r531, 2;
	mov.f32 	%f392, %f388;
	mov.f32 	%f393, %f389;
	mov.f32 	%f436, %f390;
	bra.uni 	$L__BB0_104;
$L__BB0_102:
	add.f32 	%f393, %f40, %f389;
	add.s32 	%r528, %r528, %r76;
	mov.b32 	%r531, 1;
	mov.f32 	%f392, %f388;
	mov.f32 	%f394, %f390;
	mov.f32 	%f436, %f389;
	bra.uni 	$L__BB0_104;
$L__BB0_103:
	add.f32 	%f392, %f39, %f388;
	add.s32 	%r527, %r527, %r75;
	mov.b32 	%r531, 0;
	mov.f32 	%f393, %f389;
	mov.f32 	%f394, %f390;
	mov.f32 	%f436, %f388;
$L__BB0_104:
	add.s32 	%r370, %r462, 6;
	setp.ge.s32 	%p175, %r370, %r200;
	setp.ge.f32 	%p176, %f436, %f167;
	or.pred  	%p177, %p175, %p176;
	@%p177 bra 	$L__BB0_88;
	setp.gt.s32 	%p178, %r527, -1;
	setp.lt.s32 	%p179, %r527, %r197;
	and.pred  	%p180, %p178, %p179;
	setp.gt.s32 	%p181, %r528, -1;
	setp.lt.s32 	%p182, %r528, %r197;
	and.pred  	%p183, %p181, %p182;
	and.pred  	%p184, %p180, %p183;
	setp.gt.s32 	%p185, %r529, -1;
	setp.lt.s32 	%p186, %r529, %r197;
	and.pred  	%p187, %p185, %p186;
	and.pred  	%p188, %p184, %p187;
	@%p188 bra 	$L__BB0_107;
	setp.gt.f32 	%p189, %f436, %f38;
	@%p189 bra 	$L__BB0_88;
	bra.uni 	$L__BB0_108;
$L__BB0_107:
	mul.lo.s32 	%r372, %r528, %r71;
	cvt.u64.u32 	%rd148, %r372;
	mul.lo.s32 	%r373, %r527, %r197;
	cvt.s64.s32 	%rd149, %r373;
	cvt.u64.u32 	%rd150, %r529;
	add.s64 	%rd151, %rd44, %rd149;
	add.s64 	%rd152, %rd151, %rd148;
	add.s64 	%rd153, %rd152, %rd150;
	add.s64 	%rd147, %rd45, %rd153;
	// begin inline asm
	ld.global.nc.s8 %r371, [%rd147];
	// end inline asm
	cvt.s8.s32 	%rs18, %r371;
	setp.gt.s16 	%p190, %rs18, -1;
	@%p190 bra 	$L__BB0_48;
$L__BB0_108:
	setp.lt.f32 	%p191, %f392, %f393;
	setp.lt.f32 	%p192, %f392, %f394;
	and.pred  	%p193, %p191, %p192;
	@%p193 bra 	$L__BB0_112;
	setp.lt.f32 	%p194, %f393, %f394;
	@%p194 bra 	$L__BB0_111;
	add.f32 	%f398, %f41, %f394;
	add.s32 	%r529, %r529, %r77;
	mov.b32 	%r531, 2;
	mov.f32 	%f396, %f392;
	mov.f32 	%f397, %f393;
	mov.f32 	%f436, %f394;
	bra.uni 	$L__BB0_113;
$L__BB0_111:
	add.f32 	%f397, %f40, %f393;
	add.s32 	%r528, %r528, %r76;
	mov.b32 	%r531, 1;
	mov.f32 	%f396, %f392;
	mov.f32 	%f398, %f394;
	mov.f32 	%f436, %f393;
	bra.uni 	$L__BB0_113;
$L__BB0_112:
	add.f32 	%f396, %f39, %f392;
	add.s32 	%r527, %r527, %r75;
	mov.b32 	%r531, 0;
	mov.f32 	%f397, %f393;
	mov.f32 	%f398, %f394;
	mov.f32 	%f436, %f392;
$L__BB0_113:
	add.s32 	%r377, %r462, 7;
	setp.ge.s32 	%p195, %r377, %r200;
	setp.ge.f32 	%p196, %f436, %f167;
	or.pred  	%p197, %p195, %p196;
	@%p197 bra 	$L__BB0_88;
	setp.gt.s32 	%p198, %r527, -1;
	setp.lt.s32 	%p199, %r527, %r197;
	and.pred  	%p200, %p198, %p199;
	setp.gt.s32 	%p201, %r528, -1;
	setp.lt.s32 	%p202, %r528, %r197;
	and.pred  	%p203, %p201, %p202;
	and.pred  	%p204, %p200, %p203;
	setp.gt.s32 	%p205, %r529, -1;
	setp.lt.s32 	%p206, %r529, %r197;
	and.pred  	%p207, %p205, %p206;
	and.pred  	%p208, %p204, %p207;
	@%p208 bra 	$L__BB0_116;
	setp.gt.f32 	%p209, %f436, %f38;
	@%p209 bra 	$L__BB0_88;
	bra.uni 	$L__BB0_117;
$L__BB0_116:
	mul.lo.s32 	%r379, %r528, %r71;
	cvt.u64.u32 	%rd155, %r379;
	mul.lo.s32 	%r380, %r527, %r197;
	cvt.s64.s32 	%rd156, %r380;
	cvt.u64.u32 	%rd157, %r529;
	add.s64 	%rd158, %rd44, %rd156;
	add.s64 	%rd159, %rd158, %rd155;
	add.s64 	%rd160, %rd159, %rd157;
	add.s64 	%rd154, %rd45, %rd160;
	// begin inline asm
	ld.global.nc.s8 %r378, [%rd154];
	// end inline asm
	cvt.s8.s32 	%rs18, %r378;
	setp.gt.s16 	%p210, %rs18, -1;
	@%p210 bra 	$L__BB0_48;
$L__BB0_117:
	setp.lt.f32 	%p211, %f396, %f397;
	setp.lt.f32 	%p212, %f396, %f398;
	and.pred  	%p213, %p211, %p212;
	@%p213 bra 	$L__BB0_121;
	setp.lt.f32 	%p214, %f397, %f398;
	@%p214 bra 	$L__BB0_120;
	add.f32 	%f402, %f41, %f398;
	add.s32 	%r529, %r529, %r77;
	mov.b32 	%r531, 2;
	mov.f32 	%f400, %f396;
	mov.f32 	%f401, %f397;
	mov.f32 	%f436, %f398;
	bra.uni 	$L__BB0_122;
$L__BB0_120:
	add.f32 	%f401, %f40, %f397;
	add.s32 	%r528, %r528, %r76;
	mov.b32 	%r531, 1;
	mov.f32 	%f400, %f396;
	mov.f32 	%f402, %f398;
	mov.f32 	%f436, %f397;
	bra.uni 	$L__BB0_122;
$L__BB0_121:
	add.f32 	%f400, %f39, %f396;
	add.s32 	%r527, %r527, %r75;
	mov.b32 	%r531, 0;
	mov.f32 	%f401, %f397;
	mov.f32 	%f402, %f398;
	mov.f32 	%f436, %f396;
$L__BB0_122:
	add.s32 	%r384, %r462, 8;
	setp.ge.s32 	%p215, %r384, %r200;
	setp.ge.f32 	%p216, %f436, %f167;
	or.pred  	%p217, %p215, %p216;
	@%p217 bra 	$L__BB0_88;
	setp.gt.s32 	%p218, %r527, -1;
	setp.lt.s32 	%p219, %r527, %r197;
	and.pred  	%p220, %p218, %p219;
	setp.gt.s32 	%p221, %r528, -1;
	setp.lt.s32 	%p222, %r528, %r197;
	and.pred  	%p223, %p221, %p222;
	and.pred  	%p224, %p220, %p223;
	setp.gt.s32 	%p225, %r529, -1;
	setp.lt.s32 	%p226, %r529, %r197;
	and.pred  	%p227, %p225, %p226;
	and.pred  	%p228, %p224, %p227;
	@%p228 bra 	$L__BB0_125;
	setp.gt.f32 	%p229, %f436, %f38;
	@%p229 bra 	$L__BB0_88;
	bra.uni 	$L__BB0_126;
$L__BB0_125:
	mul.lo.s32 	%r386, %r528, %r71;
	cvt.u64.u32 	%rd162, %r386;
	mul.lo.s32 	%r387, %r527, %r197;
	cvt.s64.s32 	%rd163, %r387;
	cvt.u64.u32 	%rd164, %r529;
	add.s64 	%rd165, %rd44, %rd163;
	add.s64 	%rd166, %rd165, %rd162;
	add.s64 	%rd167, %rd166, %rd164;
	add.s64 	%rd161, %rd45, %rd167;
	// begin inline asm
	ld.global.nc.s8 %r385, [%rd161];
	// end inline asm
	cvt.s8.s32 	%rs18, %r385;
	setp.gt.s16 	%p230, %rs18, -1;
	@%p230 bra 	$L__BB0_48;
$L__BB0_126:
	setp.lt.f32 	%p231, %f400, %f401;
	setp.lt.f32 	%p232, %f400, %f402;
	and.pred  	%p233, %p231, %p232;
	@%p233 bra 	$L__BB0_130;
	setp.lt.f32 	%p234, %f401, %f402;
	@%p234 bra 	$L__BB0_129;
	add.f32 	%f406, %f41, %f402;
	add.s32 	%r529, %r529, %r77;
	mov.b32 	%r531, 2;
	mov.f32 	%f404, %f400;
	mov.f32 	%f405, %f401;
	mov.f32 	%f436, %f402;
	bra.uni 	$L__BB0_131;
$L__BB0_129:
	add.f32 	%f405, %f40, %f401;
	add.s32 	%r528, %r528, %r76;
	mov.b32 	%r531, 1;
	mov.f32 	%f404, %f400;
	mov.f32 	%f406, %f402;
	mov.f32 	%f436, %f401;
	bra.uni 	$L__BB0_131;
$L__BB0_130:
	add.f32 	%f404, %f39, %f400;
	add.s32 	%r527, %r527, %r75;
	mov.b32 	%r531, 0;
	mov.f32 	%f405, %f401;
	mov.f32 	%f406, %f402;
	mov.f32 	%f436, %f400;
$L__BB0_131:
	add.s32 	%r391, %r462, 9;
	setp.ge.s32 	%p235, %r391, %r200;
	setp.ge.f32 	%p236, %f436, %f167;
	or.pred  	%p237, %p235, %p236;
	@%p237 bra 	$L__BB0_88;
	setp.gt.s32 	%p238, %r527, -1;
	setp.lt.s32 	%p239, %r527, %r197;
	and.pred  	%p240, %p238, %p239;
	setp.gt.s32 	%p241, %r528, -1;
	setp.lt.s32 	%p242, %r528, %r197;
	and.pred  	%p243, %p241, %p242;
	and.pred  	%p244, %p240, %p243;
	setp.gt.s32 	%p245, %r529, -1;
	setp.lt.s32 	%p246, %r529, %r197;
	and.pred  	%p247, %p245, %p246;
	and.pred  	%p248, %p244, %p247;
	@%p248 bra 	$L__BB0_134;
	setp.gt.f32 	%p249, %f436, %f38;
	@%p249 bra 	$L__BB0_88;
	bra.uni 	$L__BB0_135;
$L__BB0_134:
	mul.lo.s32 	%r393, %r528, %r71;
	cvt.u64.u32 	%rd169, %r393;
	mul.lo.s32 	%r394, %r527, %r197;
	cvt.s64.s32 	%rd170, %r394;
	cvt.u64.u32 	%rd171, %r529;
	add.s64 	%rd172, %rd44, %rd170;
	add.s64 	%rd173, %rd172, %rd169;
	add.s64 	%rd174, %rd173, %rd171;
	add.s64 	%rd168, %rd45, %rd174;
	// begin inline asm
	ld.global.nc.s8 %r392, [%rd168];
	// end inline asm
	cvt.s8.s32 	%rs18, %r392;
	setp.gt.s16 	%p250, %rs18, -1;
	@%p250 bra 	$L__BB0_48;
$L__BB0_135:
	setp.lt.f32 	%p251, %f404, %f405;
	setp.lt.f32 	%p252, %f404, %f406;
	and.pred  	%p253, %p251, %p252;
	@%p253 bra 	$L__BB0_139;
	setp.lt.f32 	%p254, %f405, %f406;
	@%p254 bra 	$L__BB0_138;
	add.f32 	%f410, %f41, %f406;
	add.s32 	%r529, %r529, %r77;
	mov.b32 	%r531, 2;
	mov.f32 	%f408, %f404;
	mov.f32 	%f409, %f405;
	mov.f32 	%f436, %f406;
	bra.uni 	$L__BB0_140;
$L__BB0_138:
	add.f32 	%f409, %f40, %f405;
	add.s32 	%r528, %r528, %r76;
	mov.b32 	%r531, 1;
	mov.f32 	%f408, %f404;
	mov.f32 	%f410, %f406;
	mov.f32 	%f436, %f405;
	bra.uni 	$L__BB0_140;
$L__BB0_139:
	add.f32 	%f408, %f39, %f404;
	add.s32 	%r527, %r527, %r75;
	mov.b32 	%r531, 0;
	mov.f32 	%f409, %f405;
	mov.f32 	%f410, %f406;
	mov.f32 	%f436, %f404;
$L__BB0_140:
	add.s32 	%r398, %r462, 10;
	setp.ge.s32 	%p255, %r398, %r200;
	setp.ge.f32 	%p256, %f436, %f167;
	or.pred  	%p257, %p255, %p256;
	@%p257 bra 	$L__BB0_88;
	setp.gt.s32 	%p258, %r527, -1;
	setp.lt.s32 	%p259, %r527, %r197;
	and.pred  	%p260, %p258, %p259;
	setp.gt.s32 	%p261, %r528, -1;
	setp.lt.s32 	%p262, %r528, %r197;
	and.pred  	%p263, %p261, %p262;
	and.pred  	%p264, %p260, %p263;
	setp.gt.s32 	%p265, %r529, -1;
	setp.lt.s32 	%p266, %r529, %r197;
	and.pred  	%p267, %p265, %p266;
	and.pred  	%p268, %p264, %p267;
	@%p268 bra 	$L__BB0_143;
	setp.gt.f32 	%p269, %f436, %f38;
	@%p269 bra 	$L__BB0_88;
	bra.uni 	$L__BB0_144;
$L__BB0_143:
	mul.lo.s32 	%r400, %r528, %r71;
	cvt.u64.u32 	%rd176, %r400;
	mul.lo.s32 	%r401, %r527, %r197;
	cvt.s64.s32 	%rd177, %r401;
	cvt.u64.u32 	%rd178, %r529;
	add.s64 	%rd179, %rd44, %rd177;
	add.s64 	%rd180, %rd179, %rd176;
	add.s64 	%rd181, %rd180, %rd178;
	add.s64 	%rd175, %rd45, %rd181;
	// begin inline asm
	ld.global.nc.s8 %r399, [%rd175];
	// end inline asm
	cvt.s8.s32 	%rs18, %r399;
	setp.gt.s16 	%p270, %rs18, -1;
	@%p270 bra 	$L__BB0_48;
$L__BB0_144:
	setp.lt.f32 	%p271, %f408, %f409;
	setp.lt.f32 	%p272, %f408, %f410;
	and.pred  	%p273, %p271, %p272;
	@%p273 bra 	$L__BB0_148;
	setp.lt.f32 	%p274, %f409, %f410;
	@%p274 bra 	$L__BB0_147;
	add.f32 	%f414, %f41, %f410;
	add.s32 	%r529, %r529, %r77;
	mov.b32 	%r531, 2;
	mov.f32 	%f412, %f408;
	mov.f32 	%f413, %f409;
	mov.f32 	%f436, %f410;
	bra.uni 	$L__BB0_149;
$L__BB0_147:
	add.f32 	%f413, %f40, %f409;
	add.s32 	%r528, %r528, %r76;
	mov.b32 	%r531, 1;
	mov.f32 	%f412, %f408;
	mov.f32 	%f414, %f410;
	mov.f32 	%f436, %f409;
	bra.uni 	$L__BB0_149;
$L__BB0_148:
	add.f32 	%f412, %f39, %f408;
	add.s32 	%r527, %r527, %r75;
	mov.b32 	%r531, 0;
	mov.f32 	%f413, %f409;
	mov.f32 	%f414, %f410;
	mov.f32 	%f436, %f408;
$L__BB0_149:
	add.s32 	%r405, %r462, 11;
	setp.ge.s32 	%p275, %r405, %r200;
	setp.ge.f32 	%p276, %f436, %f167;
	or.pred  	%p277, %p275, %p276;
	@%p277 bra 	$L__BB0_88;
	setp.gt.s32 	%p278, %r527, -1;
	setp.lt.s32 	%p279, %r527, %r197;
	and.pred  	%p280, %p278, %p279;
	setp.gt.s32 	%p281, %r528, -1;
	setp.lt.s32 	%p282, %r528, %r197;
	and.pred  	%p283, %p281, %p282;
	and.pred  	%p284, %p280, %p283;
	setp.gt.s32 	%p285, %r529, -1;
	setp.lt.s32 	%p286, %r529, %r197;
	and.pred  	%p287, %p285, %p286;
	and.pred  	%p288, %p284, %p287;
	@%p288 bra 	$L__BB0_152;
	setp.gt.f32 	%p289, %f436, %f38;
	@%p289 bra 	$L__BB0_88;
	bra.uni 	$L__BB0_153;
$L__BB0_152:
	mul.lo.s32 	%r407, %r528, %r71;
	cvt.u64.u32 	%rd183, %r407;
	mul.lo.s32 	%r408, %r527, %r197;
	cvt.s64.s32 	%rd184, %r408;
	cvt.u64.u32 	%rd185, %r529;
	add.s64 	%rd186, %rd44, %rd184;
	add.s64 	%rd187, %rd186, %rd183;
	add.s64 	%rd188, %rd187, %rd185;
	add.s64 	%rd182, %rd45, %rd188;
	// begin inline asm
	ld.global.nc.s8 %r406, [%rd182];
	// end inline asm
	cvt.s8.s32 	%rs18, %r406;
	setp.gt.s16 	%p290, %rs18, -1;
	@%p290 bra 	$L__BB0_48;
$L__BB0_153:
	setp.lt.f32 	%p291, %f412, %f413;
	setp.lt.f32 	%p292, %f412, %f414;
	and.pred  	%p293, %p291, %p292;
	@%p293 bra 	$L__BB0_157;
	setp.lt.f32 	%p294, %f413, %f414;
	@%p294 bra 	$L__BB0_156;
	add.f32 	%f418, %f41, %f414;
	add.s32 	%r529, %r529, %r77;
	mov.b32 	%r531, 2;
	mov.f32 	%f416, %f412;
	mov.f32 	%f417, %f413;
	mov.f32 	%f436, %f414;
	bra.uni 	$L__BB0_158;
$L__BB0_156:
	add.f32 	%f417, %f40, %f413;
	add.s32 	%r528, %r528, %r76;
	mov.b32 	%r531, 1;
	mov.f32 	%f416, %f412;
	mov.f32 	%f418, %f414;
	mov.f32 	%f436, %f413;
	bra.uni 	$L__BB0_158;
$L__BB0_157:
	add.f32 	%f416, %f39, %f412;
	add.s32 	%r527, %r527, %r75;
	mov.b32 	%r531, 0;
	mov.f32 	%f417, %f413;
	mov.f32 	%f418, %f414;
	mov.f32 	%f436, %f412;
$L__BB0_158:
	add.s32 	%r412, %r462, 12;
	setp.ge.s32 	%p295, %r412, %r200;
	setp.ge.f32 	%p296, %f436, %f167;
	or.pred  	%p297, %p295, %p296;
	@%p297 bra 	$L__BB0_88;
	setp.gt.s32 	%p298, %r527, -1;
	setp.lt.s32 	%p299, %r527, %r197;
	and.pred  	%p300, %p298, %p299;
	setp.gt.s32 	%p301, %r528, -1;
	setp.lt.s32 	%p302, %r528, %r197;
	and.pred  	%p303, %p301, %p302;
	and.pred  	%p304, %p300, %p303;
	setp.gt.s32 	%p305, %r529, -1;
	setp.lt.s32 	%p306, %r529, %r197;
	and.pred  	%p307, %p305, %p306;
	and.pred  	%p308, %p304, %p307;
	@%p308 bra 	$L__BB0_161;
	setp.gt.f32 	%p309, %f436, %f38;
	@%p309 bra 	$L__BB0_88;
	bra.uni 	$L__BB0_162;
$L__BB0_161:
	mul.lo.s32 	%r414, %r528, %r71;
	cvt.u64.u32 	%rd190, %r414;
	mul.lo.s32 	%r415, %r527, %r197;
	cvt.s64.s32 	%rd191, %r415;
	cvt.u64.u32 	%rd192, %r529;
	add.s64 	%rd193, %rd44, %rd191;
	add.s64 	%rd194, %rd193, %rd190;
	add.s64 	%rd195, %rd194, %rd192;
	add.s64 	%rd189, %rd45, %rd195;
	// begin inline asm
	ld.global.nc.s8 %r413, [%rd189];
	// end inline asm
	cvt.s8.s32 	%rs18, %r413;
	setp.gt.s16 	%p310, %rs18, -1;
	@%p310 bra 	$L__BB0_48;
$L__BB0_162:
	setp.lt.f32 	%p311, %f416, %f417;
	setp.lt.f32 	%p312, %f416, %f418;
	and.pred  	%p313, %p311, %p312;
	@%p313 bra 	$L__BB0_166;
	setp.lt.f32 	%p314, %f417, %f418;
	@%p314 bra 	$L__BB0_165;
	add.f32 	%f422, %f41, %f418;
	add.s32 	%r529, %r529, %r77;
	mov.b32 	%r531, 2;
	mov.f32 	%f420, %f416;
	mov.f32 	%f421, %f417;
	mov.f32 	%f436, %f418;
	bra.uni 	$L__BB0_167;
$L__BB0_165:
	add.f32 	%f421, %f40, %f417;
	add.s32 	%r528, %r528, %r76;
	mov.b32 	%r531, 1;
	mov.f32 	%f420, %f416;
	mov.f32 	%f422, %f418;
	mov.f32 	%f436, %f417;
	bra.uni 	$L__BB0_167;
$L__BB0_166:
	add.f32 	%f420, %f39, %f416;
	add.s32 	%r527, %r527, %r75;
	mov.b32 	%r531, 0;
	mov.f32 	%f421, %f417;
	mov.f32 	%f422, %f418;
	mov.f32 	%f436, %f416;
$L__BB0_167:
	add.s32 	%r419, %r462, 13;
	setp.ge.s32 	%p315, %r419, %r200;
	setp.ge.f32 	%p316, %f436, %f167;
	or.pred  	%p317, %p315, %p316;
	@%p317 bra 	$L__BB0_88;
	setp.gt.s32 	%p318, %r527, -1;
	setp.lt.s32 	%p319, %r527, %r197;
	and.pred  	%p320, %p318, %p319;
	setp.gt.s32 	%p321, %r528, -1;
	setp.lt.s32 	%p322, %r528, %r197;
	and.pred  	%p323, %p321, %p322;
	and.pred  	%p324, %p320, %p323;
	setp.gt.s32 	%p325, %r529, -1;
	setp.lt.s32 	%p326, %r529, %r197;
	and.pred  	%p327, %p325, %p326;
	and.pred  	%p328, %p324, %p327;
	@%p328 bra 	$L__BB0_170;
	setp.gt.f32 	%p329, %f436, %f38;
	@%p329 bra 	$L__BB0_88;
	bra.uni 	$L__BB0_171;
$L__BB0_170:
	mul.lo.s32 	%r421, %r528, %r71;
	cvt.u64.u32 	%rd197, %r421;
	mul.lo.s32 	%r422, %r527, %r197;
	cvt.s64.s32 	%rd198, %r422;
	cvt.u64.u32 	%rd199, %r529;
	add.s64 	%rd200, %rd44, %rd198;
	add.s64 	%rd201, %rd200, %rd197;
	add.s64 	%rd202, %rd201, %rd199;
	add.s64 	%rd196, %rd45, %rd202;
	// begin inline asm
	ld.global.nc.s8 %r420, [%rd196];
	// end inline asm
	cvt.s8.s32 	%rs18, %r420;
	setp.gt.s16 	%p330, %rs18, -1;
	@%p330 bra 	$L__BB0_48;
$L__BB0_171:
	setp.lt.f32 	%p331, %f420, %f421;
	setp.lt.f32 	%p332, %f420, %f422;
	and.pred  	%p333, %p331, %p332;
	@%p333 bra 	$L__BB0_175;
	setp.lt.f32 	%p334, %f421, %f422;
	@%p334 bra 	$L__BB0_174;
	add.f32 	%f426, %f41, %f422;
	add.s32 	%r529, %r529, %r77;
	mov.b32 	%r531, 2;
	mov.f32 	%f424, %f420;
	mov.f32 	%f425, %f421;
	mov.f32 	%f436, %f422;
	bra.uni 	$L__BB0_176;
$L__BB0_174:
	add.f32 	%f425, %f40, %f421;
	add.s32 	%r528, %r528, %r76;
	mov.b32 	%r531, 1;
	mov.f32 	%f424, %f420;
	mov.f32 	%f426, %f422;
	mov.f32 	%f436, %f421;
	bra.uni 	$L__BB0_176;
$L__BB0_175:
	add.f32 	%f424, %f39, %f420;
	add.s32 	%r527, %r527, %r75;
	mov.b32 	%r531, 0;
	mov.f32 	%f425, %f421;
	mov.f32 	%f426, %f422;
	mov.f32 	%f436, %f420;
$L__BB0_176:
	add.s32 	%r426, %r462, 14;
	setp.ge.s32 	%p335, %r426, %r200;
	setp.ge.f32 	%p336, %f436, %f167;
	or.pred  	%p337, %p335, %p336;
	@%p337 bra 	$L__BB0_88;
	setp.gt.s32 	%p338, %r527, -1;
	setp.lt.s32 	%p339, %r527, %r197;
	and.pred  	%p340, %p338, %p339;
	setp.gt.s32 	%p341, %r528, -1;
	setp.lt.s32 	%p342, %r528, %r197;
	and.pred  	%p343, %p341, %p342;
	and.pred  	%p344, %p340, %p343;
	setp.gt.s32 	%p345, %r529, -1;
	setp.lt.s32 	%p346, %r529, %r197;
	and.pred  	%p347, %p345, %p346;
	and.pred  	%p348, %p344, %p347;
	@%p348 bra 	$L__BB0_179;
	setp.gt.f32 	%p349, %f436, %f38;
	@%p349 bra 	$L__BB0_88;
	bra.uni 	$L__BB0_180;
$L__BB0_179:
	mul.lo.s32 	%r428, %r528, %r71;
	cvt.u64.u32 	%rd204, %r428;
	mul.lo.s32 	%r429, %r527, %r197;
	cvt.s64.s32 	%rd205, %r429;
	cvt.u64.u32 	%rd206, %r529;
	add.s64 	%rd207, %rd44, %rd205;
	add.s64 	%rd208, %rd207, %rd204;
	add.s64 	%rd209, %rd208, %rd206;
	add.s64 	%rd203, %rd45, %rd209;
	// begin inline asm
	ld.global.nc.s8 %r427, [%rd203];
	// end inline asm
	cvt.s8.s32 	%rs18, %r427;
	setp.gt.s16 	%p350, %rs18, -1;
	@%p350 bra 	$L__BB0_48;
$L__BB0_180:
	setp.lt.f32 	%p351, %f424, %f425;
	setp.lt.f32 	%p352, %f424, %f426;
	and.pred  	%p353, %p351, %p352;
	@%p353 bra 	$L__BB0_184;
	setp.lt.f32 	%p354, %f425, %f426;
	@%p354 bra 	$L__BB0_183;
	add.f32 	%f430, %f41, %f426;
	add.s32 	%r529, %r529, %r77;
	mov.b32 	%r531, 2;
	mov.f32 	%f428, %f424;
	mov.f32 	%f429, %f425;
	mov.f32 	%f436, %f426;
	bra.uni 	$L__BB0_185;
$L__BB0_183:
	add.f32 	%f429, %f40, %f425;
	add.s32 	%r528, %r528, %r76;
	mov.b32 	%r531, 1;
	mov.f32 	%f428, %f424;
	mov.f32 	%f430, %f426;
	mov.f32 	%f436, %f425;
	bra.uni 	$L__BB0_185;
$L__BB0_184:
	add.f32 	%f428, %f39, %f424;
	add.s32 	%r527, %r527, %r75;
	mov.b32 	%r531, 0;
	mov.f32 	%f429, %f425;
	mov.f32 	%f430, %f426;
	mov.f32 	%f436, %f424;
$L__BB0_185:
	add.s32 	%r433, %r462, 15;
	setp.ge.s32 	%p355, %r433, %r200;
	setp.ge.f32 	%p356, %f436, %f167;
	or.pred  	%p357, %p355, %p356;
	@%p357 bra 	$L__BB0_88;
	setp.gt.s32 	%p358, %r527, -1;
	setp.lt.s32 	%p359, %r527, %r197;
	and.pred  	%p360, %p358, %p359;
	setp.gt.s32 	%p361, %r528, -1;
	setp.lt.s32 	%p362, %r528, %r197;
	and.pred  	%p363, %p361, %p362;
	and.pred  	%p364, %p360, %p363;
	setp.gt.s32 	%p365, %r529, -1;
	setp.lt.s32 	%p366, %r529, %r197;
	and.pred  	%p367, %p365, %p366;
	and.pred  	%p368, %p364, %p367;
	@%p368 bra 	$L__BB0_188;
	setp.gt.f32 	%p369, %f436, %f38;
	@%p369 bra 	$L__BB0_88;
	bra.uni 	$L__BB0_189;
$L__BB0_188:
	mul.lo.s32 	%r435, %r528, %r71;
	cvt.u64.u32 	%rd211, %r435;
	mul.lo.s32 	%r436, %r527, %r197;
	cvt.s64.s32 	%rd212, %r436;
	cvt.u64.u32 	%rd213, %r529;
	add.s64 	%rd214, %rd44, %rd212;
	add.s64 	%rd215, %rd214, %rd211;
	add.s64 	%rd216, %rd215, %rd213;
	add.s64 	%rd210, %rd45, %rd216;
	// begin inline asm
	ld.global.nc.s8 %r434, [%rd210];
	// end inline asm
	cvt.s8.s32 	%rs18, %r434;
	setp.gt.s16 	%p370, %rs18, -1;
	@%p370 bra 	$L__BB0_48;
$L__BB0_189:
	setp.lt.f32 	%p371, %f428, %f429;
	setp.lt.f32 	%p372, %f428, %f430;
	and.pred  	%p373, %p371, %p372;
	@%p373 bra 	$L__BB0_193;
	setp.lt.f32 	%p374, %f429, %f430;
	@%p374 bra 	$L__BB0_192;
	add.f32 	%f434, %f41, %f430;
	add.s32 	%r529, %r529, %r77;
	mov.b32 	%r531, 2;
	mov.f32 	%f432, %f428;
	mov.f32 	%f433, %f429;
	mov.f32 	%f436, %f430;
	bra.uni 	$L__BB0_194;
$L__BB0_192:
	add.f32 	%f433, %f40, %f429;
	add.s32 	%r528, %r528, %r76;
	mov.b32 	%r531, 1;
	mov.f32 	%f432, %f428;
	mov.f32 	%f434, %f430;
	mov.f32 	%f436, %f429;
	bra.uni 	$L__BB0_194;
$L__BB0_193:
	add.f32 	%f432, %f39, %f428;
	add.s32 	%r527, %r527, %r75;
	mov.b32 	%r531, 0;
	mov.f32 	%f433, %f429;
	mov.f32 	%f434, %f430;
	mov.f32 	%f436, %f428;
$L__BB0_194:
	add.s32 	%r462, %r462, 16;
	setp.lt.s32 	%p375, %r462, %r200;
	@%p375 bra 	$L__BB0_45;
	bra.uni 	$L__BB0_88;
$L__BB0_195:
	mov.f32 	%f437, 0f3F800000;
	bra.uni 	$L__BB0_197;
$L__BB0_196:
	mov.f32 	%f437, 0f3F666666;
$L__BB0_197:
	div.rn.f32 	%f342, %f436, %f167;
	min.f32 	%f343, %f342, 0f3F800000;
	mul.f32 	%f344, %f343, %f343;
	mul.f32 	%f345, %f162, %f437;
	mov.f32 	%f346, 0f3F800000;
	sub.f32 	%f347, %f346, %f344;
	ld.const.f32 	%f348, [SKY_COLOR];
	mul.f32 	%f349, %f344, %f348;
	fma.rn.f32 	%f350, %f347, %f345, %f349;
	shl.b64 	%rd222, %rd43, 2;
	add.s64 	%rd223, %rd1, %rd222;
	st.global.f32 	[%rd223], %f350;
	mul.f32 	%f351, %f163, %f437;
	ld.const.f32 	%f352, [SKY_COLOR+4];
	mul.f32 	%f353, %f344, %f352;
	fma.rn.f32 	%f354, %f347, %f351, %f353;
	st.global.f32 	[%rd223+4], %f354;
	mul.f32 	%f355, %f164, %f437;
	ld.const.f32 	%f356, [SKY_COLOR+8];
	mul.f32 	%f357, %f344, %f356;
	fma.rn.f32 	%f358, %f347, %f355, %f357;
	st.global.f32 	[%rd223+8], %f358;
$L__BB0_198:
	ret;

}
	// .globl	_Z19render_kernel_uint8PKaPKfPhiiiiiff
.visible .entry _Z19render_kernel_uint8PKaPKfPhiiiiiff(
	.param .u64 .ptr .align 1 _Z19render_kernel_uint8PKaPKfPhiiiiiff_param_0,
	.param .u64 .ptr .align 1 _Z19render_kernel_uint8PKaPKfPhiiiiiff_param_1,
	.param .u64 .ptr .align 1 _Z19render_kernel_uint8PKaPKfPhiiiiiff_param_2,
	.param .u32 _Z19render_kernel_uint8PKaPKfPhiiiiiff_param_3,
	.param .u32 _Z19render_kernel_uint8PKaPKfPhiiiiiff_param_4,
	.param .u32 _Z19render_kernel_uint8PKaPKfPhiiiiiff_param_5,
	.param .u32 _Z19render_kernel_uint8PKaPKfPhiiiiiff_param_6,
	.param .u32 _Z19render_kernel_uint8PKaPKfPhiiiiiff_param_7,
	.param .f32 _Z19render_kernel_uint8PKaPKfPhiiiiiff_param_8,
	.param .f32 _Z19render_kernel_uint8PKaPKfPhiiiiiff_param_9
)
{
	.local .align 4 .b8 	__local_depot1[28];
	.reg .b64 	%SP;
	.reg .b64 	%SPL;
	.reg .pred 	%p<380>;
	.reg .b16 	%rs<19>;
	.reg .b32 	%r<541>;
	.reg .b32 	%f<447>;
	.reg .b64 	%rd<238>;
	.reg .b64 	%fd<11>;

	mov.u64 	%SPL, __local_depot1;
	ld.param.u64 	%rd45, [_Z19render_kernel_uint8PKaPKfPhiiiiiff_param_0];
	ld.param.u64 	%rd46, [_Z19render_kernel_uint8PKaPKfPhiiiiiff_param_1];
	ld.param.u64 	%rd47, [_Z19render_kernel_uint8PKaPKfPhiiiiiff_param_2];
	ld.param.u32 	%r201, [_Z19render_kernel_uint8PKaPKfPhiiiiiff_param_3];
	ld.param.u32 	%r197, [_Z19render_kernel_uint8PKaPKfPhiiiiiff_param_4];
	ld.param.u32 	%r198, [_Z19render_kernel_uint8PKaPKfPhiiiiiff_param_5];
	ld.param.u32 	%r199, [_Z19render_kernel_uint8PKaPKfPhiiiiiff_param_6];
	ld.param.u32 	%r200, [_Z19render_kernel_uint8PKaPKfPhiiiiiff_param_7];
	ld.param.f32 	%f167, [_Z19render_kernel_uint8PKaPKfPhiiiiiff_param_8];
	cvta.to.global.u64 	%rd1, %rd47;
	add.u64 	%rd2, %SPL, 0;
	add.u64 	%rd3, %SPL, 0;
	add.u64 	%rd4, %SPL, 0;
	add.u64 	%rd5, %SPL, 0;
	add.u64 	%rd6, %SPL, 0;
	mov.u32 	%r202, %ctaid.x;
	mov.u32 	%r203, %ntid.x;
	mov.u32 	%r204, %tid.x;
	mad.lo.s32 	%r1, %r202, %r203, %r204;
	mul.lo.s32 	%r205, %r198, %r201;
	mul.lo.s32 	%r206, %r205, %r199;
	setp.ge.s32 	%p1, %r1, %r206;
	@%p1 bra 	$L__BB1_198;
	mul.lo.s32 	%r207, %r199, %r198;
	div.s32 	%r2, %r1, %r207;
	mul.lo.s32 	%r208, %r2, %r207;
	sub.s32 	%r3, %r1, %r208;
	mul.lo.s32 	%r209, %r2, 5;
	mul.wide.s32 	%rd58, %r209, 4;
	add.s64 	%rd53, %rd46, %rd58;
	// begin inline asm
	ld.global.nc.f32 %f169, [%rd53];
	// end inline asm
	add.s64 	%rd54, %rd53, 4;
	// begin inline asm
	ld.global.nc.f32 %f170, [%rd54];
	// end inline asm
	add.s64 	%rd55, %rd53, 8;
	// begin inline asm
	ld.global.nc.f32 %f171, [%rd55];
	// end inline asm
	add.s64 	%rd56, %rd53, 12;
	// begin inline asm
	ld.global.nc.f32 %f172, [%rd56];
	// end inline asm
	add.s64 	%rd57, %rd53, 16;
	// begin inline asm
	ld.global.nc.f32 %f173, [%rd57];
	// end inline asm
	add.f32 	%f5, %f170, 0f3FCCCCCD;
	mul.f32 	%f174, %f172, 0f3F22F983;
	cvt.rni.s32.f32 	%r458, %f174;
	cvt.rn.f32.s32 	%f175, %r458;
	fma.rn.f32 	%f176, %f175, 0fBFC90FDA, %f172;
	fma.rn.f32 	%f177, %f175, 0fB3A22168, %f176;
	fma.rn.f32 	%f373, %f175, 0fA7C234C5, %f177;
	abs.f32 	%f7, %f172;
	setp.ltu.f32 	%p2, %f7, 0f47CE4780;
	mov.u32 	%r454, %r458;
	mov.f32 	%f372, %f373;
	@%p2 bra 	$L__BB1_9;
	setp.neu.f32 	%p3, %f7, 0f7F800000;
	@%p3 bra 	$L__BB1_4;
	mov.f32 	%f180, 0f00000000;
	mul.rn.f32 	%f372, %f172, %f180;
	mov.b32 	%r454, 0;
	bra.uni 	$L__BB1_9;
$L__BB1_4:
	mov.b32 	%r5, %f172;
	mov.b64 	%rd225, 0;
	mov.b32 	%r451, 0;
	mov.u64 	%rd223, __cudart_i2opi_f;
	shl.b32 	%r212, %r5, 8;
	or.b32  	%r213, %r212, -2147483648;
	mov.u64 	%rd224, %rd6;
$L__BB1_5:
	.pragma "nounroll";
	ld.global.nc.u32 	%r211, [%rd223];
	mad.wide.u32 	%rd61, %r211, %r213, %rd225;
	shr.u64 	%rd225, %rd61, 32;
	st.local.u32 	[%rd224], %rd61;
	add.s32 	%r451, %r451, 1;
	add.s64 	%rd224, %rd224, 4;
	add.s64 	%rd223, %rd223, 4;
	setp.ne.s32 	%p4, %r451, 6;
	@%p4 bra 	$L__BB1_5;
	shr.u32 	%r214, %r5, 23;
	st.local.u32 	[%rd6+24], %rd225;
	and.b32  	%r8, %r214, 31;
	and.b32  	%r215, %r214, 224;
	add.s32 	%r216, %r215, -128;
	shr.u32 	%r217, %r216, 5;
	mul.wide.u32 	%rd62, %r217, 4;
	sub.s64 	%rd13, %rd6, %rd62;
	ld.local.u32 	%r452, [%rd13+24];
	ld.local.u32 	%r453, [%rd13+20];
	setp.eq.s32 	%p5, %r8, 0;
	@%p5 bra 	$L__BB1_8;
	shf.l.wrap.b32 	%r452, %r453, %r452, %r8;
	ld.local.u32 	%r218, [%rd13+16];
	shf.l.wrap.b32 	%r453, %r218, %r453, %r8;
$L__BB1_8:
	shr.u32 	%r219, %r452, 30;
	shf.l.wrap.b32 	%r220, %r453, %r452, 2;
	shl.b32 	%r221, %r453, 2;
	shr.u32 	%r222, %r220, 31;
	add.s32 	%r223, %r222, %r219;
	neg.s32 	%r224, %r223;
	setp.lt.s32 	%p6, %r5, 0;
	selp.b32 	%r454, %r224, %r223, %p6;
	xor.b32  	%r225, %r220, %r5;
	shr.s32 	%r226, %r220, 31;
	xor.b32  	%r227, %r226, %r220;
	xor.b32  	%r228, %r226, %r221;
	cvt.u64.u32 	%rd63, %r227;
	shl.b64 	%rd64, %rd63, 32;
	cvt.u64.u32 	%rd65, %r228;
	or.b64  	%rd66, %rd64, %rd65;
	cvt.rn.f64.s64 	%fd1, %rd66;
	mul.f64 	%fd2, %fd1, 0d3BF921FB54442D19;
	cvt.rn.f32.f64 	%f178, %fd2;
	neg.f32 	%f179, %f178;
	setp.lt.s32 	%p7, %r225, 0;
	selp.f32 	%f372, %f179, %f178, %p7;
$L__BB1_9:
	add.s32 	%r230, %r454, 1;
	mul.rn.f32 	%f181, %f372, %f372;
	and.b32  	%r231, %r454, 1;
	setp.eq.b32 	%p9, %r231, 1;
	selp.f32 	%f182, %f372, 0f3F800000, %p9;
	fma.rn.f32 	%f183, %f181, %f182, 0f00000000;
	fma.rn.f32 	%f184, %f181, 0f37CBAC00, 0fBAB607ED;
	selp.f32 	%f185, 0fB94D4153, %f184, %p9;
	selp.f32 	%f186, 0f3C0885E4, 0f3D2AAABB, %p9;
	fma.rn.f32 	%f187, %f185, %f181, %f186;
	selp.f32 	%f188, 0fBE2AAAA8, 0fBEFFFFFF, %p9;
	fma.rn.f32 	%f189, %f187, %f181, %f188;
	fma.rn.f32 	%f190, %f189, %f183, %f182;
	and.b32  	%r232, %r230, 2;
	setp.eq.s32 	%p10, %r232, 0;
	mov.f32 	%f191, 0f00000000;
	sub.f32 	%f192, %f191, %f190;
	selp.f32 	%f11, %f190, %f192, %p10;
	@%p2 bra 	$L__BB1_17;
	setp.neu.f32 	%p11, %f7, 0f7F800000;
	@%p11 bra 	$L__BB1_12;
	mov.f32 	%f195, 0f00000000;
	mul.rn.f32 	%f373, %f172, %f195;
	mov.b32 	%r458, 0;
	bra.uni 	$L__BB1_17;
$L__BB1_12:
	mov.b32 	%r17, %f172;
	shl.b32 	%r234, %r17, 8;
	or.b32  	%r18, %r234, -2147483648;
	mov.b64 	%rd228, 0;
	mov.b32 	%r455, 0;
	mov.u64 	%rd226, __cudart_i2opi_f;
	mov.u64 	%rd227, %rd5;
$L__BB1_13:
	.pragma "nounroll";
	ld.global.nc.u32 	%r235, [%rd226];
	mad.wide.u32 	%rd69, %r235, %r18, %rd228;
	shr.u64 	%rd228, %rd69, 32;
	st.local.u32 	[%rd227], %rd69;
	add.s32 	%r455, %r455, 1;
	add.s64 	%rd227, %rd227, 4;
	add.s64 	%rd226, %rd226, 4;
	setp.ne.s32 	%p12, %r455, 6;
	@%p12 bra 	$L__BB1_13;
	shr.u32 	%r236, %r17, 23;
	st.local.u32 	[%rd5+24], %rd228;
	and.b32  	%r21, %r236, 31;
	and.b32  	%r237, %r236, 224;
	add.s32 	%r238, %r237, -128;
	shr.u32 	%r239, %r238, 5;
	mul.wide.u32 	%rd70, %r239, 4;
	sub.s64 	%rd20, %rd5, %rd70;
	ld.local.u32 	%r456, [%rd20+24];
	ld.local.u32 	%r457, [%rd20+20];
	setp.eq.s32 	%p13, %r21, 0;
	@%p13 bra 	$L__BB1_16;
	shf.l.wrap.b32 	%r456, %r457, %r456, %r21;
	ld.local.u32 	%r240, [%rd20+16];
	shf.l.wrap.b32 	%r457, %r240, %r457, %r21;
$L__BB1_16:
	shr.u32 	%r241, %r456, 30;
	shf.l.wrap.b32 	%r242, %r457, %r456, 2;
	shl.b32 	%r243, %r457, 2;
	shr.u32 	%r244, %r242, 31;
	add.s32 	%r245, %r244, %r241;
	neg.s32 	%r246, %r245;
	setp.lt.s32 	%p14, %r17, 0;
	selp.b32 	%r458, %r246, %r245, %p14;
	xor.b32  	%r247, %r242, %r17;
	shr.s32 	%r248, %r242, 31;
	xor.b32  	%r249, %r248, %r242;
	xor.b32  	%r250, %r248, %r243;
	cvt.u64.u32 	%rd71, %r249;
	shl.b64 	%rd72, %rd71, 32;
	cvt.u64.u32 	%rd73, %r250;
	or.b64  	%rd74, %rd72, %rd73;
	cvt.rn.f64.s64 	%fd3, %rd74;
	mul.f64 	%fd4, %fd3, 0d3BF921FB54442D19;
	cvt.rn.f32.f64 	%f193, %fd4;
	neg.f32 	%f194, %f193;
	setp.lt.s32 	%p15, %r247, 0;
	selp.f32 	%f373, %f194, %f193, %p15;
$L__BB1_17:
	mul.rn.f32 	%f196, %f373, %f373;
	and.b32  	%r252, %r458, 1;
	setp.eq.b32 	%p16, %r252, 1;
	selp.f32 	%f197, 0f3F800000, %f373, %p16;
	fma.rn.f32 	%f198, %f196, %f197, 0f00000000;
	fma.rn.f32 	%f199, %f196, 0f37CBAC00, 0fBAB607ED;
	selp.f32 	%f200, %f199, 0fB94D4153, %p16;
	selp.f32 	%f201, 0f3D2AAABB, 0f3C0885E4, %p16;
	fma.rn.f32 	%f202, %f200, %f196, %f201;
	selp.f32 	%f203, 0fBEFFFFFF, 0fBE2AAAA8, %p16;
	fma.rn.f32 	%f204, %f202, %f196, %f203;
	fma.rn.f32 	%f205, %f204, %f198, %f197;
	and.b32  	%r253, %r458, 2;
	setp.eq.s32 	%p17, %r253, 0;
	mov.f32 	%f206, 0f00000000;
	sub.f32 	%f207, %f206, %f205;
	selp.f32 	%f15, %f205, %f207, %p17;
	mul.f32 	%f208, %f173, 0f3F22F983;
	cvt.rni.s32.f32 	%r466, %f208;
	cvt.rn.f32.s32 	%f209, %r466;
	fma.rn.f32 	%f210, %f209, 0fBFC90FDA, %f173;
	fma.rn.f32 	%f211, %f209, 0fB3A22168, %f210;
	fma.rn.f32 	%f375, %f209, 0fA7C234C5, %f211;
	abs.f32 	%f17, %f173;
	setp.ltu.f32 	%p18, %f17, 0f47CE4780;
	mov.u32 	%r462, %r466;
	mov.f32 	%f374, %f375;
	@%p18 bra 	$L__BB1_25;
	setp.neu.f32 	%p19, %f17, 0f7F800000;
	@%p19 bra 	$L__BB1_20;
	mov.f32 	%f214, 0f00000000;
	mul.rn.f32 	%f374, %f173, %f214;
	mov.b32 	%r462, 0;
	bra.uni 	$L__BB1_25;
$L__BB1_20:
	mov.b32 	%r31, %f173;
	shl.b32 	%r255, %r31, 8;
	or.b32  	%r32, %r255, -2147483648;
	mov.b64 	%rd231, 0;
	mov.b32 	%r459, 0;
	mov.u64 	%rd229, __cudart_i2opi_f;
	mov.u64 	%rd230, %rd4;
$L__BB1_21:
	.pragma "nounroll";
	ld.global.nc.u32 	%r256, [%rd229];
	mad.wide.u32 	%rd77, %r256, %r32, %rd231;
	shr.u64 	%rd231, %rd77, 32;
	st.local.u32 	[%rd230], %rd77;
	add.s32 	%r459, %r459, 1;
	add.s64 	%rd230, %rd230, 4;
	add.s64 	%rd229, %rd229, 4;
	setp.ne.s32 	%p20, %r459, 6;
	@%p20 bra 	$L__BB1_21;
	shr.u32 	%r257, %r31, 23;
	st.local.u32 	[%rd4+24], %rd231;
	and.b32  	%r35, %r257, 31;
	and.b32  	%r258, %r257, 224;
	add.s32 	%r259, %r258, -128;
	shr.u32 	%r260, %r259, 5;
	mul.wide.u32 	%rd78, %r260, 4;
	sub.s64 	%rd27, %rd4, %rd78;
	ld.local.u32 	%r460, [%rd27+24];
	ld.local.u32 	%r461, [%rd27+20];
	setp.eq.s32 	%p21, %r35, 0;
	@%p21 bra 	$L__BB1_24;
	shf.l.wrap.b32 	%r460, %r461, %r460, %r35;
	ld.local.u32 	%r261, [%rd27+16];
	shf.l.wrap.b32 	%r461, %r261, %r461, %r35;
$L__BB1_24:
	shr.u32 	%r262, %r460, 30;
	shf.l.wrap.b32 	%r263, %r461, %r460, 2;
	shl.b32 	%r264, %r461, 2;
	shr.u32 	%r265, %r263, 31;
	add.s32 	%r266, %r265, %r262;
	neg.s32 	%r267, %r266;
	setp.lt.s32 	%p22, %r31, 0;
	selp.b32 	%r462, %r267, %r266, %p22;
	xor.b32  	%r268, %r263, %r31;
	shr.s32 	%r269, %r263, 31;
	xor.b32  	%r270, %r269, %r263;
	xor.b32  	%r271, %r269, %r264;
	cvt.u64.u32 	%rd79, %r270;
	shl.b64 	%rd80, %rd79, 32;
	cvt.u64.u32 	%rd81, %r271;
	or.b64  	%rd82, %rd80, %rd81;
	cvt.rn.f64.s64 	%fd5, %rd82;
	mul.f64 	%fd6, %fd5, 0d3BF921FB54442D19;
	cvt.rn.f32.f64 	%f212, %fd6;
	neg.f32 	%f213, %f212;
	setp.lt.s32 	%p23, %r268, 0;
	selp.f32 	%f374, %f213, %f212, %p23;
$L__BB1_25:
	add.s32 	%r273, %r462, 1;
	mul.rn.f32 	%f215, %f374, %f374;
	and.b32  	%r274, %r462, 1;
	setp.eq.b32 	%p25, %r274, 1;
	selp.f32 	%f216, %f374, 0f3F800000, %p25;
	fma.rn.f32 	%f217, %f215, %f216, 0f00000000;
	fma.rn.f32 	%f218, %f215, 0f37CBAC00, 0fBAB607ED;
	selp.f32 	%f219, 0fB94D4153, %f218, %p25;
	selp.f32 	%f220, 0f3C0885E4, 0f3D2AAABB, %p25;
	fma.rn.f32 	%f221, %f219, %f215, %f220;
	selp.f32 	%f222, 0fBE2AAAA8, 0fBEFFFFFF, %p25;
	fma.rn.f32 	%f223, %f221, %f215, %f222;
	fma.rn.f32 	%f224, %f223, %f217, %f216;
	and.b32  	%r275, %r273, 2;
	setp.eq.s32 	%p26, %r275, 0;
	mov.f32 	%f225, 0f00000000;
	sub.f32 	%f226, %f225, %f224;
	selp.f32 	%f21, %f224, %f226, %p26;
	@%p18 bra 	$L__BB1_33;
	setp.neu.f32 	%p27, %f17, 0f7F800000;
	@%p27 bra 	$L__BB1_28;
	mov.f32 	%f229, 0f00000000;
	mul.rn.f32 	%f375, %f173, %f229;
	mov.b32 	%r466, 0;
	bra.uni 	$L__BB1_33;
$L__BB1_28:
	mov.b32 	%r44, %f173;
	shl.b32 	%r277, %r44, 8;
	or.b32  	%r45, %r277, -2147483648;
	mov.b64 	%rd234, 0;
	mov.b32 	%r463, 0;
	mov.u64 	%rd232, __cudart_i2opi_f;
	mov.u64 	%rd233, %rd3;
$L__BB1_29:
	.pragma "nounroll";
	ld.global.nc.u32 	%r278, [%rd232];
	mad.wide.u32 	%rd85, %r278, %r45, %rd234;
	shr.u64 	%rd234, %rd85, 32;
	st.local.u32 	[%rd233], %rd85;
	add.s32 	%r463, %r463, 1;
	add.s64 	%rd233, %rd233, 4;
	add.s64 	%rd232, %rd232, 4;
	setp.ne.s32 	%p28, %r463, 6;
	@%p28 bra 	$L__BB1_29;
	shr.u32 	%r279, %r44, 23;
	st.local.u32 	[%rd3+24], %rd234;
	and.b32  	%r48, %r279, 31;
	and.b32  	%r280, %r279, 224;
	add.s32 	%r281, %r280, -128;
	shr.u32 	%r282, %r281, 5;
	mul.wide.u32 	%rd86, %r282, 4;
	sub.s64 	%rd34, %rd3, %rd86;
	ld.local.u32 	%r464, [%rd34+24];
	ld.local.u32 	%r465, [%rd34+20];
	setp.eq.s32 	%p29, %r48, 0;
	@%p29 bra 	$L__BB1_32;
	shf.l.wrap.b32 	%r464, %r465, %r464, %r48;
	ld.local.u32 	%r283, [%rd34+16];
	shf.l.wrap.b32 	%r465, %r283, %r465, %r48;
$L__BB1_32:
	shr.u32 	%r284, %r464, 30;
	shf.l.wrap.b32 	%r285, %r465, %r464, 2;
	shl.b32 	%r286, %r465, 2;
	shr.u32 	%r287, %r285, 31;
	add.s32 	%r288, %r287, %r284;
	neg.s32 	%r289, %r288;
	setp.lt.s32 	%p30, %r44, 0;
	selp.b32 	%r466, %r289, %r288, %p30;
	xor.b32  	%r290, %r285, %r44;
	shr.s32 	%r291, %r285, 31;
	xor.b32  	%r292, %r291, %r285;
	xor.b32  	%r293, %r291, %r286;
	cvt.u64.u32 	%rd87, %r292;
	shl.b64 	%rd88, %rd87, 32;
	cvt.u64.u32 	%rd89, %r293;
	or.b64  	%rd90, %rd88, %rd89;
	cvt.rn.f64.s64 	%fd7, %rd90;
	mul.f64 	%fd8, %fd7, 0d3BF921FB54442D19;
	cvt.rn.f32.f64 	%f227, %fd8;
	neg.f32 	%f228, %f227;
	setp.lt.s32 	%p31, %r290, 0;
	selp.f32 	%f375, %f228, %f227, %p31;
$L__BB1_33:
	ld.param.f32 	%f371, [_Z19render_kernel_uint8PKaPKfPhiiiiiff_param_9];
	mul.rn.f32 	%f230, %f375, %f375;
	and.b32  	%r295, %r466, 1;
	setp.eq.b32 	%p32, %r295, 1;
	selp.f32 	%f231, 0f3F800000, %f375, %p32;
	fma.rn.f32 	%f232, %f230, %f231, 0f00000000;
	fma.rn.f32 	%f233, %f230, 0f37CBAC00, 0fBAB607ED;
	selp.f32 	%f234, %f233, 0fB94D4153, %p32;
	selp.f32 	%f235, 0f3D2AAABB, 0f3C0885E4, %p32;
	fma.rn.f32 	%f236, %f234, %f230, %f235;
	selp.f32 	%f237, 0fBEFFFFFF, 0fBE2AAAA8, %p32;
	fma.rn.f32 	%f238, %f236, %f230, %f237;
	fma.rn.f32 	%f239, %f238, %f232, %f231;
	and.b32  	%r296, %r466, 2;
	setp.eq.s32 	%p33, %r296, 0;
	mov.f32 	%f240, 0f00000000;
	sub.f32 	%f241, %f240, %f239;
	selp.f32 	%f25, %f239, %f241, %p33;
	mul.f32 	%f242, %f371, 0f40490FDB;
	div.rn.f32 	%f243, %f242, 0f43340000;
	mul.f32 	%f26, %f243, 0f3F000000;
	mul.f32 	%f244, %f26, 0f3F22F983;
	cvt.rni.s32.f32 	%r470, %f244;
	cvt.rn.f32.s32 	%f245, %r470;
	fma.rn.f32 	%f246, %f245, 0fBFC90FDA, %f26;
	fma.rn.f32 	%f247, %f245, 0fB3A22168, %f246;
	fma.rn.f32 	%f376, %f245, 0fA7C234C5, %f247;
	abs.f32 	%f28, %f26;
	setp.ltu.f32 	%p34, %f28, 0f47CE4780;
	@%p34 bra 	$L__BB1_41;
	setp.neu.f32 	%p35, %f28, 0f7F800000;
	@%p35 bra 	$L__BB1_36;
	mov.f32 	%f250, 0f00000000;
	mul.rn.f32 	%f376, %f26, %f250;
	mov.b32 	%r470, 0;
	bra.uni 	$L__BB1_41;
$L__BB1_36:
	mov.b32 	%r58, %f26;
	shl.b32 	%r298, %r58, 8;
	or.b32  	%r59, %r298, -2147483648;
	mov.b64 	%rd237, 0;
	mov.b32 	%r467, 0;
	mov.u64 	%rd235, __cudart_i2opi_f;
	mov.u64 	%rd236, %rd2;
$L__BB1_37:
	.pragma "nounroll";
	ld.global.nc.u32 	%r299, [%rd235];
	mad.wide.u32 	%rd93, %r299, %r59, %rd237;
	shr.u64 	%rd237, %rd93, 32;
	st.local.u32 	[%rd236], %rd93;
	add.s32 	%r467, %r467, 1;
	add.s64 	%rd236, %rd236, 4;
	add.s64 	%rd235, %rd235, 4;
	setp.ne.s32 	%p36, %r467, 6;
	@%p36 bra 	$L__BB1_37;
	shr.u32 	%r300, %r58, 23;
	st.local.u32 	[%rd2+24], %rd237;
	and.b32  	%r62, %r300, 31;
	and.b32  	%r301, %r300, 224;
	add.s32 	%r302, %r301, -128;
	shr.u32 	%r303, %r302, 5;
	mul.wide.u32 	%rd94, %r303, 4;
	sub.s64 	%rd41, %rd2, %rd94;
	ld.local.u32 	%r468, [%rd41+24];
	ld.local.u32 	%r469, [%rd41+20];
	setp.eq.s32 	%p37, %r62, 0;
	@%p37 bra 	$L__BB1_40;
	shf.l.wrap.b32 	%r468, %r469, %r468, %r62;
	ld.local.u32 	%r304, [%rd41+16];
	shf.l.wrap.b32 	%r469, %r304, %r469, %r62;
$L__BB1_40:
	shr.u32 	%r305, %r468, 30;
	shf.l.wrap.b32 	%r306, %r469, %r468, 2;
	shl.b32 	%r307, %r469, 2;
	shr.u32 	%r308, %r306, 31;
	add.s32 	%r309, %r308, %r305;
	neg.s32 	%r310, %r309;
	setp.lt.s32 	%p38, %r58, 0;
	selp.b32 	%r470, %r310, %r309, %p38;
	xor.b32  	%r311, %r306, %r58;
	shr.s32 	%r312, %r306, 31;
	xor.b32  	%r313, %r312, %r306;
	xor.b32  	%r314, %r312, %r307;
	cvt.u64.u32 	%rd95, %r313;
	shl.b64 	%rd96, %rd95, 32;
	cvt.u64.u32 	%rd97, %r314;
	or.b64  	%rd98, %rd96, %rd97;
	cvt.rn.f64.s64 	%fd9, %rd98;
	mul.f64 	%fd10, %fd9, 0d3BF921FB54442D19;
	cvt.rn.f32.f64 	%f248, %fd10;
	neg.f32 	%f249, %f248;
	setp.lt.s32 	%p39, %r311, 0;
	selp.f32 	%f376, %f249, %f248, %p39;
$L__BB1_41:
	cvt.rn.f32.s32 	%f251, %r198;
	cvt.rn.f32.s32 	%f252, %r199;
	div.s32 	%r316, %r3, %r198;
	mul.lo.s32 	%r317, %r316, %r198;
	sub.s32 	%r318, %r3, %r317;
	mul.f32 	%f253, %f376, %f376;
	fma.rn.f32 	%f254, %f253, 0f3C190000, 0f3B560000;
	fma.rn.f32 	%f255, %f254, %f253, 0f3CC70000;
	fma.rn.f32 	%f256, %f255, %f253, 0f3D5B0000;
	fma.rn.f32 	%f257, %f256, %f253, 0f3E089438;
	fma.rn.f32 	%f258, %f257, %f253, 0f3EAAAA88;
	mul.rn.f32 	%f259, %f253, %f376;
	fma.rn.f32 	%f260, %f258, %f259, %f376;
	abs.f32 	%f261, %f376;
	setp.eq.f32 	%p40, %f261, 0f3A00B43C;
	selp.f32 	%f262, %f376, %f260, %p40;
	and.b32  	%r319, %r470, 1;
	setp.eq.b32 	%p41, %r319, 1;
	neg.f32 	%f263, %f262;
	rcp.approx.ftz.f32 	%f264, %f263;
	selp.f32 	%f265, %f264, %f262, %p41;
	cvt.rn.f32.s32 	%f266, %r318;
	add.f32 	%f267, %f266, 0f3F000000;
	add.f32 	%f268, %f267, %f267;
	div.rn.f32 	%f269, %f268, %f251;
	add.f32 	%f270, %f269, 0fBF800000;
	mul.f32 	%f271, %f270, %f265;
	div.rn.f32 	%f272, %f251, %f252;
	mul.f32 	%f273, %f272, %f271;
	cvt.rn.f32.s32 	%f274, %r316;
	add.f32 	%f275, %f274, 0f3F000000;
	add.f32 	%f276, %f275, %f275;
	div.rn.f32 	%f277, %f276, %f252;
	mov.f32 	%f278, 0f3F800000;
	sub.f32 	%f279, %f278, %f277;
	mul.f32 	%f280, %f279, %f265;
	mul.f32 	%f281, %f11, %f273;
	fma.rn.f32 	%f282, %f15, %f21, %f281;
	mul.f32 	%f283, %f25, %f15;
	mul.f32 	%f284, %f283, %f280;
	sub.f32 	%f285, %f282, %f284;
	fma.rn.f32 	%f286, %f21, %f280, %f25;
	mul.f32 	%f287, %f15, %f273;
	mul.f32 	%f288, %f11, %f21;
	sub.f32 	%f289, %f288, %f287;
	mul.f32 	%f290, %f25, %f11;
	mul.f32 	%f291, %f290, %f280;
	sub.f32 	%f292, %f289, %f291;
	mul.f32 	%f293, %f285, %f285;
	fma.rn.f32 	%f294, %f286, %f286, %f293;
	fma.rn.f32 	%f295, %f292, %f292, %f294;
	sqrt.rn.f32 	%f296, %f295;
	div.rn.f32 	%f32, %f285, %f296;
	div.rn.f32 	%f33, %f286, %f296;
	div.rn.f32 	%f34, %f292, %f296;
	cvt.rn.f32.s32 	%f297, %r197;
	setp.neu.f32 	%p42, %f32, 0f00000000;
	rcp.rn.f32 	%f298, %f32;
	selp.f32 	%f35, %f298, 0f7149F2CA, %p42;
	setp.neu.f32 	%p43, %f33, 0f00000000;
	rcp.rn.f32 	%f299, %f33;
	selp.f32 	%f36, %f299, 0f7149F2CA, %p43;
	setp.neu.f32 	%p44, %f34, 0f00000000;
	rcp.rn.f32 	%f300, %f34;
	selp.f32 	%f37, %f300, 0f7149F2CA, %p44;
	mov.f32 	%f301, 0f00000000;
	sub.f32 	%f302, %f301, %f169;
	mul.f32 	%f303, %f302, %f35;
	sub.f32 	%f304, %f297, %f169;
	mul.f32 	%f305, %f304, %f35;
	sub.f32 	%f306, %f301, %f5;
	mul.f32 	%f307, %f306, %f36;
	sub.f32 	%f308, %f297, %f5;
	mul.f32 	%f309, %f308, %f36;
	sub.f32 	%f310, %f301, %f171;
	mul.f32 	%f311, %f310, %f37;
	sub.f32 	%f312, %f297, %f171;
	mul.f32 	%f313, %f312, %f37;
	min.f32 	%f314, %f303, %f305;
	min.f32 	%f315, %f307, %f309;
	max.f32 	%f316, %f314, %f315;
	min.f32 	%f317, %f311, %f313;
	max.f32 	%f318, %f316, %f317;
	max.f32 	%f320, %f303, %f305;
	max.f32 	%f321, %f307, %f309;
	min.f32 	%f322, %f320, %f321;
	max.f32 	%f323, %f311, %f313;
	min.f32 	%f38, %f322, %f323;
	setp.geu.f32 	%p45, %f38, 0f00000000;
	cvt.s64.s32 	%rd42, %r2;
	mul.wide.s32 	%rd99, %r199, %r198;
	cvt.s64.s32 	%rd100, %r317;
	mad.lo.s64 	%rd101, %rd99, %rd42, %rd100;
	cvt.s64.s32 	%rd102, %r318;
	add.s64 	%rd103, %rd101, %rd102;
	mul.lo.s64 	%rd43, %rd103, 3;
	min.f32 	%f324, %f38, %f167;
	setp.geu.f32 	%p46, %f324, %f318;
	and.pred  	%p47, %p45, %p46;
	@%p47 bra 	$L__BB1_43;
	ld.const.f32 	%f365, [SKY_COLOR];
	mul.f32 	%f366, %f365, 0f437F0000;
	cvt.rzi.u32.f32 	%r448, %f366;
	add.s64 	%rd222, %rd1, %rd43;
	st.global.u8 	[%rd222], %r448;
	ld.const.f32 	%f367, [SKY_COLOR+4];
	mul.f32 	%f368, %f367, 0f437F0000;
	cvt.rzi.u32.f32 	%r449, %f368;
	st.global.u8 	[%rd222+1], %r449;
	ld.const.f32 	%f369, [SKY_COLOR+8];
	mul.f32 	%f370, %f369, 0f437F0000;
	cvt.rzi.u32.f32 	%r450, %f370;
	st.global.u8 	[%rd222+2], %r450;
	bra.uni 	$L__BB1_198;
$L__BB1_43:
	mul.lo.s32 	%r71, %r197, %r197;
	cvt.rmi.f32.f32 	%f326, %f169;
	cvt.rzi.s32.f32 	%r536, %f326;
	cvt.rmi.f32.f32 	%f327, %f5;
	cvt.rzi.s32.f32 	%r537, %f327;
	cvt.rmi.f32.f32 	%f328, %f171;
	cvt.rzi.s32.f32 	%r538, %f328;
	setp.ge.f32 	%p48, %f32, 0f00000000;
	selp.b32 	%r75, 1, -1, %p48;
	setp.ltu.f32 	%p49, %f33, 0f00000000;
	selp.b32 	%r76, -1, 1, %p49;
	setp.ge.f32 	%p50, %f34, 0f00000000;
	selp.b32 	%r77, 1, -1, %p50;
	abs.f32 	%f39, %f35;
	abs.f32 	%f40, %f36;
	abs.f32 	%f41, %f37;
	selp.u32 	%r320, 1, 0, %p48;
	add.s32 	%r321, %r536, %r320;
	cvt.rn.f32.s32 	%f329, %r321;
	sub.f32 	%f330, %f329, %f169;
	mul.f32 	%f441, %f35, %f330;
	setp.ge.f32 	%p51, %f33, 0f00000000;
	selp.u32 	%r322, 1, 0, %p51;
	add.s32 	%r323, %r537, %r322;
	cvt.rn.f32.s32 	%f331, %r323;
	sub.f32 	%f332, %f331, %f5;
	mul.f32 	%f442, %f36, %f332;
	selp.u32 	%r324, 1, 0, %p50;
	add.s32 	%r325, %r538, %r324;
	cvt.rn.f32.s32 	%f333, %r325;
	sub.f32 	%f334, %f333, %f171;
	mul.f32 	%f443, %f37, %f334;
	setp.lt.s32 	%p52, %r200, 1;
	@%p52 bra 	$L__BB1_88;
	mul.lo.s32 	%r328, %r71, %r197;
	cvt.s64.s32 	%rd104, %r328;
	mul.lo.s64 	%rd44, %rd42, %rd104;
	mov.f32 	%f445, 0f00000000;
	mov.b32 	%r540, -1;
	mov.b32 	%r471, 0;
$L__BB1_45:
	.pragma "nounroll";
	setp.ge.f32 	%p53, %f445, %f167;
	@%p53 bra 	$L__BB1_88;
	setp.gt.s32 	%p54, %r536, -1;
	setp.lt.s32 	%p55, %r536, %r197;
	and.pred  	%p56, %p54, %p55;
	setp.gt.s32 	%p57, %r537, -1;
	setp.lt.s32 	%p58, %r537, %r197;
	and.pred  	%p59, %p57, %p58;
	and.pred  	%p60, %p56, %p59;
	setp.gt.s32 	%p61, %r538, -1;
	setp.lt.s32 	%p62, %r538, %r197;
	and.pred  	%p63, %p61, %p62;
	and.pred  	%p64, %p60, %p63;
	not.pred 	%p65, %p64;
	@%p65 bra 	$L__BB1_52;
	mul.lo.s32 	%r330, %r537, %r71;
	cvt.u64.u32 	%rd106, %r330;
	mul.lo.s32 	%r331, %r536, %r197;
	cvt.s64.s32 	%rd107, %r331;
	cvt.u64.u32 	%rd108, %r538;
	add.s64 	%rd109, %rd44, %rd107;
	add.s64 	%rd110, %rd109, %rd106;
	add.s64 	%rd111, %rd110, %rd108;
	add.s64 	%rd105, %rd45, %rd111;
	// begin inline asm
	ld.global.nc.s8 %r329, [%rd105];
	// end inline asm
	cvt.s8.s32 	%rs18, %r329;
	setp.gt.s16 	%p67, %rs18, -1;
	@%p67 bra 	$L__BB1_48;
	bra.uni 	$L__BB1_53;
$L__BB1_48:
	cvt.u32.u16 	%r443, %rs18;
	and.b32  	%r444, %r443, 255;
	mul.wide.u32 	%rd218, %r444, 12;
	mov.u64 	%rd219, BLOCK_COLORS;
	add.s64 	%rd220, %rd219, %rd218;
	ld.const.f32 	%f162, [%rd220];
	ld.const.f32 	%f163, [%rd220+4];
	ld.const.f32 	%f164, [%rd220+8];
	mov.f32 	%f446, 0f3F4CCCCD;
	setp.eq.s32 	%p376, %r540, 0;
	@%p376 bra 	$L__BB1_197;
	setp.eq.s32 	%p377, %r540, 2;
	@%p377 bra 	$L__BB1_196;
	setp.ne.s32 	%p378, %r540, 1;
	@%p378 bra 	$L__BB1_195;
	setp.ltu.f32 	%p379, %f33, 0f00000000;
	selp.f32 	%f446, 0f3F19999A, 0f3F800000, %p379;
	bra.uni 	$L__BB1_197;
$L__BB1_52:
	setp.gt.f32 	%p66, %f445, %f38;
	@%p66 bra 	$L__BB1_88;
$L__BB1_53:
	setp.geu.f32 	%p68, %f441, %f442;
	setp.geu.f32 	%p69, %f441, %f443;
	or.pred  	%p70, %p68, %p69;
	@%p70 bra 	$L__BB1_55;
	add.f32 	%f381, %f39, %f441;
	add.s32 	%r536, %r536, %r75;
	mov.b32 	%r540, 0;
	mov.f32 	%f382, %f442;
	mov.f32 	%f383, %f443;
	mov.f32 	%f445, %f441;
	bra.uni 	$L__BB1_58;
$L__BB1_55:
	setp.geu.f32 	%p71, %f442, %f443;
	@%p71 bra 	$L__BB1_57;
	add.f32 	%f382, %f40, %f442;
	add.s32 	%r537, %r537, %r76;
	mov.b32 	%r540, 1;
	mov.f32 	%f381, %f441;
	mov.f32 	%f383, %f443;
	mov.f32 	%f445, %f442;
	bra.uni 	$L__BB1_58;
$L__BB1_57:
	add.f32 	%f383, %f41, %f443;
	add.s32 	%r538, %r538, %r77;
	mov.b32 	%r540, 2;
	mov.f32 	%f381, %f441;
	mov.f32 	%f382, %f442;
	mov.f32 	%f445, %f443;
$L__BB1_58:
	add.s32 	%r335, %r471, 1;
	setp.ge.s32 	%p72, %r335, %r200;
	setp.ge.f32 	%p73, %f445, %f167;
	or.pred  	%p74, %p72, %p73;
	@%p74 bra 	$L__BB1_88;
	setp.gt.s32 	%p75, %r536, -1;
	setp.lt.s32 	%p76, %r536, %r197;
	and.pred  	%p77, %p75, %p76;
	setp.gt.s32 	%p78, %r537, -1;
	setp.lt.s32 	%p79, %r537, %r197;
	and.pred  	%p80, %p78, %p79;
	and.pred  	%p81, %p77, %p80;
	setp.gt.s32 	%p82, %r538, -1;
	setp.lt.s32 	%p83, %r538, %r197;
	and.pred  	%p84, %p82, %p83;
	and.pred  	%p85, %p81, %p84;
	not.pred 	%p86, %p85;
	@%p86 bra 	$L__BB1_61;
	mul.lo.s32 	%r337, %r537, %r71;
	cvt.u64.u32 	%rd113, %r337;
	mul.lo.s32 	%r338, %r536, %r197;
	cvt.s64.s32 	%rd114, %r338;
	cvt.u64.u32 	%rd115, %r538;
	add.s64 	%rd116, %rd44, %rd114;
	add.s64 	%rd117, %rd116, %rd113;
	add.s64 	%rd118, %rd117, %rd115;
	add.s64 	%rd112, %rd45, %rd118;
	// begin inline asm
	ld.global.nc.s8 %r336, [%rd112];
	// end inline asm
	cvt.s8.s32 	%rs18, %r336;
	setp.gt.s16 	%p88, %rs18, -1;
	@%p88 bra 	$L__BB1_48;
	bra.uni 	$L__BB1_62;
$L__BB1_61:
	setp.gt.f32 	%p87, %f445, %f38;
	@%p87 bra 	$L__BB1_88;
$L__BB1_62:
	setp.geu.f32 	%p89, %f381, %f382;
	setp.geu.f32 	%p90, %f381, %f383;
	or.pred  	%p91, %p89, %p90;
	@%p91 bra 	$L__BB1_64;
	add.f32 	%f385, %f39, %f381;
	add.s32 	%r536, %r536, %r75;
	mov.b32 	%r540, 0;
	mov.f32 	%f386, %f382;
	mov.f32 	%f387, %f383;
	mov.f32 	%f445, %f381;
	bra.uni 	$L__BB1_67;
$L__BB1_64:
	setp.geu.f32 	%p92, %f382, %f383;
	@%p92 bra 	$L__BB1_66;
	add.f32 	%f386, %f40, %f382;
	add.s32 	%r537, %r537, %r76;
	mov.b32 	%r540, 1;
	mov.f32 	%f385, %f381;
	mov.f32 	%f387, %f383;
	mov.f32 	%f445, %f382;
	bra.uni 	$L__BB1_67;
$L__BB1_66:
	add.f32 	%f387, %f41, %f383;
	add.s32 	%r538, %r538, %r77;
	mov.b32 	%r540, 2;
	mov.f32 	%f385, %f381;
	mov.f32 	%f386, %f382;
	mov.f32 	%f445, %f383;
$L__BB1_67:
	add.s32 	%r342, %r471, 2;
	setp.ge.s32 	%p93, %r342, %r200;
	setp.ge.f32 	%p94, %f445, %f167;
	or.pred  	%p95, %p93, %p94;
	@%p95 bra 	$L__BB1_88;
	setp.gt.s32 	%p96, %r536, -1;
	setp.lt.s32 	%p97, %r536, %r197;
	and.pred  	%p98, %p96, %p97;
	setp.gt.s32 	%p99, %r537, -1;
	setp.lt.s32 	%p100, %r537, %r197;
	and.pred  	%p101, %p99, %p100;
	and.pred  	%p102, %p98, %p101;
	setp.gt.s32 	%p103, %r538, -1;
	setp.lt.s32 	%p104, %r538, %r197;
	and.pred  	%p105, %p103, %p104;
	and.pred  	%p106, %p102, %p105;
	not.pred 	%p107, %p106;
	@%p107 bra 	$L__BB1_70;
	mul.lo.s32 	%r344, %r537, %r71;
	cvt.u64.u32 	%rd120, %r344;
	mul.lo.s32 	%r345, %r536, %r197;
	cvt.s64.s32 	%rd121, %r345;
	cvt.u64.u32 	%rd122, %r538;
	add.s64 	%rd123, %rd44, %rd121;
	add.s64 	%rd124, %rd123, %rd120;
	add.s64 	%rd125, %rd124, %rd122;
	add.s64 	%rd119, %rd45, %rd125;
	// begin inline asm
	ld.global.nc.s8 %r343, [%rd119];
	// end inline asm
	cvt.s8.s32 	%rs18, %r343;
	setp.gt.s16 	%p109, %rs18, -1;
	@%p109 bra 	$L__BB1_48;
	bra.uni 	$L__BB1_71;
$L__BB1_70:
	setp.gt.f32 	%p108, %f445, %f38;
	@%p108 bra 	$L__BB1_88;
$L__BB1_71:
	setp.geu.f32 	%p110, %f385, %f386;
	setp.geu.f32 	%p111, %f385, %f387;
	or.pred  	%p112, %p110, %p111;
	@%p112 bra 	$L__BB1_73;
	add.f32 	%f389, %f39, %f385;
	add.s32 	%r536, %r536, %r75;
	mov.b32 	%r540, 0;
	mov.f32 	%f390, %f386;
	mov.f32 	%f391, %f387;
	mov.f32 	%f445, %f385;
	bra.uni 	$L__BB1_76;
$L__BB1_73:
	setp.geu.f32 	%p113, %f386, %f387;
	@%p113 bra 	$L__BB1_75;
	add.f32 	%f390, %f40, %f386;
	add.s32 	%r537, %r537, %r76;
	mov.b32 	%r540, 1;
	mov.f32 	%f389, %f385;
	mov.f32 	%f391, %f387;
	mov.f32 	%f445, %f386;
	bra.uni 	$L__BB1_76;
$L__BB1_75:
	add.f32 	%f391, %f41, %f387;
	add.s32 	%r538, %r538, %r77;
	mov.b32 	%r540, 2;
	mov.f32 	%f389, %f385;
	mov.f32 	%f390, %f386;
	mov.f32 	%f445, %f387;
$L__BB1_76:
	add.s32 	%r349, %r471, 3;
	setp.ge.s32 	%p114, %r349, %r200;
	setp.ge.f32 	%p115, %f445, %f167;
	or.pred  	%p116, %p114, %p115;
	@%p116 bra 	$L__BB1_88;
	setp.gt.s32 	%p117, %r536, -1;
	setp.lt.s32 	%p118, %r536, %r197;
	and.pred  	%p119, %p117, %p118;
	setp.gt.s32 	%p120, %r537, -1;
	setp.lt.s32 	%p121, %r537, %r197;
	and.pred  	%p122, %p120, %p121;
	and.pred  	%p123, %p119, %p122;
	setp.gt.s32 	%p124, %r538, -1;
	setp.lt.s32 	%p125, %r538, %r197;
	and.pred  	%p126, %p124, %p125;
	and.pred  	%p127, %p123, %p126;
	not.pred 	%p128, %p127;
	@%p128 bra 	$L__BB1_79;
	mul.lo.s32 	%r351, %r537, %r71;
	cvt.u64.u32 	%rd127, %r351;
	mul.lo.s32 	%r352, %r536, %r197;
	cvt.s64.s32 	%rd128, %r352;
	cvt.u64.u32 	%rd129, %r538;
	add.s64 	%rd130, %rd44, %rd128;
	add.s64 	%rd131, %rd130, %rd127;
	add.s64 	%rd132, %rd131, %rd129;
	add.s64 	%rd126, %rd45, %rd132;
	// begin inline asm
	ld.global.nc.s8 %r350, [%rd126];
	// end inline asm
	cvt.s8.s32 	%rs18, %r350;
	setp.gt.s16 	%p130, %rs18, -1;
	@%p130 bra 	$L__BB1_48;
	bra.uni 	$L__BB1_80;
$L__BB1_79:
	setp.gt.f32 	%p129, %f445, %f38;
	@%p129 bra 	$L__BB1_88;
$L__BB1_80:
	setp.geu.f32 	%p131, %f389, %f390;
	setp.geu.f32 	%p132, %f389, %f391;
	or.pred  	%p133, %p131, %p132;
	@%p133 bra 	$L__BB1_82;
	add.f32 	%f393, %f39, %f389;
	add.s32 	%r536, %r536, %r75;
	mov.b32 	%r540, 0;
	mov.f32 	%f394, %f390;
	mov.f32 	%f395, %f391;
	mov.f32 	%f445, %f389;
	bra.uni 	$L__BB1_85;
$L__BB1_82:
	setp.geu.f32 	%p134, %f390, %f391;
	@%p134 bra 	$L__BB1_84;
	add.f32 	%f394, %f40, %f390;
	add.s32 	%r537, %r537, %r76;
	mov.b32 	%r540, 1;
	mov.f32 	%f393, %f389;
	mov.f32 	%f395, %f391;
	mov.f32 	%f445, %f390;
	bra.uni 	$L__BB1_85;
$L__BB1_84:
	add.f32 	%f395, %f41, %f391;
	add.s32 	%r538, %r538, %r77;
	mov.b32 	%r540, 2;
	mov.f32 	%f393, %f389;
	mov.f32 	%f394, %f390;
	mov.f32 	%f445, %f391;
$L__BB1_85:
	add.s32 	%r356, %r471, 4;
	setp.ge.s32 	%p135, %r356, %r200;
	setp.ge.f32 	%p136, %f445, %f167;
	or.pred  	%p137, %p135, %p136;
	@%p137 bra 	$L__BB1_88;
	setp.gt.s32 	%p138, %r536, -1;
	setp.lt.s32 	%p139, %r536, %r197;
	and.pred  	%p140, %p138, %p139;
	setp.gt.s32 	%p141, %r537, -1;
	setp.lt.s32 	%p142, %r537, %r197;
	and.pred  	%p143, %p141, %p142;
	and.pred  	%p144, %p140, %p143;
	setp.gt.s32 	%p145, %r538, -1;
	setp.lt.s32 	%p146, %r538, %r197;
	and.pred  	%p147, %p145, %p146;
	and.pred  	%p148, %p144, %p147;
	@%p148 bra 	$L__BB1_89;
	setp.gt.f32 	%p149, %f445, %f38;
	@%p149 bra 	$L__BB1_88;
	bra.uni 	$L__BB1_90;
$L__BB1_88:
	ld.const.f32 	%f336, [SKY_COLOR];
	mul.f32 	%f337, %f336, 0f437F0000;
	cvt.rzi.u32.f32 	%r440, %f337;
	add.s64 	%rd217, %rd1, %rd43;
	st.global.u8 	[%rd217], %r440;
	ld.const.f32 	%f338, [SKY_COLOR+4];
	mul.f32 	%f339, %f338, 0f437F0000;
	cvt.rzi.u32.f32 	%r441, %f339;
	st.global.u8 	[%rd217+1], %r441;
	ld.const.f32 	%f340, [SKY_COLOR+8];
	mul.f32 	%f341, %f340, 0f437F0000;
	cvt.rzi.u32.f32 	%r442, %f341;
	st.global.u8 	[%rd217+2], %r442;
	bra.uni 	$L__BB1_198;
$L__BB1_89:
	mul.lo.s32 	%r358, %r537, %r71;
	cvt.u64.u32 	%rd134, %r358;
	mul.lo.s32 	%r359, %r536, %r197;
	cvt.s64.s32 	%rd135, %r359;
	cvt.u64.u32 	%rd136, %r538;
	add.s64 	%rd137, %rd44, %rd135;
	add.s64 	%rd138, %rd137, %rd134;
	add.s64 	%rd139, %rd138, %rd136;
	add.s64 	%rd133, %rd45, %rd139;
	// begin inline asm
	ld.global.nc.s8 %r357, [%rd133];
	// end inline asm
	cvt.s8.s32 	%rs18, %r357;
	setp.gt.s16 	%p150, %rs18, -1;
	@%p150 bra 	$L__BB1_48;
$L__BB1_90:
	setp.lt.f32 	%p151, %f393, %f394;
	setp.lt.f32 	%p152, %f393, %f395;
	and.pred  	%p153, %p151, %p152;
	@%p153 bra 	$L__BB1_94;
	setp.lt.f32 	%p154, %f394, %f395;
	@%p154 bra 	$L__BB1_93;
	add.f32 	%f399, %f41, %f395;
	add.s32 	%r538, %r538, %r77;
	mov.b32 	%r540, 2;
	mov.f32 	%f397, %f393;
	mov.f32 	%f398, %f394;
	mov.f32 	%f445, %f395;
	bra.uni 	$L__BB1_95;
$L__BB1_93:
	add.f32 	%f398, %f40, %f394;
	add.s32 	%r537, %r537, %r76;
	mov.b32 	%r540, 1;
	mov.f32 	%f397, %f393;
	mov.f32 	%f399, %f395;
	mov.f32 	%f445, %f394;
	bra.uni 	$L__BB1_95;
$L__BB1_94:
	add.f32 	%f397, %f39, %f393;
	add.s32 	%r536, %r536, %r75;
	mov.b32 	%r540, 0;
	mov.f32 	%f398, %f394;
	mov.f32 	%f399, %f395;
	mov.f32 	%f445, %f393;
$L__BB1_95:
	add.s32 	%r363, %r471, 5;
	setp.ge.s32 	%p155, %r363, %r200;
	setp.ge.f32 	%p156, %f445, %f167;
	or.pred  	%p157, %p155, %p156;
	@%p157 bra 	$L__BB1_88;
	setp.gt.s32 	%p158, %r536, -1;
	setp.lt.s32 	%p159, %r536, %r197;
	and.pred  	%p160, %p158, %p159;
	setp.gt.s32 	%p161, %r537, -1;
	setp.lt.s32 	%p162, %r537, %r197;
	and.pred  	%p163, %p161, %p162;
	and.pred  	%p164, %p160, %p163;
	setp.gt.s32 	%p165, %r538, -1;
	setp.lt.s32 	%p166, %r538, %r197;
	and.pred  	%p167, %p165, %p166;
	and.pred  	%p168, %p164, %p167;
	@%p168 bra 	$L__BB1_98;
	setp.gt.f32 	%p169, %f445, %f38;
	@%p169 bra 	$L__BB1_88;
	bra.uni 	$L__BB1_99;
$L__BB1_98:
	mul.lo.s32 	%r365, %r537, %r71;
	cvt.u64.u32 	%rd141, %r365;
	mul.lo.s32 	%r366, %r536, %r197;
	cvt.s64.s32 	%rd142, %r366;
	cvt.u64.u32 	%rd143, %r538;
	add.s64 	%rd144, %rd44, %rd142;
	add.s64 	%rd145, %rd144, %rd141;
	add.s64 	%rd146, %rd145, %rd143;
	add.s64 	%rd140, %rd45, %rd146;
	// begin inline asm
	ld.global.nc.s8 %r364, [%rd140];
	// end inline asm
	cvt.s8.s32 	%rs18, %r364;
	setp.gt.s16 	%p170, %rs18, -1;
	@%p170 bra 	$L__BB1_48;
$L__BB1_99:
	setp.lt.f32 	%p171, %f397, %f398;
	setp.lt.f32 	%p172, %f397, %f399;
	and.pred  	%p173, %p171, %p172;
	@%p173 bra 	$L__BB1_103;
	setp.lt.f32 	%p174, %f398, %f399;
	@%p174 bra 	$L__BB1_102;
	add.f32 	%f403, %f41, %f399;
	add.s32 	%r538, %r538, %r77;
	mov.b32 	%r540, 2;
	mov.f32 	%f401, %f397;
	mov.f32 	%f402, %f398;
	mov.f32 	%f445, %f399;
	bra.uni 	$L__BB1_104;
$L__BB1_102:
	add.f32 	%f402, %f40, %f398;
	add.s32 	%r537, %r537, %r76;
	mov.b32 	%r540, 1;
	mov.f32 	%f401, %f397;
	mov.f32 	%f403, %f399;
	mov.f32 	%f445, %f398;
	bra.uni 	$L__BB1_104;
$L__BB1_103:
	add.f32 	%f401, %f39, %f397;
	add.s32 	%r536, %r536, %r75;
	mov.b32 	%r540, 0;
	mov.f32 	%f402, %f398;
	mov.f32 	%f403, %f399;
	mov.f32 	%f445, %f397;
$L__BB1_104:
	add.s32 	%r370, %r471, 6;
	setp.ge.s32 	%p175, %r370, %r200;
	setp.ge.f32 	%p176, %f445, %f167;
	or.pred  	%p177, %p175, %p176;
	@%p177 bra 	$L__BB1_88;
	setp.gt.s32 	%p178, %r536, -1;
	setp.lt.s32 	%p179, %r536, %r197;
	and.pred  	%p180, %p178, %p179;
	setp.gt.s32 	%p181, %r537, -1;
	setp.lt.s32 	%p182, %r537, %r197;
	and.pred  	%p183, %p181, %p182;
	and.pred  	%p184, %p180, %p183;
	setp.gt.s32 	%p185, %r538, -1;
	setp.lt.s32 	%p186, %r538, %r197;
	and.pred  	%p187, %p185, %p186;
	and.pred  	%p188, %p184, %p187;
	@%p188 bra 	$L__BB1_107;
	setp.gt.f32 	%p189, %f445, %f38;
	@%p189 bra 	$L__BB1_88;
	bra.uni 	$L__BB1_108;
$L__BB1_107:
	mul.lo.s32 	%r372, %r537, %r71;
	cvt.u64.u32 	%rd148, %r372;
	mul.lo.s32 	%r373, %r536, %r197;
	cvt.s64.s32 	%rd149, %r373;
	cvt.u64.u32 	%rd150, %r538;
	add.s64 	%rd151, %rd44, %rd149;
	add.s64 	%rd152, %rd151, %rd148;
	add.s64 	%rd153, %rd152, %rd150;
	add.s64 	%rd147, %rd45, %rd153;
	// begin inline asm
	ld.global.nc.s8 %r371, [%rd147];
	// end inline asm
	cvt.s8.s32 	%rs18, %r371;
	setp.gt.s16 	%p190, %rs18, -1;
	@%p190 bra 	$L__BB1_48;
$L__BB1_108:
	setp.lt.f32 	%p191, %f401, %f402;
	setp.lt.f32 	%p192, %f401, %f403;
	and.pred  	%p193, %p191, %p192;
	@%p193 bra 	$L__BB1_112;
	setp.lt.f32 	%p194, %f402, %f403;
	@%p194 bra 	$L__BB1_111;
	add.f32 	%f407, %f41, %f403;
	add.s32 	%r538, %r538, %r77;
	mov.b32 	%r540, 2;
	mov.f32 	%f405, %f401;
	mov.f32 	%f406, %f402;
	mov.f32 	%f445, %f403;
	bra.uni 	$L__BB1_113;
$L__BB1_111:
	add.f32 	%f406, %f40, %f402;
	add.s32 	%r537, %r537, %r76;
	mov.b32 	%r540, 1;
	mov.f32 	%f405, %f401;
	mov.f32 	%f407, %f403;
	mov.f32 	%f445, %f402;
	bra.uni 	$L__BB1_113;
$L__BB1_112:
	add.f32 	%f405, %f39, %f401;
	add.s32 	%r536, %r536, %r75;
	mov.b32 	%r540, 0;
	mov.f32 	%f406, %f402;
	mov.f32 	%f407, %f403;
	mov.f32 	%f445, %f401;
$L__BB1_113:
	add.s32 	%r377, %r471, 7;
	setp.ge.s32 	%p195, %r377, %r200;
	setp.ge.f32 	%p196, %f445, %f167;
	or.pred  	%p197, %p195, %p196;
	@%p197 bra 	$L__BB1_88;
	setp.gt.s32 	%p198, %r536, -1;
	setp.lt.s32 	%p199, %r536, %r197;
	and.pred  	%p200, %p198, %p199;
	setp.gt.s32 	%p201, %r537, -1;
	setp.lt.s32 	%p202, %r537, %r197;
	and.pred  	%p203, %p201, %p202;
	and.pred  	%p204, %p200, %p203;
	setp.gt.s32 	%p205, %r538, -1;
	setp.lt.s32 	%p206, %r538, %r197;
	and.pred  	%p207, %p205, %p206;
	and.pred  	%p208, %p204, %p207;
	@%p208 bra 	$L__BB1_116;
	setp.gt.f32 	%p209, %f445, %f38;
	@%p209 bra 	$L__BB1_88;
	bra.uni 	$L__BB1_117;
$L__BB1_116:
	mul.lo.s32 	%r379, %r537, %r71;
	cvt.u64.u32 	%rd155, %r379;
	mul.lo.s32 	%r380, %r536, %r197;
	cvt.s64.s32 	%rd156, %r380;
	cvt.u64.u32 	%rd157, %r538;
	add.s64 	%rd158, %rd44, %rd156;
	add.s64 	%rd159, %rd158, %rd155;
	add.s64 	%rd160, %rd159, %rd157;
	add.s64 	%rd154, %rd45, %rd160;
	// begin inline asm
	ld.global.nc.s8 %r378, [%rd154];
	// end inline asm
	cvt.s8.s32 	%rs18, %r378;
	setp.gt.s16 	%p210, %rs18, -1;
	@%p210 bra 	$L__BB1_48;
$L__BB1_117:
	setp.lt.f32 	%p211, %f405, %f406;
	setp.lt.f32 	%p212, %f405, %f407;
	and.pred  	%p213, %p211, %p212;
	@%p213 bra 	$L__BB1_121;
	setp.lt.f32 	%p214, %f406, %f407;
	@%p214 bra 	$L__BB1_120;
	add.f32 	%f411, %f41, %f407;
	add.s32 	%r538, %r538, %r77;
	mov.b32 	%r540, 2;
	mov.f32 	%f409, %f405;
	mov.f32 	%f410, %f406;
	mov.f32 	%f445, %f407;
	bra.uni 	$L__BB1_122;
$L__BB1_120:
	add.f32 	%f410, %f40, %f406;
	add.s32 	%r537, %r537, %r76;
	mov.b32 	%r540, 1;
	mov.f32 	%f409, %f405;
	mov.f32 	%f411, %f407;
	mov.f32 	%f445, %f406;
	bra.uni 	$L__BB1_122;
$L__BB1_121:
	add.f32 	%f409, %f39, %f405;
	add.s32 	%r536, %r536, %r75;
	mov.b32 	%r540, 0;
	mov.f32 	%f410, %f406;
	mov.f32 	%f411, %f407;
	mov.f32 	%f445, %f405;
$L__BB1_122:
	add.s32 	%r384, %r471, 8;
	setp.ge.s32 	%p215, %r384, %r200;
	setp.ge.f32 	%p216, %f445, %f167;
	or.pred  	%p217, %p215, %p216;
	@%p217 bra 	$L__BB1_88;
	setp.gt.s32 	%p218, %r536, -1;
	setp.lt.s32 	%p219, %r536, %r197;
	and.pred  	%p220, %p218, %p219;
	setp.gt.s32 	%p221, %r537, -1;
	setp.lt.s32 	%p222, %r537, %r197;
	and.pred  	%p223, %p221, %p222;
	and.pred  	%p224, %p220, %p223;
	setp.gt.s32 	%p225, %r538, -1;
	setp.lt.s32 	%p226, %r538, %r197;
	and.pred  	%p227, %p225, %p226;
	and.pred  	%p228, %p224, %p227;
	@%p228 bra 	$L__BB1_125;
	setp.gt.f32 	%p229, %f445, %f38;
	@%p229 bra 	$L__BB1_88;
	bra.uni 	$L__BB1_126;
$L__BB1_125:
	mul.lo.s32 	%r386, %r537, %r71;
	cvt.u64.u32 	%rd162, %r386;
	mul.lo.s32 	%r387, %r536, %r197;
	cvt.s64.s32 	%rd163, %r387;
	cvt.u64.u32 	%rd164, %r538;
	add.s64 	%rd165, %rd44, %rd163;
	add.s64 	%rd166, %rd165, %rd162;
	add.s64 	%rd167, %rd166, %rd164;
	add.s64 	%rd161, %rd45, %rd167;
	// begin inline asm
	ld.global.nc.s8 %r385, [%rd161];
	// end inline asm
	cvt.s8.s32 	%rs18, %r385;
	setp.gt.s16 	%p230, %rs18, -1;
	@%p230 bra 	$L__BB1_48;
$L__BB1_126:
	setp.lt.f32 	%p231, %f409, %f410;
	setp.lt.f32 	%p232, %f409, %f411;
	and.pred  	%p233, %p231, %p232;
	@%p233 bra 	$L__BB1_130;
	setp.lt.f32 	%p234, %f410, %f411;
	@%p234 bra 	$L__BB1_129;
	add.f32 	%f415, %f41, %f411;
	add.s32 	%r538, %r538, %r77;
	mov.b32 	%r540, 2;
	mov.f32 	%f413, %f409;
	mov.f32 	%f414, %f410;
	mov.f32 	%f445, %f411;
	bra.uni 	$L__BB1_131;
$L__BB1_129:
	add.f32 	%f414, %f40, %f410;
	add.s32 	%r537, %r537, %r76;
	mov.b32 	%r540, 1;
	mov.f32 	%f413, %f409;
	mov.f32 	%f415, %f411;
	mov.f32 	%f445, %f410;
	bra.uni 	$L__BB1_131;
$L__BB1_130:
	add.f32 	%f413, %f39, %f409;
	add.s32 	%r536, %r536, %r75;
	mov.b32 	%r540, 0;
	mov.f32 	%f414, %f410;
	mov.f32 	%f415, %f411;
	mov.f32 	%f445, %f409;
$L__BB1_131:
	add.s32 	%r391, %r471, 9;
	setp.ge.s32 	%p235, %r391, %r200;
	setp.ge.f32 	%p236, %f445, %f167;
	or.pred  	%p237, %p235, %p236;
	@%p237 bra 	$L__BB1_88;
	setp.gt.s32 	%p238, %r536, -1;
	setp.lt.s32 	%p239, %r536, %r197;
	and.pred  	%p240, %p238, %p239;
	setp.gt.s32 	%p241, %r537, -1;
	setp.lt.s32 	%p242, %r537, %r197;
	and.pred  	%p243, %p241, %p242;
	and.pred  	%p244, %p240, %p243;
	setp.gt.s32 	%p245, %r538, -1;
	setp.lt.s32 	%p246, %r538, %r197;
	and.pred  	%p247, %p245, %p246;
	and.pred  	%p248, %p244, %p247;
	@%p248 bra 	$L__BB1_134;
	setp.gt.f32 	%p249, %f445, %f38;
	@%p249 bra 	$L__BB1_88;
	bra.uni 	$L__BB1_135;
$L__BB1_134:
	mul.lo.s32 	%r393, %r537, %r71;
	cvt.u64.u32 	%rd169, %r393;
	mul.lo.s32 	%r394, %r536, %r197;
	cvt.s64.s32 	%rd170, %r394;
	cvt.u64.u32 	%rd171, %r538;
	add.s64 	%rd172, %rd44, %rd170;
	add.s64 	%rd173, %rd172, %rd169;
	add.s64 	%rd174, %rd173, %rd171;
	add.s64 	%rd168, %rd45, %rd174;
	// begin inline asm
	ld.global.nc.s8 %r392, [%rd168];
	// end inline asm
	cvt.s8.s32 	%rs18, %r392;
	setp.gt.s16 	%p250, %rs18, -1;
	@%p250 bra 	$L__BB1_48;
$L__BB1_135:
	setp.lt.f32 	%p251, %f413, %f414;
	setp.lt.f32 	%p252, %f413, %f415;
	and.pred  	%p253, %p251, %p252;
	@%p253 bra 	$L__BB1_139;
	setp.lt.f32 	%p254, %f414, %f415;
	@%p254 bra 	$L__BB1_138;
	add.f32 	%f419, %f41, %f415;
	add.s32 	%r538, %r538, %r77;
	mov.b32 	%r540, 2;
	mov.f32 	%f417, %f413;
	mov.f32 	%f418, %f414;
	mov.f32 	%f445, %f415;
	bra.uni 	$L__BB1_140;
$L__BB1_138:
	add.f32 	%f418, %f40, %f414;
	add.s32 	%r537, %r537, %r76;
	mov.b32 	%r540, 1;
	mov.f32 	%f417, %f413;
	mov.f32 	%f419, %f415;
	mov.f32 	%f445, %f414;
	bra.uni 	$L__BB1_140;
$L__BB1_139:
	add.f32 	%f417, %f39, %f413;
	add.s32 	%r536, %r536, %r75;
	mov.b32 	%r540, 0;
	mov.f32 	%f418, %f414;
	mov.f32 	%f419, %f415;
	mov.f32 	%f445, %f413;
$L__BB1_140:
	add.s32 	%r398, %r471, 10;
	setp.ge.s32 	%p255, %r398, %r200;
	setp.ge.f32 	%p256, %f445, %f167;
	or.pred  	%p257, %p255, %p256;
	@%p257 bra 	$L__BB1_88;
	setp.gt.s32 	%p258, %r536, -1;
	setp.lt.s32 	%p259, %r536, %r197;
	and.pred  	%p260, %p258, %p259;
	setp.gt.s32 	%p261, %r537, -1;
	setp.lt.s32 	%p262, %r537, %r197;
	and.pred  	%p263, %p261, %p262;
	and.pred  	%p264, %p260, %p263;
	setp.gt.s32 	%p265, %r538, -1;
	setp.lt.s32 	%p266, %r538, %r197;
	and.pred  	%p267, %p265, %p266;
	and.pred  	%p268, %p264, %p267;
	@%p268 bra 	$L__BB1_143;
	setp.gt.f32 	%p269, %f445, %f38;
	@%p269 bra 	$L__BB1_88;
	bra.uni 	$L__BB1_144;
$L__BB1_143:
	mul.lo.s32 	%r400, %r537, %r71;
	cvt.u64.u32 	%rd176, %r400;
	mul.lo.s32 	%r401, %r536, %r197;
	cvt.s64.s32 	%rd177, %r401;
	cvt.u64.u32 	%rd178, %r538;
	add.s64 	%rd179, %rd44, %rd177;
	add.s64 	%rd180, %rd179, %rd176;
	add.s64 	%rd181, %rd180, %rd178;
	add.s64 	%rd175, %rd45, %rd181;
	// begin inline asm
	ld.global.nc.s8 %r399, [%rd175];
	// end inline asm
	cvt.s8.s32 	%rs18, %r399;
	setp.gt.s16 	%p270, %rs18, -1;
	@%p270 bra 	$L__BB1_48;
$L__BB1_144:
	setp.lt.f32 	%p271, %f417, %f418;
	setp.lt.f32 	%p272, %f417, %f419;
	and.pred  	%p273, %p271, %p272;
	@%p273 bra 	$L__BB1_148;
	setp.lt.f32 	%p274, %f418, %f419;
	@%p274 bra 	$L__BB1_147;
	add.f32 	%f423, %f41, %f419;
	add.s32 	%r538, %r538, %r77;
	mov.b32 	%r540, 2;
	mov.f32 	%f421, %f417;
	mov.f32 	%f422, %f418;
	mov.f32 	%f445, %f419;
	bra.uni 	$L__BB1_149;
$L__BB1_147:
	add.f32 	%f422, %f40, %f418;
	add.s32 	%r537, %r537, %r76;
	mov.b32 	%r540, 1;
	mov.f32 	%f421, %f417;
	mov.f32 	%f423, %f419;
	mov.f32 	%f445, %f418;
	bra.uni 	$L__BB1_149;
$L__BB1_148:
	add.f32 	%f421, %f39, %f417;
	add.s32 	%r536, %r536, %r75;
	mov.b32 	%r540, 0;
	mov.f32 	%f422, %f418;
	mov.f32 	%f423, %f419;
	mov.f32 	%f445, %f417;
$L__BB1_149:
	add.s32 	%r405, %r471, 11;
	setp.ge.s32 	%p275, %r405, %r200;
	setp.ge.f32 	%p276, %f445, %f167;
	or.pred  	%p277, %p275, %p276;
	@%p277 bra 	$L__BB1_88;
	setp.gt.s32 	%p278, %r536, -1;
	setp.lt.s32 	%p279, %r536, %r197;
	and.pred  	%p280, %p278, %p279;
	setp.gt.s32 	%p281, %r537, -1;
	setp.lt.s32 	%p282, %r537, %r197;
	and.pred  	%p283, %p281, %p282;
	and.pred  	%p284, %p280, %p283;
	setp.gt.s32 	%p285, %r538, -1;
	setp.lt.s32 	%p286, %r538, %r197;
	and.pred  	%p287, %p285, %p286;
	and.pred  	%p288, %p284, %p287;
	@%p288 bra 	$L__BB1_152;
	setp.gt.f32 	%p289, %f445, %f38;
	@%p289 bra 	$L__BB1_88;
	bra.uni 	$L__BB1_153;
$L__BB1_152:
	mul.lo.s32 	%r407, %r537, %r71;
	cvt.u64.u32 	%rd183, %r407;
	mul.lo.s32 	%r408, %r536, %r197;
	cvt.s64.s32 	%rd184, %r408;
	cvt.u64.u32 	%rd185, %r538;
	add.s64 	%rd186, %rd44, %rd184;
	add.s64 	%rd187, %rd186, %rd183;
	add.s64 	%rd188, %rd187, %rd185;
	add.s64 	%rd182, %rd45, %rd188;
	// begin inline asm
	ld.global.nc.s8 %r406, [%rd182];
	// end inline asm
	cvt.s8.s32 	%rs18, %r406;
	setp.gt.s16 	%p290, %rs18, -1;
	@%p290 bra 	$L__BB1_48;
$L__BB1_153:
	setp.lt.f32 	%p291, %f421, %f422;
	setp.lt.f32 	%p292, %f421, %f423;
	and.pred  	%p293, %p291, %p292;
	@%p293 bra 	$L__BB1_157;
	setp.lt.f32 	%p294, %f422, %f423;
	@%p294 bra 	$L__BB1_156;
	add.f32 	%f427, %f41, %f423;
	add.s32 	%r538, %r538, %r77;
	mov.b32 	%r540, 2;
	mov.f32 	%f425, %f421;
	mov.f32 	%f426, %f422;
	mov.f32 	%f445, %f423;
	bra.uni 	$L__BB1_158;
$L__BB1_156:
	add.f32 	%f426, %f40, %f422;
	add.s32 	%r537, %r537, %r76;
	mov.b32 	%r540, 1;
	mov.f32 	%f425, %f421;
	mov.f32 	%f427, %f423;
	mov.f32 	%f445, %f422;
	bra.uni 	$L__BB1_158;
$L__BB1_157:
	add.f32 	%f425, %f39, %f421;
	add.s32 	%r536, %r536, %r75;
	mov.b32 	%r540, 0;
	mov.f32 	%f426, %f422;
	mov.f32 	%f427, %f423;
	mov.f32 	%f445, %f421;
$L__BB1_158:
	add.s32 	%r412, %r471, 12;
	setp.ge.s32 	%p295, %r412, %r200;
	setp.ge.f32 	%p296, %f445, %f167;
	or.pred  	%p297, %p295, %p296;
	@%p297 bra 	$L__BB1_88;
	setp.gt.s32 	%p298, %r536, -1;
	setp.lt.s32 	%p299, %r536, %r197;
	and.pred  	%p300, %p298, %p299;
	setp.gt.s32 	%p301, %r537, -1;
	setp.lt.s32 	%p302, %r537, %r197;
	and.pred  	%p303, %p301, %p302;
	and.pred  	%p304, %p300, %p303;
	setp.gt.s32 	%p305, %r538, -1;
	setp.lt.s32 	%p306, %r538, %r197;
	and.pred  	%p307, %p305, %p306;
	and.pred  	%p308, %p304, %p307;
	@%p308 bra 	$L__BB1_161;
	setp.gt.f32 	%p309, %f445, %f38;
	@%p309 bra 	$L__BB1_88;
	bra.uni 	$L__BB1_162;
$L__BB1_161:
	mul.lo.s32 	%r414, %r537, %r71;
	cvt.u64.u32 	%rd190, %r414;
	mul.lo.s32 	%r415, %r536, %r197;
	cvt.s64.s32 	%rd191, %r415;
	cvt.u64.u32 	%rd192, %r538;
	add.s64 	%rd193, %rd44, %rd191;
	add.s64 	%rd194, %rd193, %rd190;
	add.s64 	%rd195, %rd194, %rd192;
	add.s64 	%rd189, %rd45, %rd195;
	// begin inline asm
	ld.global.nc.s8 %r413, [%rd189];
	// end inline asm
	cvt.s8.s32 	%rs18, %r413;
	setp.gt.s16 	%p310, %rs18, -1;
	@%p310 bra 	$L__BB1_48;
$L__BB1_162:
	setp.lt.f32 	%p311, %f425, %f426;
	setp.lt.f32 	%p312, %f425, %f427;
	and.pred  	%p313, %p311, %p312;
	@%p313 bra 	$L__BB1_166;
	setp.lt.f32 	%p314, %f426, %f427;
	@%p314 bra 	$L__BB1_165;
	add.f32 	%f431, %f41, %f427;
	add.s32 	%r538, %r538, %r77;
	mov.b32 	%r540, 2;
	mov.f32 	%f429, %f425;
	mov.f32 	%f430, %f426;
	mov.f32 	%f445, %f427;
	bra.uni 	$L__BB1_167;
$L__BB1_165:
	add.f32 	%f430, %f40, %f426;
	add.s32 	%r537, %r537, %r76;
	mov.b32 	%r540, 1;
	mov.f32 	%f429, %f425;
	mov.f32 	%f431, %f427;
	mov.f32 	%f445, %f426;
	bra.uni 	$L__BB1_167;
$L__BB1_166:
	add.f32 	%f429, %f39, %f425;
	add.s32 	%r536, %r536, %r75;
	mov.b32 	%r540, 0;
	mov.f32 	%f430, %f426;
	mov.f32 	%f431, %f427;
	mov.f32 	%f445, %f425;
$L__BB1_167:
	add.s32 	%r419, %r471, 13;
	setp.ge.s32 	%p315, %r419, %r200;
	setp.ge.f32 	%p316, %f445, %f167;
	or.pred  	%p317, %p315, %p316;
	@%p317 bra 	$L__BB1_88;
	setp.gt.s32 	%p318, %r536, -1;
	setp.lt.s32 	%p319, %r536, %r197;
	and.pred  	%p320, %p318, %p319;
	setp.gt.s32 	%p321, %r537, -1;
	setp.lt.s32 	%p322, %r537, %r197;
	and.pred  	%p323, %p321, %p322;
	and.pred  	%p324, %p320, %p323;
	setp.gt.s32 	%p325, %r538, -1;
	setp.lt.s32 	%p326, %r538, %r197;
	and.pred  	%p327, %p325, %p326;
	and.pred  	%p328, %p324, %p327;
	@%p328 bra 	$L__BB1_170;
	setp.gt.f32 	%p329, %f445, %f38;
	@%p329 bra 	$L__BB1_88;
	bra.uni 	$L__BB1_171;
$L__BB1_170:
	mul.lo.s32 	%r421, %r537, %r71;
	cvt.u64.u32 	%rd197, %r421;
	mul.lo.s32 	%r422, %r536, %r197;
	cvt.s64.s32 	%rd198, %r422;
	cvt.u64.u32 	%rd199, %r538;
	add.s64 	%rd200, %rd44, %rd198;
	add.s64 	%rd201, %rd200, %rd197;
	add.s64 	%rd202, %rd201, %rd199;
	add.s64 	%rd196, %rd45, %rd202;
	// begin inline asm
	ld.global.nc.s8 %r420, [%rd196];
	// end inline asm
	cvt.s8.s32 	%rs18, %r420;
	setp.gt.s16 	%p330, %rs18, -1;
	@%p330 bra 	$L__BB1_48;
$L__BB1_171:
	setp.lt.f32 	%p331, %f429, %f430;
	setp.lt.f32 	%p332, %f429, %f431;
	and.pred  	%p333, %p331, %p332;
	@%p333 bra 	$L__BB1_175;
	setp.lt.f32 	%p334, %f430, %f431;
	@%p334 bra 	$L__BB1_174;
	add.f32 	%f435, %f41, %f431;
	add.s32 	%r538, %r538, %r77;
	mov.b32 	%r540, 2;
	mov.f32 	%f433, %f429;
	mov.f32 	%f434, %f430;
	mov.f32 	%f445, %f431;
	bra.uni 	$L__BB1_176;
$L__BB1_174:
	add.f32 	%f434, %f40, %f430;
	add.s32 	%r537, %r537, %r76;
	mov.b32 	%r540, 1;
	mov.f32 	%f433, %f429;
	mov.f32 	%f435, %f431;
	mov.f32 	%f445, %f430;
	bra.uni 	$L__BB1_176;
$L__BB1_175:
	add.f32 	%f433, %f39, %f429;
	add.s32 	%r536, %r536, %r75;
	mov.b32 	%r540, 0;
	mov.f32 	%f434, %f430;
	mov.f32 	%f435, %f431;
	mov.f32 	%f445, %f429;
$L__BB1_176:
	add.s32 	%r426, %r471, 14;
	setp.ge.s32 	%p335, %r426, %r200;
	setp.ge.f32 	%p336, %f445, %f167;
	or.pred  	%p337, %p335, %p336;
	@%p337 bra 	$L__BB1_88;
	setp.gt.s32 	%p338, %r536, -1;
	setp.lt.s32 	%p339, %r536, %r197;
	and.pred  	%p340, %p338, %p339;
	setp.gt.s32 	%p341, %r537, -1;
	setp.lt.s32 	%p342, %r537, %r197;
	and.pred  	%p343, %p341, %p342;
	and.pred  	%p344, %p340, %p343;
	setp.gt.s32 	%p345, %r538, -1;
	setp.lt.s32 	%p346, %r538, %r197;
	and.pred  	%p347, %p345, %p346;
	and.pred  	%p348, %p344, %p347;
	@%p348 bra 	$L__BB1_179;
	setp.gt.f32 	%p349, %f445, %f38;
	@%p349 bra 	$L__BB1_88;
	bra.uni 	$L__BB1_180;
$L__BB1_179:
	mul.lo.s32 	%r428, %r537, %r71;
	cvt.u64.u32 	%rd204, %r428;
	mul.lo.s32 	%r429, %r536, %r197;
	cvt.s64.s32 	%rd205, %r429;
	cvt.u64.u32 	%rd206, %r538;
	add.s64 	%rd207, %rd44, %rd205;
	add.s64 	%rd208, %rd207, %rd204;
	add.s64 	%rd209, %rd208, %rd206;
	add.s64 	%rd203, %rd45, %rd209;
	// begin inline asm
	ld.global.nc.s8 %r427, [%rd203];
	// end inline asm
	cvt.s8.s32 	%rs18, %r427;
	setp.gt.s16 	%p350, %rs18, -1;
	@%p350 bra 	$L__BB1_48;
$L__BB1_180:
	setp.lt.f32 	%p351, %f433, %f434;
	setp.lt.f32 	%p352, %f433, %f435;
	and.pred  	%p353, %p351, %p352;
	@%p353 bra 	$L__BB1_184;
	setp.lt.f32 	%p354, %f434, %f435;
	@%p354 bra 	$L__BB1_183;
	add.f32 	%f439, %f41, %f435;
	add.s32 	%r538, %r538, %r77;
	mov.b32 	%r540, 2;
	mov.f32 	%f437, %f433;
	mov.f32 	%f438, %f434;
	mov.f32 	%f445, %f435;
	bra.uni 	$L__BB1_185;
$L__BB1_183:
	add.f32 	%f438, %f40, %f434;
	add.s32 	%r537, %r537, %r76;
	mov.b32 	%r540, 1;
	mov.f32 	%f437, %f433;
	mov.f32 	%f439, %f435;
	mov.f32 	%f445, %f434;
	bra.uni 	$L__BB1_185;
$L__BB1_184:
	add.f32 	%f437, %f39, %f433;
	add.s32 	%r536, %r536, %r75;
	mov.b32 	%r540, 0;
	mov.f32 	%f438, %f434;
	mov.f32 	%f439, %f435;
	mov.f32 	%f445, %f433;
$L__BB1_185:
	add.s32 	%r433, %r471, 15;
	setp.ge.s32 	%p355, %r433, %r200;
	setp.ge.f32 	%p356, %f445, %f167;
	or.pred  	%p357, %p355, %p356;
	@%p357 bra 	$L__BB1_88;
	setp.gt.s32 	%p358, %r536, -1;
	setp.lt.s32 	%p359, %r536, %r197;
	and.pred  	%p360, %p358, %p359;
	setp.gt.s32 	%p361, %r537, -1;
	setp.lt.s32 	%p362, %r537, %r197;
	and.pred  	%p363, %p361, %p362;
	and.pred  	%p364, %p360, %p363;
	setp.gt.s32 	%p365, %r538, -1;
	setp.lt.s32 	%p366, %r538, %r197;
	and.pred  	%p367, %p365, %p366;
	and.pred  	%p368, %p364, %p367;
	@%p368 bra 	$L__BB1_188;
	setp.gt.f32 	%p369, %f445, %f38;
	@%p369 bra 	$L__BB1_88;
	bra.uni 	$L__BB1_189;
$L__BB1_188:
	mul.lo.s32 	%r435, %r537, %r71;
	cvt.u64.u32 	%rd211, %r435;
	mul.lo.s32 	%r436, %r536, %r197;
	cvt.s64.s32 	%rd212, %r436;
	cvt.u64.u32 	%rd213, %r538;
	add.s64 	%rd214, %rd44, %rd212;
	add.s64 	%rd215, %rd214, %rd211;
	add.s64 	%rd216, %rd215, %rd213;
	add.s64 	%rd210, %rd45, %rd216;
	// begin inline asm
	ld.global.nc.s8 %r434, [%rd210];
	// end inline asm
	cvt.s8.s32 	%rs18, %r434;
	setp.gt.s16 	%p370, %rs18, -1;
	@%p370 bra 	$L__BB1_48;
$L__BB1_189:
	setp.lt.f32 	%p371, %f437, %f438;
	setp.lt.f32 	%p372, %f437, %f439;
	and.pred  	%p373, %p371, %p372;
	@%p373 bra 	$L__BB1_193;
	setp.lt.f32 	%p374, %f438, %f439;
	@%p374 bra 	$L__BB1_192;
	add.f32 	%f443, %f41, %f439;
	add.s32 	%r538, %r538, %r77;
	mov.b32 	%r540, 2;
	mov.f32 	%f441, %f437;
	mov.f32 	%f442, %f438;
	mov.f32 	%f445, %f439;
	bra.uni 	$L__BB1_194;
$L__BB1_192:
	add.f32 	%f442, %f40, %f438;
	add.s32 	%r537, %r537, %r76;
	mov.b32 	%r540, 1;
	mov.f32 	%f441, %f437;
	mov.f32 	%f443, %f439;
	mov.f32 	%f445, %f438;
	bra.uni 	$L__BB1_194;
$L__BB1_193:
	add.f32 	%f441, %f39, %f437;
	add.s32 	%r536, %r536, %r75;
	mov.b32 	%r540, 0;
	mov.f32 	%f442, %f438;
	mov.f32 	%f443, %f439;
	mov.f32 	%f445, %f437;
$L__BB1_194:
	add.s32 	%r471, %r471, 16;
	setp.lt.s32 	%p375, %r471, %r200;
	@%p375 bra 	$L__BB1_45;
	bra.uni 	$L__BB1_88;
$L__BB1_195:
	mov.f32 	%f446, 0f3F800000;
	bra.uni 	$L__BB1_197;
$L__BB1_196:
	mov.f32 	%f446, 0f3F666666;
$L__BB1_197:
	div.rn.f32 	%f345, %f445, %f167;
	min.f32 	%f346, %f345, 0f3F800000;
	mul.f32 	%f347, %f346, %f346;
	mul.f32 	%f348, %f162, %f446;
	mov.f32 	%f349, 0f3F800000;
	sub.f32 	%f350, %f349, %f347;
	ld.const.f32 	%f351, [SKY_COLOR];
	mul.f32 	%f352, %f347, %f351;
	fma.rn.f32 	%f353, %f350, %f348, %f352;
	mul.f32 	%f354, %f163, %f446;
	ld.const.f32 	%f355, [SKY_COLOR+4];
	mul.f32 	%f356, %f347, %f355;
	fma.rn.f32 	%f357, %f350, %f354, %f356;
	mul.f32 	%f358, %f164, %f446;
	ld.const.f32 	%f359, [SKY_COLOR+8];
	mul.f32 	%f360, %f347, %f359;
	fma.rn.f32 	%f361, %f350, %f358, %f360;
	mul.f32 	%f362, %f353, 0f437F0000;
	cvt.rzi.u32.f32 	%r445, %f362;
	add.s64 	%rd221, %rd1, %rd43;
	st.global.u8 	[%rd221], %r445;
	mul.f32 	%f363, %f357, 0f437F0000;
	cvt.rzi.u32.f32 	%r446, %f363;
	st.global.u8 	[%rd221+1], %r446;
	mul.f32 	%f364, %f361, 0f437F0000;
	cvt.rzi.u32.f32 	%r447, %f364;
	st.global.u8 	[%rd221+2], %r447;
$L__BB1_198:
	ret;

}
	// .globl	_Z30precompute_camera_basis_kernelPKfPfiiif
.visible .entry _Z30precompute_camera_basis_kernelPKfPfiiif(
	.param .u64 .ptr .align 1 _Z30precompute_camera_basis_kernelPKfPfiiif_param_0,
	.param .u64 .ptr .align 1 _Z30precompute_camera_basis_kernelPKfPfiiif_param_1,
	.param .u32 _Z30precompute_camera_basis_kernelPKfPfiiif_param_2,
	.param .u32 _Z30precompute_camera_basis_kernelPKfPfiiif_param_3,
	.param .u32 _Z30precompute_camera_basis_kernelPKfPfiiif_param_4,
	.param .f32 _Z30precompute_camera_basis_kernelPKfPfiiif_param_5
)
{
	.local .align 4 .b8 	__local_depot2[28];
	.reg .b64 	%SP;
	.reg .b64 	%SPL;
	.reg .pred 	%p<10>;
	.reg .b32 	%r<48>;
	.reg .b32 	%f<50>;
	.reg .b64 	%rd<29>;
	.reg .b64 	%fd<3>;

	mov.u64 	%SPL, __local_depot2;
	ld.param.u64 	%rd9, [_Z30precompute_camera_basis_kernelPKfPfiiif_param_0];
	ld.param.u64 	%rd10, [_Z30precompute_camera_basis_kernelPKfPfiiif_param_1];
	ld.param.u32 	%r18, [_Z30precompute_camera_basis_kernelPKfPfiiif_param_2];
	ld.param.u32 	%r16, [_Z30precompute_camera_basis_kernelPKfPfiiif_param_3];
	ld.param.u32 	%r17, [_Z30precompute_camera_basis_kernelPKfPfiiif_param_4];
	ld.param.f32 	%f12, [_Z30precompute_camera_basis_kernelPKfPfiiif_param_5];
	add.u64 	%rd1, %SPL, 0;
	mov.u32 	%r19, %ctaid.x;
	mov.u32 	%r20, %ntid.x;
	mov.u32 	%r21, %tid.x;
	mad.lo.s32 	%r1, %r19, %r20, %r21;
	setp.ge.s32 	%p1, %r1, %r18;
	@%p1 bra 	$L__BB2_10;
	cvta.to.global.u64 	%rd12, %rd9;
	mul.lo.s32 	%r22, %r1, 5;
	mul.wide.s32 	%rd13, %r22, 4;
	add.s64 	%rd14, %rd12, %rd13;
	ld.global.nc.f32 	%f1, [%rd14];
	ld.global.nc.f32 	%f2, [%rd14+4];
	ld.global.nc.f32 	%f3, [%rd14+8];
	ld.global.nc.f32 	%f4, [%rd14+12];
	ld.global.nc.f32 	%f5, [%rd14+16];
	mul.f32 	%f13, %f12, 0f3C8EFA34;
	mul.f32 	%f6, %f13, 0f3F000000;
	mul.f32 	%f14, %f6, 0f3F22F983;
	cvt.rni.s32.f32 	%r47, %f14;
	cvt.rn.f32.s32 	%f15, %r47;
	fma.rn.f32 	%f16, %f15, 0fBFC90FDA, %f6;
	fma.rn.f32 	%f17, %f15, 0fB3A22168, %f16;
	fma.rn.f32 	%f49, %f15, 0fA7C234C5, %f17;
	abs.f32 	%f8, %f6;
	setp.ltu.f32 	%p2, %f8, 0f47CE4780;
	@%p2 bra 	$L__BB2_9;
	setp.neu.f32 	%p3, %f8, 0f7F800000;
	@%p3 bra 	$L__BB2_4;
	mov.f32 	%f20, 0f00000000;
	mul.rn.f32 	%f49, %f6, %f20;
	mov.b32 	%r47, 0;
	bra.uni 	$L__BB2_9;
$L__BB2_4:
	mov.b32 	%r3, %f6;
	shl.b32 	%r24, %r3, 8;
	or.b32  	%r4, %r24, -2147483648;
	mov.b64 	%rd28, 0;
	mov.b32 	%r44, 0;
	mov.u64 	%rd26, __cudart_i2opi_f;
	mov.u64 	%rd27, %rd1;
$L__BB2_5:
	.pragma "nounroll";
	ld.global.nc.u32 	%r25, [%rd26];
	mad.wide.u32 	%rd17, %r25, %r4, %rd28;
	shr.u64 	%rd28, %rd17, 32;
	st.local.u32 	[%rd27], %rd17;
	add.s32 	%r44, %r44, 1;
	add.s64 	%rd27, %rd27, 4;
	add.s64 	%rd26, %rd26, 4;
	setp.ne.s32 	%p4, %r44, 6;
	@%p4 bra 	$L__BB2_5;
	shr.u32 	%r26, %r3, 23;
	st.local.u32 	[%rd1+24], %rd28;
	and.b32  	%r7, %r26, 31;
	and.b32  	%r27, %r26, 224;
	add.s32 	%r28, %r27, -128;
	shr.u32 	%r29, %r28, 5;
	mul.wide.u32 	%rd18, %r29, 4;
	sub.s64 	%rd8, %rd1, %rd18;
	ld.local.u32 	%r45, [%rd8+24];
	ld.local.u32 	%r46, [%rd8+20];
	setp.eq.s32 	%p5, %r7, 0;
	@%p5 bra 	$L__BB2_8;
	shf.l.wrap.b32 	%r45, %r46, %r45, %r7;
	ld.local.u32 	%r30, [%rd8+16];
	shf.l.wrap.b32 	%r46, %r30, %r46, %r7;
$L__BB2_8:
	shr.u32 	%r31, %r45, 30;
	shf.l.wrap.b32 	%r32, %r46, %r45, 2;
	shl.b32 	%r33, %r46, 2;
	shr.u32 	%r34, %r32, 31;
	add.s32 	%r35, %r34, %r31;
	neg.s32 	%r36, %r35;
	setp.lt.s32 	%p6, %r3, 0;
	selp.b32 	%r47, %r36, %r35, %p6;
	xor.b32  	%r37, %r32, %r3;
	shr.s32 	%r38, %r32, 31;
	xor.b32  	%r39, %r38, %r32;
	xor.b32  	%r40, %r38, %r33;
	cvt.u64.u32 	%rd19, %r39;
	shl.b64 	%rd20, %rd19, 32;
	cvt.u64.u32 	%rd21, %r40;
	or.b64  	%rd22, %rd20, %rd21;
	cvt.rn.f64.s64 	%fd1, %rd22;
	mul.f64 	%fd2, %fd1, 0d3BF921FB54442D19;
	cvt.rn.f32.f64 	%f18, %fd2;
	neg.f32 	%f19, %f18;
	setp.lt.s32 	%p7, %r37, 0;
	selp.f32 	%f49, %f19, %f18, %p7;
$L__BB2_9:
	sin.approx.f32 	%f21, %f4;
	cos.approx.f32 	%f22, %f4;
	sin.approx.f32 	%f23, %f5;
	cos.approx.f32 	%f24, %f5;
	mul.f32 	%f25, %f49, %f49;
	fma.rn.f32 	%f26, %f25, 0f3C190000, 0f3B560000;
	fma.rn.f32 	%f27, %f26, %f25, 0f3CC70000;
	fma.rn.f32 	%f28, %f27, %f25, 0f3D5B0000;
	fma.rn.f32 	%f29, %f28, %f25, 0f3E089438;
	fma.rn.f32 	%f30, %f29, %f25, 0f3EAAAA88;
	mul.rn.f32 	%f31, %f25, %f49;
	fma.rn.f32 	%f32, %f30, %f31, %f49;
	abs.f32 	%f33, %f49;
	setp.eq.f32 	%p8, %f33, 0f3A00B43C;
	selp.f32 	%f34, %f49, %f32, %p8;
	and.b32  	%r42, %r47, 1;
	setp.eq.b32 	%p9, %r42, 1;
	neg.f32 	%f35, %f34;
	rcp.approx.ftz.f32 	%f36, %f35;
	selp.f32 	%f37, %f36, %f34, %p9;
	cvt.rn.f32.s32 	%f38, %r16;
	cvt.rn.f32.s32 	%f39, %r17;
	div.rn.f32 	%f40, %f38, %f39;
	mul.lo.s32 	%r43, %r1, 14;
	cvta.to.global.u64 	%rd23, %rd10;
	mul.wide.s32 	%rd24, %r43, 4;
	add.s64 	%rd25, %rd23, %rd24;
	st.global.f32 	[%rd25], %f1;
	add.f32 	%f41, %f2, 0f3FCCCCCD;
	st.global.f32 	[%rd25+4], %f41;
	st.global.f32 	[%rd25+8], %f3;
	mul.f32 	%f42, %f21, %f24;
	st.global.f32 	[%rd25+12], %f42;
	st.global.f32 	[%rd25+16], %f23;
	mul.f32 	%f43, %f22, %f24;
	st.global.f32 	[%rd25+20], %f43;
	st.global.f32 	[%rd25+24], %f22;
	neg.f32 	%f44, %f21;
	st.global.f32 	[%rd25+28], %f44;
	mul.f32 	%f45, %f23, %f44;
	st.global.f32 	[%rd25+32], %f45;
	st.global.f32 	[%rd25+36], %f24;
	neg.f32 	%f46, %f22;
	mul.f32 	%f47, %f23, %f46;
	st.global.f32 	[%rd25+40], %f47;
	mul.f32 	%f48, %f40, %f37;
	st.global.f32 	[%rd25+44], %f48;
	st.global.f32 	[%rd25+48], %f37;
$L__BB2_10:
	ret;

}
	// .globl	_Z28render_kernel_uint8_prebasisPKaPKfPhiiiiiii
.visible .entry _Z28render_kernel_uint8_prebasisPKaPKfPhiiiiiii(
	.param .u64 .ptr .align 1 _Z28render_kernel_uint8_prebasisPKaPKfPhiiiiiii_param_0,
	.param .u64 .ptr .align 1 _Z28render_kernel_uint8_prebasisPKaPKfPhiiiiiii_param_1,
	.param .u64 .ptr .align 1 _Z28render_kernel_uint8_prebasisPKaPKfPhiiiiiii_param_2,
	.param .u32 _Z28render_kernel_uint8_prebasisPKaPKfPhiiiiiii_param_3,
	.param .u32 _Z28render_kernel_uint8_prebasisPKaPKfPhiiiiiii_param_4,
	.param .u32 _Z28render_kernel_uint8_prebasisPKaPKfPhiiiiiii_param_5,
	.param .u32 _Z28render_kernel_uint8_prebasisPKaPKfPhiiiiiii_param_6,
	.param .u32 _Z28render_kernel_uint8_prebasisPKaPKfPhiiiiiii_param_7,
	.param .u32 _Z28render_kernel_uint8_prebasisPKaPKfPhiiiiiii_param_8,
	.param .u32 _Z28render_kernel_uint8_prebasisPKaPKfPhiiiiiii_param_9
)
{
	.reg .pred 	%p<188>;
	.reg .b16 	%rs<25>;
	.reg .b32 	%r<255>;
	.reg .b32 	%f<213>;
	.reg .b64 	%rd<141>;
	// demoted variable
	.shared .align 4 .b8 _ZZ28render_kernel_uint8_prebasisPKaPKfPhiiiiiiiE7s_basis[56];
	ld.param.u64 	%rd5, [_Z28render_kernel_uint8_prebasisPKaPKfPhiiiiiii_param_0];
	ld.param.u64 	%rd6, [_Z28render_kernel_uint8_prebasisPKaPKfPhiiiiiii_param_1];
	ld.param.u32 	%r118, [_Z28render_kernel_uint8_prebasisPKaPKfPhiiiiiii_param_3];
	ld.param.u32 	%r112, [_Z28render_kernel_uint8_prebasisPKaPKfPhiiiiiii_param_4];
	ld.param.u32 	%r113, [_Z28render_kernel_uint8_prebasisPKaPKfPhiiiiiii_param_5];
	ld.param.u32 	%r114, [_Z28render_kernel_uint8_prebasisPKaPKfPhiiiiiii_param_6];
	ld.param.u32 	%r115, [_Z28render_kernel_uint8_prebasisPKaPKfPhiiiiiii_param_7];
	ld.param.u32 	%r116, [_Z28render_kernel_uint8_prebasisPKaPKfPhiiiiiii_param_8];
	ld.param.u32 	%r117, [_Z28render_kernel_uint8_prebasisPKaPKfPhiiiiiii_param_9];
	mov.u32 	%r1, %ctaid.y;
	mov.u32 	%r119, %ctaid.x;
	mov.u32 	%r120, %ntid.x;
	mov.u32 	%r2, %tid.x;
	mad.lo.s32 	%r121, %r119, %r120, %r2;
	mul.lo.s32 	%r122, %r116, %r115;
	setp.ge.s32 	%p1, %r1, %r118;
	setp.ge.s32 	%p2, %r121, %r122;
	or.pred  	%p3, %p1, %p2;
	@%p3 bra 	$L__BB3_134;
	setp.gt.u32 	%p4, %r2, 13;
	@%p4 bra 	$L__BB3_3;
	mad.lo.s32 	%r124, %r1, 14, %r2;
	cvta.to.global.u64 	%rd8, %rd6;
	mul.wide.u32 	%rd9, %r124, 4;
	add.s64 	%rd10, %rd8, %rd9;
	ld.global.nc.f32 	%f106, [%rd10];
	shl.b32 	%r125, %r2, 2;
	mov.u32 	%r126, _ZZ28render_kernel_uint8_prebasisPKaPKfPhiiiiiiiE7s_basis;
	add.s32 	%r127, %r126, %r125;
	st.shared.f32 	[%r127], %f106;
$L__BB3_3:
	div.s32 	%r128, %r121, %r115;
	mul.lo.s32 	%r129, %r128, %r115;
	sub.s32 	%r130, %r121, %r129;
	bar.sync 	0;
	ld.shared.f32 	%f107, [_ZZ28render_kernel_uint8_prebasisPKaPKfPhiiiiiiiE7s_basis];
	ld.shared.f32 	%f108, [_ZZ28render_kernel_uint8_prebasisPKaPKfPhiiiiiiiE7s_basis+4];
	ld.shared.f32 	%f109, [_ZZ28render_kernel_uint8_prebasisPKaPKfPhiiiiiiiE7s_basis+8];
	ld.shared.f32 	%f110, [_ZZ28render_kernel_uint8_prebasisPKaPKfPhiiiiiiiE7s_basis+12];
	ld.shared.f32 	%f111, [_ZZ28render_kernel_uint8_prebasisPKaPKfPhiiiiiiiE7s_basis+16];
	ld.shared.f32 	%f112, [_ZZ28render_kernel_uint8_prebasisPKaPKfPhiiiiiiiE7s_basis+20];
	ld.shared.f32 	%f113, [_ZZ28render_kernel_uint8_prebasisPKaPKfPhiiiiiiiE7s_basis+24];
	ld.shared.f32 	%f114, [_ZZ28render_kernel_uint8_prebasisPKaPKfPhiiiiiiiE7s_basis+28];
	ld.shared.f32 	%f115, [_ZZ28render_kernel_uint8_prebasisPKaPKfPhiiiiiiiE7s_basis+32];
	ld.shared.f32 	%f116, [_ZZ28render_kernel_uint8_prebasisPKaPKfPhiiiiiiiE7s_basis+36];
	ld.shared.f32 	%f117, [_ZZ28render_kernel_uint8_prebasisPKaPKfPhiiiiiiiE7s_basis+40];
	ld.shared.f32 	%f118, [_ZZ28render_kernel_uint8_prebasisPKaPKfPhiiiiiiiE7s_basis+44];
	ld.shared.f32 	%f119, [_ZZ28render_kernel_uint8_prebasisPKaPKfPhiiiiiiiE7s_basis+48];
	cvt.rn.f32.s32 	%f120, %r130;
	add.f32 	%f121, %f120, 0f3F000000;
	add.f32 	%f122, %f121, %f121;
	cvt.rn.f32.s32 	%f123, %r115;
	div.rn.f32 	%f124, %f122, %f123;
	add.f32 	%f125, %f124, 0fBF800000;
	mul.f32 	%f126, %f125, %f118;
	cvt.rn.f32.s32 	%f127, %r128;
	add.f32 	%f128, %f127, 0f3F000000;
	add.f32 	%f129, %f128, %f128;
	cvt.rn.f32.s32 	%f130, %r116;
	div.rn.f32 	%f131, %f129, %f130;
	mov.f32 	%f132, 0f3F800000;
	sub.f32 	%f133, %f132, %f131;
	mul.f32 	%f134, %f133, %f119;
	fma.rn.f32 	%f135, %f113, %f126, %f110;
	fma.rn.f32 	%f136, %f115, %f134, %f135;
	fma.rn.f32 	%f137, %f116, %f134, %f111;
	fma.rn.f32 	%f138, %f114, %f126, %f112;
	fma.rn.f32 	%f139, %f117, %f134, %f138;
	mul.f32 	%f140, %f137, %f137;
	fma.rn.f32 	%f141, %f136, %f136, %f140;
	fma.rn.f32 	%f142, %f139, %f139, %f141;
	rsqrt.approx.f32 	%f143, %f142;
	mul.f32 	%f144, %f143, %f136;
	mul.f32 	%f145, %f143, %f137;
	mul.f32 	%f146, %f143, %f139;
	cvt.u64.u32 	%rd1, %r1;
	cvt.s64.s32 	%rd11, %r116;
	cvt.s64.s32 	%rd12, %r115;
	mul.lo.s64 	%rd13, %rd12, %rd1;
	cvt.s64.s32 	%rd14, %r129;
	mad.lo.s64 	%rd15, %rd13, %rd11, %rd14;
	cvt.s64.s32 	%rd16, %r130;
	add.s64 	%rd17, %rd15, %rd16;
	mul.lo.s64 	%rd2, %rd17, 3;
	mul.lo.s32 	%r4, %r114, %r112;
	mul.wide.s32 	%rd18, %r113, %r112;
	cvt.s64.s32 	%rd19, %r114;
	mul.lo.s64 	%rd3, %rd18, %rd19;
	cvt.rmi.f32.f32 	%f147, %f107;
	cvt.rzi.s32.f32 	%r252, %f147;
	cvt.rmi.f32.f32 	%f148, %f108;
	cvt.rzi.s32.f32 	%r253, %f148;
	cvt.rmi.f32.f32 	%f149, %f109;
	cvt.rzi.s32.f32 	%r254, %f149;
	setp.ge.f32 	%p5, %f144, 0f00000000;
	selp.b32 	%r8, 1, -1, %p5;
	setp.ge.f32 	%p6, %f145, 0f00000000;
	selp.b32 	%r9, 1, -1, %p6;
	setp.ge.f32 	%p7, %f146, 0f00000000;
	selp.b32 	%r10, 1, -1, %p7;
	setp.neu.f32 	%p8, %f144, 0f00000000;
	rcp.rn.f32 	%f150, %f144;
	selp.f32 	%f151, %f150, 0f7149F2CA, %p8;
	setp.neu.f32 	%p9, %f145, 0f00000000;
	rcp.rn.f32 	%f152, %f145;
	selp.f32 	%f153, %f152, 0f7149F2CA, %p9;
	setp.neu.f32 	%p10, %f146, 0f00000000;
	rcp.rn.f32 	%f154, %f146;
	selp.f32 	%f155, %f154, 0f7149F2CA, %p10;
	abs.f32 	%f1, %f151;
	abs.f32 	%f2, %f153;
	abs.f32 	%f3, %f155;
	selp.u32 	%r131, 1, 0, %p5;
	add.s32 	%r132, %r252, %r131;
	cvt.rn.f32.s32 	%f156, %r132;
	sub.f32 	%f157, %f156, %f107;
	mul.f32 	%f210, %f151, %f157;
	selp.u32 	%r133, 1, 0, %p6;
	add.s32 	%r134, %r253, %r133;
	cvt.rn.f32.s32 	%f158, %r134;
	sub.f32 	%f159, %f158, %f108;
	mul.f32 	%f211, %f153, %f159;
	selp.u32 	%r135, 1, 0, %p7;
	add.s32 	%r136, %r254, %r135;
	cvt.rn.f32.s32 	%f160, %r136;
	sub.f32 	%f161, %f160, %f109;
	mul.f32 	%f212, %f155, %f161;
	setp.lt.s32 	%p11, %r117, 1;
	@%p11 bra 	$L__BB3_133;
	mul.lo.s64 	%rd4, %rd3, %rd1;
	mov.b32 	%r203, 0;
$L__BB3_5:
	.pragma "nounroll";
	setp.ge.u32 	%p12, %r252, %r112;
	setp.ge.u32 	%p13, %r253, %r113;
	or.pred  	%p14, %p12, %p13;
	setp.ge.u32 	%p15, %r254, %r114;
	or.pred  	%p16, %p14, %p15;
	@%p16 bra 	$L__BB3_7;
	mul.lo.s32 	%r139, %r253, %r4;
	cvt.s64.s32 	%rd21, %r139;
	mul.lo.s32 	%r140, %r252, %r114;
	cvt.s64.s32 	%rd22, %r140;
	cvt.s64.s32 	%rd23, %r254;
	add.s64 	%rd24, %rd4, %rd22;
	add.s64 	%rd25, %rd24, %rd21;
	add.s64 	%rd26, %rd25, %rd23;
	add.s64 	%rd20, %rd5, %rd26;
	// begin inline asm
	ld.global.nc.s8 %r138, [%rd20];
	// end inline asm
	cvt.s8.s32 	%rs24, %r138;
	setp.gt.s16 	%p17, %rs24, -1;
	@%p17 bra 	$L__BB3_135;
$L__BB3_7:
	setp.geu.f32 	%p18, %f210, %f211;
	setp.geu.f32 	%p19, %f210, %f212;
	or.pred  	%p20, %p18, %p19;
	@%p20 bra 	$L__BB3_9;
	add.f32 	%f210, %f1, %f210;
	add.s32 	%r252, %r252, %r8;
	bra.uni 	$L__BB3_12;
$L__BB3_9:
	setp.geu.f32 	%p21, %f211, %f212;
	@%p21 bra 	$L__BB3_11;
	add.f32 	%f211, %f2, %f211;
	add.s32 	%r253, %r253, %r9;
	bra.uni 	$L__BB3_12;
$L__BB3_11:
	add.f32 	%f212, %f3, %f212;
	add.s32 	%r254, %r254, %r10;
$L__BB3_12:
	add.s32 	%r141, %r203, 1;
	setp.ge.s32 	%p22, %r141, %r117;
	@%p22 bra 	$L__BB3_133;
	setp.ge.u32 	%p23, %r252, %r112;
	setp.ge.u32 	%p24, %r253, %r113;
	or.pred  	%p25, %p23, %p24;
	setp.ge.u32 	%p26, %r254, %r114;
	or.pred  	%p27, %p25, %p26;
	@%p27 bra 	$L__BB3_15;
	mul.lo.s32 	%r143, %r253, %r4;
	cvt.s64.s32 	%rd28, %r143;
	mul.lo.s32 	%r144, %r252, %r114;
	cvt.s64.s32 	%rd29, %r144;
	cvt.s64.s32 	%rd30, %r254;
	add.s64 	%rd31, %rd4, %rd29;
	add.s64 	%rd32, %rd31, %rd28;
	add.s64 	%rd33, %rd32, %rd30;
	add.s64 	%rd27, %rd5, %rd33;
	// begin inline asm
	ld.global.nc.s8 %r142, [%rd27];
	// end inline asm
	cvt.s8.s32 	%rs24, %r142;
	setp.gt.s16 	%p28, %rs24, -1;
	@%p28 bra 	$L__BB3_135;
$L__BB3_15:
	setp.geu.f32 	%p29, %f210, %f211;
	setp.geu.f32 	%p30, %f210, %f212;
	or.pred  	%p31, %p29, %p30;
	@%p31 bra 	$L__BB3_17;
	add.f32 	%f210, %f1, %f210;
	add.s32 	%r252, %r252, %r8;
	bra.uni 	$L__BB3_20;
$L__BB3_17:
	setp.geu.f32 	%p32, %f211, %f212;
	@%p32 bra 	$L__BB3_19;
	add.f32 	%f211, %f2, %f211;
	add.s32 	%r253, %r253, %r9;
	bra.uni 	$L__BB3_20;
$L__BB3_19:
	add.f32 	%f212, %f3, %f212;
	add.s32 	%r254, %r254, %r10;
$L__BB3_20:
	add.s32 	%r145, %r203, 2;
	setp.ge.s32 	%p33, %r145, %r117;
	@%p33 bra 	$L__BB3_133;
	setp.ge.u32 	%p34, %r252, %r112;
	setp.ge.u32 	%p35, %r253, %r113;
	or.pred  	%p36, %p34, %p35;
	setp.ge.u32 	%p37, %r254, %r114;
	or.pred  	%p38, %p36, %p37;
	@%p38 bra 	$L__BB3_23;
	mul.lo.s32 	%r147, %r253, %r4;
	cvt.s64.s32 	%rd35, %r147;
	mul.lo.s32 	%r148, %r252, %r114;
	cvt.s64.s32 	%rd36, %r148;
	cvt.s64.s32 	%rd37, %r254;
	add.s64 	%rd38, %rd4, %rd36;
	add.s64 	%rd39, %rd38, %rd35;
	add.s64 	%rd40, %rd39, %rd37;
	add.s64 	%rd34, %rd5, %rd40;
	// begin inline asm
	ld.global.nc.s8 %r146, [%rd34];
	// end inline asm
	cvt.s8.s32 	%rs24, %r146;
	setp.gt.s16 	%p39, %rs24, -1;
	@%p39 bra 	$L__BB3_135;
$L__BB3_23:
	setp.geu.f32 	%p40, %f210, %f211;
	setp.geu.f32 	%p41, %f210, %f212;
	or.pred  	%p42, %p40, %p41;
	@%p42 bra 	$L__BB3_25;
	add.f32 	%f210, %f1, %f210;
	add.s32 	%r252, %r252, %r8;
	bra.uni 	$L__BB3_28;
$L__BB3_25:
	setp.geu.f32 	%p43, %f211, %f212;
	@%p43 bra 	$L__BB3_27;
	add.f32 	%f211, %f2, %f211;
	add.s32 	%r253, %r253, %r9;
	bra.uni 	$L__BB3_28;
$L__BB3_27:
	add.f32 	%f212, %f3, %f212;
	add.s32 	%r254, %r254, %r10;
$L__BB3_28:
	add.s32 	%r149, %r203, 3;
	setp.ge.s32 	%p44, %r149, %r117;
	@%p44 bra 	$L__BB3_133;
	setp.ge.u32 	%p45, %r252, %r112;
	setp.ge.u32 	%p46, %r253, %r113;
	or.pred  	%p47, %p45, %p46;
	setp.ge.u32 	%p48, %r254, %r114;
	or.pred  	%p49, %p47, %p48;
	@%p49 bra 	$L__BB3_31;
	mul.lo.s32 	%r151, %r253, %r4;
	cvt.s64.s32 	%rd42, %r151;
	mul.lo.s32 	%r152, %r252, %r114;
	cvt.s64.s32 	%rd43, %r152;
	cvt.s64.s32 	%rd44, %r254;
	add.s64 	%rd45, %rd4, %rd43;
	add.s64 	%rd46, %rd45, %rd42;
	add.s64 	%rd47, %rd46, %rd44;
	add.s64 	%rd41, %rd5, %rd47;
	// begin inline asm
	ld.global.nc.s8 %r150, [%rd41];
	// end inline asm
	cvt.s8.s32 	%rs24, %r150;
	setp.gt.s16 	%p50, %rs24, -1;
	@%p50 bra 	$L__BB3_135;
$L__BB3_31:
	setp.geu.f32 	%p51, %f210, %f211;
	setp.geu.f32 	%p52, %f210, %f212;
	or.pred  	%p53, %p51, %p52;
	@%p53 bra 	$L__BB3_33;
	add.f32 	%f210, %f1, %f210;
	add.s32 	%r252, %r252, %r8;
	bra.uni 	$L__BB3_36;
$L__BB3_33:
	setp.geu.f32 	%p54, %f211, %f212;
	@%p54 bra 	$L__BB3_35;
	add.f32 	%f211, %f2, %f211;
	add.s32 	%r253, %r253, %r9;
	bra.uni 	$L__BB3_36;
$L__BB3_35:
	add.f32 	%f212, %f3, %f212;
	add.s32 	%r254, %r254, %r10;
$L__BB3_36:
	add.s32 	%r153, %r203, 4;
	setp.ge.s32 	%p55, %r153, %r117;
	@%p55 bra 	$L__BB3_133;
	setp.ge.u32 	%p56, %r252, %r112;
	setp.ge.u32 	%p57, %r253, %r113;
	or.pred  	%p58, %p56, %p57;
	setp.ge.u32 	%p59, %r254, %r114;
	or.pred  	%p60, %p58, %p59;
	@%p60 bra 	$L__BB3_39;
	mul.lo.s32 	%r155, %r253, %r4;
	cvt.s64.s32 	%rd49, %r155;
	mul.lo.s32 	%r156, %r252, %r114;
	cvt.s64.s32 	%rd50, %r156;
	cvt.s64.s32 	%rd51, %r254;
	add.s64 	%rd52, %rd4, %rd50;
	add.s64 	%rd53, %rd52, %rd49;
	add.s64 	%rd54, %rd53, %rd51;
	add.s64 	%rd48, %rd5, %rd54;
	// begin inline asm
	ld.global.nc.s8 %r154, [%rd48];
	// end inline asm
	cvt.s8.s32 	%rs24, %r154;
	setp.gt.s16 	%p61, %rs24, -1;
	@%p61 bra 	$L__BB3_135;
$L__BB3_39:
	setp.lt.f32 	%p62, %f210, %f211;
	setp.lt.f32 	%p63, %f210, %f212;
	and.pred  	%p64, %p62, %p63;
	@%p64 bra 	$L__BB3_43;
	setp.lt.f32 	%p65, %f211, %f212;
	@%p65 bra 	$L__BB3_42;
	add.f32 	%f212, %f3, %f212;
	add.s32 	%r254, %r254, %r10;
	bra.uni 	$L__BB3_44;
$L__BB3_42:
	add.f32 	%f211, %f2, %f211;
	add.s32 	%r253, %r253, %r9;
	bra.uni 	$L__BB3_44;
$L__BB3_43:
	add.f32 	%f210, %f1, %f210;
	add.s32 	%r252, %r252, %r8;
$L__BB3_44:
	add.s32 	%r157, %r203, 5;
	setp.ge.s32 	%p66, %r157, %r117;
	@%p66 bra 	$L__BB3_133;
	setp.ge.u32 	%p67, %r252, %r112;
	setp.ge.u32 	%p68, %r253, %r113;
	or.pred  	%p69, %p67, %p68;
	setp.ge.u32 	%p70, %r254, %r114;
	or.pred  	%p71, %p69, %p70;
	@%p71 bra 	$L__BB3_47;
	mul.lo.s32 	%r159, %r253, %r4;
	cvt.s64.s32 	%rd56, %r159;
	mul.lo.s32 	%r160, %r252, %r114;
	cvt.s64.s32 	%rd57, %r160;
	cvt.s64.s32 	%rd58, %r254;
	add.s64 	%rd59, %rd4, %rd57;
	add.s64 	%rd60, %rd59, %rd56;
	add.s64 	%rd61, %rd60, %rd58;
	add.s64 	%rd55, %rd5, %rd61;
	// begin inline asm
	ld.global.nc.s8 %r158, [%rd55];
	// end inline asm
	cvt.s8.s32 	%rs24, %r158;
	setp.gt.s16 	%p72, %rs24, -1;
	@%p72 bra 	$L__BB3_135;
$L__BB3_47:
	setp.lt.f32 	%p73, %f210, %f211;
	setp.lt.f32 	%p74, %f210, %f212;
	and.pred  	%p75, %p73, %p74;
	@%p75 bra 	$L__BB3_51;
	setp.lt.f32 	%p76, %f211, %f212;
	@%p76 bra 	$L__BB3_50;
	add.f32 	%f212, %f3, %f212;
	add.s32 	%r254, %r254, %r10;
	bra.uni 	$L__BB3_52;
$L__BB3_50:
	add.f32 	%f211, %f2, %f211;
	add.s32 	%r253, %r253, %r9;
	bra.uni 	$L__BB3_52;
$L__BB3_51:
	add.f32 	%f210, %f1, %f210;
	add.s32 	%r252, %r252, %r8;
$L__BB3_52:
	add.s32 	%r161, %r203, 6;
	setp.ge.s32 	%p77, %r161, %r117;
	@%p77 bra 	$L__BB3_133;
	setp.ge.u32 	%p78, %r252, %r112;
	setp.ge.u32 	%p79, %r253, %r113;
	or.pred  	%p80, %p78, %p79;
	setp.ge.u32 	%p81, %r254, %r114;
	or.pred  	%p82, %p80, %p81;
	@%p82 bra 	$L__BB3_55;
	mul.lo.s32 	%r163, %r253, %r4;
	cvt.s64.s32 	%rd63, %r163;
	mul.lo.s32 	%r164, %r252, %r114;
	cvt.s64.s32 	%rd64, %r164;
	cvt.s64.s32 	%rd65, %r254;
	add.s64 	%rd66, %rd4, %rd64;
	add.s64 	%rd67, %rd66, %rd63;
	add.s64 	%rd68, %rd67, %rd65;
	add.s64 	%rd62, %rd5, %rd68;
	// begin inline asm
	ld.global.nc.s8 %r162, [%rd62];
	// end inline asm
	cvt.s8.s32 	%rs24, %r162;
	setp.gt.s16 	%p83, %rs24, -1;
	@%p83 bra 	$L__BB3_135;
$L__BB3_55:
	setp.lt.f32 	%p84, %f210, %f211;
	setp.lt.f32 	%p85, %f210, %f212;
	and.pred  	%p86, %p84, %p85;
	@%p86 bra 	$L__BB3_59;
	setp.lt.f32 	%p87, %f211, %f212;
	@%p87 bra 	$L__BB3_58;
	add.f32 	%f212, %f3, %f212;
	add.s32 	%r254, %r254, %r10;
	bra.uni 	$L__BB3_60;
$L__BB3_58:
	add.f32 	%f211, %f2, %f211;
	add.s32 	%r253, %r253, %r9;
	bra.uni 	$L__BB3_60;
$L__BB3_59:
	add.f32 	%f210, %f1, %f210;
	add.s32 	%r252, %r252, %r8;
$L__BB3_60:
	add.s32 	%r165, %r203, 7;
	setp.ge.s32 	%p88, %r165, %r117;
	@%p88 bra 	$L__BB3_133;
	setp.ge.u32 	%p89, %r252, %r112;
	setp.ge.u32 	%p90, %r253, %r113;
	or.pred  	%p91, %p89, %p90;
	setp.ge.u32 	%p92, %r254, %r114;
	or.pred  	%p93, %p91, %p92;
	@%p93 bra 	$L__BB3_63;
	mul.lo.s32 	%r167, %r253, %r4;
	cvt.s64.s32 	%rd70, %r167;
	mul.lo.s32 	%r168, %r252, %r114;
	cvt.s64.s32 	%rd71, %r168;
	cvt.s64.s32 	%rd72, %r254;
	add.s64 	%rd73, %rd4, %rd71;
	add.s64 	%rd74, %rd73, %rd70;
	add.s64 	%rd75, %rd74, %rd72;
	add.s64 	%rd69, %rd5, %rd75;
	// begin inline asm
	ld.global.nc.s8 %r166, [%rd69];
	// end inline asm
	cvt.s8.s32 	%rs24, %r166;
	setp.gt.s16 	%p94, %rs24, -1;
	@%p94 bra 	$L__BB3_135;
$L__BB3_63:
	setp.lt.f32 	%p95, %f210, %f211;
	setp.lt.f32 	%p96, %f210, %f212;
	and.pred  	%p97, %p95, %p96;
	@%p97 bra 	$L__BB3_67;
	setp.lt.f32 	%p98, %f211, %f212;
	@%p98 bra 	$L__BB3_66;
	add.f32 	%f212, %f3, %f212;
	add.s32 	%r254, %r254, %r10;
	bra.uni 	$L__BB3_68;
$L__BB3_66:
	add.f32 	%f211, %f2, %f211;
	add.s32 	%r253, %r253, %r9;
	bra.uni 	$L__BB3_68;
$L__BB3_67:
	add.f32 	%f210, %f1, %f210;
	add.s32 	%r252, %r252, %r8;
$L__BB3_68:
	add.s32 	%r169, %r203, 8;
	setp.ge.s32 	%p99, %r169, %r117;
	@%p99 bra 	$L__BB3_133;
	setp.ge.u32 	%p100, %r252, %r112;
	setp.ge.u32 	%p101, %r253, %r113;
	or.pred  	%p102, %p100, %p101;
	setp.ge.u32 	%p103, %r254, %r114;
	or.pred  	%p104, %p102, %p103;
	@%p104 bra 	$L__BB3_71;
	mul.lo.s32 	%r171, %r253, %r4;
	cvt.s64.s32 	%rd77, %r171;
	mul.lo.s32 	%r172, %r252, %r114;
	cvt.s64.s32 	%rd78, %r172;
	cvt.s64.s32 	%rd79, %r254;
	add.s64 	%rd80, %rd4, %rd78;
	add.s64 	%rd81, %rd80, %rd77;
	add.s64 	%rd82, %rd81, %rd79;
	add.s64 	%rd76, %rd5, %rd82;
	// begin inline asm
	ld.global.nc.s8 %r170, [%rd76];
	// end inline asm
	cvt.s8.s32 	%rs24, %r170;
	setp.gt.s16 	%p105, %rs24, -1;
	@%p105 bra 	$L__BB3_135;
$L__BB3_71:
	setp.lt.f32 	%p106, %f210, %f211;
	setp.lt.f32 	%p107, %f210, %f212;
	and.pred  	%p108, %p106, %p107;
	@%p108 bra 	$L__BB3_75;
	setp.lt.f32 	%p109, %f211, %f212;
	@%p109 bra 	$L__BB3_74;
	add.f32 	%f212, %f3, %f212;
	add.s32 	%r254, %r254, %r10;
	bra.uni 	$L__BB3_76;
$L__BB3_74:
	add.f32 	%f211, %f2, %f211;
	add.s32 	%r253, %r253, %r9;
	bra.uni 	$L__BB3_76;
$L__BB3_75:
	add.f32 	%f210, %f1, %f210;
	add.s32 	%r252, %r252, %r8;
$L__BB3_76:
	add.s32 	%r173, %r203, 9;
	setp.ge.s32 	%p110, %r173, %r117;
	@%p110 bra 	$L__BB3_133;
	setp.ge.u32 	%p111, %r252, %r112;
	setp.ge.u32 	%p112, %r253, %r113;
	or.pred  	%p113, %p111, %p112;
	setp.ge.u32 	%p114, %r254, %r114;
	or.pred  	%p115, %p113, %p114;
	@%p115 bra 	$L__BB3_79;
	mul.lo.s32 	%r175, %r253, %r4;
	cvt.s64.s32 	%rd84, %r175;
	mul.lo.s32 	%r176, %r252, %r114;
	cvt.s64.s32 	%rd85, %r176;
	cvt.s64.s32 	%rd86, %r254;
	add.s64 	%rd87, %rd4, %rd85;
	add.s64 	%rd88, %rd87, %rd84;
	add.s64 	%rd89, %rd88, %rd86;
	add.s64 	%rd83, %rd5, %rd89;
	// begin inline asm
	ld.global.nc.s8 %r174, [%rd83];
	// end inline asm
	cvt.s8.s32 	%rs24, %r174;
	setp.gt.s16 	%p116, %rs24, -1;
	@%p116 bra 	$L__BB3_135;
$L__BB3_79:
	setp.lt.f32 	%p117, %f210, %f211;
	setp.lt.f32 	%p118, %f210, %f212;
	and.pred  	%p119, %p117, %p118;
	@%p119 bra 	$L__BB3_83;
	setp.lt.f32 	%p120, %f211, %f212;
	@%p120 bra 	$L__BB3_82;
	add.f32 	%f212, %f3, %f212;
	add.s32 	%r254, %r254, %r10;
	bra.uni 	$L__BB3_84;
$L__BB3_82:
	add.f32 	%f211, %f2, %f211;
	add.s32 	%r253, %r253, %r9;
	bra.uni 	$L__BB3_84;
$L__BB3_83:
	add.f32 	%f210, %f1, %f210;
	add.s32 	%r252, %r252, %r8;
$L__BB3_84:
	add.s32 	%r177, %r203, 10;
	setp.ge.s32 	%p121, %r177, %r117;
	@%p121 bra 	$L__BB3_133;
	setp.ge.u32 	%p122, %r252, %r112;
	setp.ge.u32 	%p123, %r253, %r113;
	or.pred  	%p124, %p122, %p123;
	setp.ge.u32 	%p125, %r254, %r114;
	or.pred  	%p126, %p124, %p125;
	@%p126 bra 	$L__BB3_87;
	mul.lo.s32 	%r179, %r253, %r4;
	cvt.s64.s32 	%rd91, %r179;
	mul.lo.s32 	%r180, %r252, %r114;
	cvt.s64.s32 	%rd92, %r180;
	cvt.s64.s32 	%rd93, %r254;
	add.s64 	%rd94, %rd4, %rd92;
	add.s64 	%rd95, %rd94, %rd91;
	add.s64 	%rd96, %rd95, %rd93;
	add.s64 	%rd90, %rd5, %rd96;
	// begin inline asm
	ld.global.nc.s8 %r178, [%rd90];
	// end inline asm
	cvt.s8.s32 	%rs24, %r178;
	setp.gt.s16 	%p127, %rs24, -1;
	@%p127 bra 	$L__BB3_135;
$L__BB3_87:
	setp.lt.f32 	%p128, %f210, %f211;
	setp.lt.f32 	%p129, %f210, %f212;
	and.pred  	%p130, %p128, %p129;
	@%p130 bra 	$L__BB3_91;
	setp.lt.f32 	%p131, %f211, %f212;
	@%p131 bra 	$L__BB3_90;
	add.f32 	%f212, %f3, %f212;
	add.s32 	%r254, %r254, %r10;
	bra.uni 	$L__BB3_92;
$L__BB3_90:
	add.f32 	%f211, %f2, %f211;
	add.s32 	%r253, %r253, %r9;
	bra.uni 	$L__BB3_92;
$L__BB3_91:
	add.f32 	%f210, %f1, %f210;
	add.s32 	%r252, %r252, %r8;
$L__BB3_92:
	add.s32 	%r181, %r203, 11;
	setp.ge.s32 	%p132, %r181, %r117;
	@%p132 bra 	$L__BB3_133;
	setp.ge.u32 	%p133, %r252, %r112;
	setp.ge.u32 	%p134, %r253, %r113;
	or.pred  	%p135, %p133, %p134;
	setp.ge.u32 	%p136, %r254, %r114;
	or.pred  	%p137, %p135, %p136;
	@%p137 bra 	$L__BB3_95;
	mul.lo.s32 	%r183, %r253, %r4;
	cvt.s64.s32 	%rd98, %r183;
	mul.lo.s32 	%r184, %r252, %r114;
	cvt.s64.s32 	%rd99, %r184;
	cvt.s64.s32 	%rd100, %r254;
	add.s64 	%rd101, %rd4, %rd99;
	add.s64 	%rd102, %rd101, %rd98;
	add.s64 	%rd103, %rd102, %rd100;
	add.s64 	%rd97, %rd5, %rd103;
	// begin inline asm
	ld.global.nc.s8 %r182, [%rd97];
	// end inline asm
	cvt.s8.s32 	%rs24, %r182;
	setp.gt.s16 	%p138, %rs24, -1;
	@%p138 bra 	$L__BB3_135;
$L__BB3_95:
	setp.lt.f32 	%p139, %f210, %f211;
	setp.lt.f32 	%p140, %f210, %f212;
	and.pred  	%p141, %p139, %p140;
	@%p141 bra 	$L__BB3_99;
	setp.lt.f32 	%p142, %f211, %f212;
	@%p142 bra 	$L__BB3_98;
	add.f32 	%f212, %f3, %f212;
	add.s32 	%r254, %r254, %r10;
	bra.uni 	$L__BB3_100;
$L__BB3_98:
	add.f32 	%f211, %f2, %f211;
	add.s32 	%r253, %r253, %r9;
	bra.uni 	$L__BB3_100;
$L__BB3_99:
	add.f32 	%f210, %f1, %f210;
	add.s32 	%r252, %r252, %r8;
$L__BB3_100:
	add.s32 	%r185, %r203, 12;
	setp.ge.s32 	%p143, %r185, %r117;
	@%p143 bra 	$L__BB3_133;
	setp.ge.u32 	%p144, %r252, %r112;
	setp.ge.u32 	%p145, %r253, %r113;
	or.pred  	%p146, %p144, %p145;
	setp.ge.u32 	%p147, %r254, %r114;
	or.pred  	%p148, %p146, %p147;
	@%p148 bra 	$L__BB3_103;
	mul.lo.s32 	%r187, %r253, %r4;
	cvt.s64.s32 	%rd105, %r187;
	mul.lo.s32 	%r188, %r252, %r114;
	cvt.s64.s32 	%rd106, %r188;
	cvt.s64.s32 	%rd107, %r254;
	add.s64 	%rd108, %rd4, %rd106;
	add.s64 	%rd109, %rd108, %rd105;
	add.s64 	%rd110, %rd109, %rd107;
	add.s64 	%rd104, %rd5, %rd110;
	// begin inline asm
	ld.global.nc.s8 %r186, [%rd104];
	// end inline asm
	cvt.s8.s32 	%rs24, %r186;
	setp.gt.s16 	%p149, %rs24, -1;
	@%p149 bra 	$L__BB3_135;
$L__BB3_103:
	setp.lt.f32 	%p150, %f210, %f211;
	setp.lt.f32 	%p151, %f210, %f212;
	and.pred  	%p152, %p150, %p151;
	@%p152 bra 	$L__BB3_107;
	setp.lt.f32 	%p153, %f211, %f212;
	@%p153 bra 	$L__BB3_106;
	add.f32 	%f212, %f3, %f212;
	add.s32 	%r254, %r254, %r10;
	bra.uni 	$L__BB3_108;
$L__BB3_106:
	add.f32 	%f211, %f2, %f211;
	add.s32 	%r253, %r253, %r9;
	bra.uni 	$L__BB3_108;
$L__BB3_107:
	add.f32 	%f210, %f1, %f210;
	add.s32 	%r252, %r252, %r8;
$L__BB3_108:
	add.s32 	%r189, %r203, 13;
	setp.ge.s32 	%p154, %r189, %r117;
	@%p154 bra 	$L__BB3_133;
	setp.ge.u32 	%p155, %r252, %r112;
	setp.ge.u32 	%p156, %r253, %r113;
	or.pred  	%p157, %p155, %p156;
	setp.ge.u32 	%p158, %r254, %r114;
	or.pred  	%p159, %p157, %p158;
	@%p159 bra 	$L__BB3_111;
	mul.lo.s32 	%r191, %r253, %r4;
	cvt.s64.s32 	%rd112, %r191;
	mul.lo.s32 	%r192, %r252, %r114;
	cvt.s64.s32 	%rd113, %r192;
	cvt.s64.s32 	%rd114, %r254;
	add.s64 	%rd115, %rd4, %rd113;
	add.s64 	%rd116, %rd115, %rd112;
	add.s64 	%rd117, %rd116, %rd114;
	add.s64 	%rd111, %rd5, %rd117;
	// begin inline asm
	ld.global.nc.s8 %r190, [%rd111];
	// end inline asm
	cvt.s8.s32 	%rs24, %r190;
	setp.gt.s16 	%p160, %rs24, -1;
	@%p160 bra 	$L__BB3_135;
$L__BB3_111:
	setp.lt.f32 	%p161, %f210, %f211;
	setp.lt.f32 	%p162, %f210, %f212;
	and.pred  	%p163, %p161, %p162;
	@%p163 bra 	$L__BB3_115;
	setp.lt.f32 	%p164, %f211, %f212;
	@%p164 bra 	$L__BB3_114;
	add.f32 	%f212, %f3, %f212;
	add.s32 	%r254, %r254, %r10;
	bra.uni 	$L__BB3_116;
$L__BB3_114:
	add.f32 	%f211, %f2, %f211;
	add.s32 	%r253, %r253, %r9;
	bra.uni 	$L__BB3_116;
$L__BB3_115:
	add.f32 	%f210, %f1, %f210;
	add.s32 	%r252, %r252, %r8;
$L__BB3_116:
	add.s32 	%r193, %r203, 14;
	setp.ge.s32 	%p165, %r193, %r117;
	@%p165 bra 	$L__BB3_133;
	setp.ge.u32 	%p166, %r252, %r112;
	setp.ge.u32 	%p167, %r253, %r113;
	or.pred  	%p168, %p166, %p167;
	setp.ge.u32 	%p169, %r254, %r114;
	or.pred  	%p170, %p168, %p169;
	@%p170 bra 	$L__BB3_119;
	mul.lo.s32 	%r195, %r253, %r4;
	cvt.s64.s32 	%rd119, %r195;
	mul.lo.s32 	%r196, %r252, %r114;
	cvt.s64.s32 	%rd120, %r196;
	cvt.s64.s32 	%rd121, %r254;
	add.s64 	%rd122, %rd4, %rd120;
	add.s64 	%rd123, %rd122, %rd119;
	add.s64 	%rd124, %rd123, %rd121;
	add.s64 	%rd118, %rd5, %rd124;
	// begin inline asm
	ld.global.nc.s8 %r194, [%rd118];
	// end inline asm
	cvt.s8.s32 	%rs24, %r194;
	setp.gt.s16 	%p171, %rs24, -1;
	@%p171 bra 	$L__BB3_135;
$L__BB3_119:
	setp.lt.f32 	%p172, %f210, %f211;
	setp.lt.f32 	%p173, %f210, %f212;
	and.pred  	%p174, %p172, %p173;
	@%p174 bra 	$L__BB3_123;
	setp.lt.f32 	%p175, %f211, %f212;
	@%p175 bra 	$L__BB3_122;
	add.f32 	%f212, %f3, %f212;
	add.s32 	%r254, %r254, %r10;
	bra.uni 	$L__BB3_124;
$L__BB3_122:
	add.f32 	%f211, %f2, %f211;
	add.s32 	%r253, %r253, %r9;
	bra.uni 	$L__BB3_124;
$L__BB3_123:
	add.f32 	%f210, %f1, %f210;
	add.s32 	%r252, %r252, %r8;
$L__BB3_124:
	add.s32 	%r197, %r203, 15;
	setp.ge.s32 	%p176, %r197, %r117;
	@%p176 bra 	$L__BB3_133;
	setp.ge.u32 	%p177, %r252, %r112;
	setp.ge.u32 	%p178, %r253, %r113;
	or.pred  	%p179, %p177, %p178;
	setp.ge.u32 	%p180, %r254, %r114;
	or.pred  	%p181, %p179, %p180;
	@%p181 bra 	$L__BB3_127;
	mul.lo.s32 	%r199, %r253, %r4;
	cvt.s64.s32 	%rd126, %r199;
	mul.lo.s32 	%r200, %r252, %r114;
	cvt.s64.s32 	%rd127, %r200;
	cvt.s64.s32 	%rd128, %r254;
	add.s64 	%rd129, %rd4, %rd127;
	add.s64 	%rd130, %rd129, %rd126;
	add.s64 	%rd131, %rd130, %rd128;
	add.s64 	%rd125, %rd5, %rd131;
	// begin inline asm
	ld.global.nc.s8 %r198, [%rd125];
	// end inline asm
	cvt.s8.s32 	%rs24, %r198;
	setp.gt.s16 	%p182, %rs24, -1;
	@%p182 bra 	$L__BB3_135;
$L__BB3_127:
	setp.lt.f32 	%p183, %f210, %f211;
	setp.lt.f32 	%p184, %f210, %f212;
	and.pred  	%p185, %p183, %p184;
	@%p185 bra 	$L__BB3_131;
	setp.lt.f32 	%p186, %f211, %f212;
	@%p186 bra 	$L__BB3_130;
	add.f32 	%f212, %f3, %f212;
	add.s32 	%r254, %r254, %r10;
	bra.uni 	$L__BB3_132;
$L__BB3_130:
	add.f32 	%f211, %f2, %f211;
	add.s32 	%r253, %r253, %r9;
	bra.uni 	$L__BB3_132;
$L__BB3_131:
	add.f32 	%f210, %f1, %f210;
	add.s32 	%r252, %r252, %r8;
$L__BB3_132:
	add.s32 	%r203, %r203, 16;
	setp.lt.s32 	%p187, %r203, %r117;
	@%p187 bra 	$L__BB3_5;
$L__BB3_133:
	ld.param.u64 	%rd140, [_Z28render_kernel_uint8_prebasisPKaPKfPhiiiiiii_param_2];
	ld.const.u8 	%rs21, [SKY_COLOR_U8];
	cvta.to.global.u64 	%rd137, %rd140;
	add.s64 	%rd138, %rd137, %rd2;
	st.global.u8 	[%rd138], %rs21;
	ld.const.u8 	%rs22, [SKY_COLOR_U8+1];
	st.global.u8 	[%rd138+1], %rs22;
	ld.const.u8 	%rs23, [SKY_COLOR_U8+2];
	st.global.u8 	[%rd138+2], %rs23;
$L__BB3_134:
	ret;
$L__BB3_135:
	ld.param.u64 	%rd139, [_Z28render_kernel_uint8_prebasisPKaPKfPhiiiiiii_param_2];
	cvt.u32.u16 	%r201, %rs24;
	and.b32  	%r202, %r201, 255;
	mul.wide.u32 	%rd132, %r202, 3;
	mov.u64 	%rd133, BLOCK_COLORS_U8;
	add.s64 	%rd134, %rd133, %rd132;
	ld.const.u8 	%rs18, [%rd134];
	cvta.to.global.u64 	%rd135, %rd139;
	add.s64 	%rd136, %rd135, %rd2;
	st.global.u8 	[%rd136], %rs18;
	ld.const.u8 	%rs19, [%rd134+1];
	st.global.u8 	[%rd136+1], %rs19;
	ld.const.u8 	%rs20, [%rd134+2];
	st.global.u8 	[%rd136+2], %rs20;
	bra.uni 	$L__BB3_134;

}
	// .globl	_Z29render_kernel_uint8_coalescedPKaPKfPhiiiii
.visible .entry _Z29render_kernel_uint8_coalescedPKaPKfPhiiiii(
	.param .u64 .ptr .align 1 _Z29render_kernel_uint8_coalescedPKaPKfPhiiiii_param_0,
	.param .u64 .ptr .align 1 _Z29render_kernel_uint8_coalescedPKaPKfPhiiiii_param_1,
	.param .u64 .ptr .align 1 _Z29render_kernel_uint8_coalescedPKaPKfPhiiiii_param_2,
	.param .u32 _Z29render_kernel_uint8_coalescedPKaPKfPhiiiii_param_3,
	.param .u32 _Z29render_kernel_uint8_coalescedPKaPKfPhiiiii_param_4,
	.param .u32 _Z29render_kernel_uint8_coalescedPKaPKfPhiiiii_param_5,
	.param .u32 _Z29render_kernel_uint8_coalescedPKaPKfPhiiiii_param_6,
	.param .u32 _Z29render_kernel_uint8_coalescedPKaPKfPhiiiii_param_7
)
{
	.reg .pred 	%p<123>;
	.reg .b16 	%rs<25>;
	.reg .b32 	%r<297>;
	.reg .b32 	%f<212>;
	.reg .b64 	%rd<65>;

	ld.param.u64 	%rd3, [_Z29render_kernel_uint8_coalescedPKaPKfPhiiiii_param_0];
	ld.param.u64 	%rd4, [_Z29render_kernel_uint8_coalescedPKaPKfPhiiiii_param_1];
	ld.param.u64 	%rd5, [_Z29render_kernel_uint8_coalescedPKaPKfPhiiiii_param_2];
	ld.param.u32 	%r115, [_Z29render_kernel_uint8_coalescedPKaPKfPhiiiii_param_3];
	ld.param.u32 	%r111, [_Z29render_kernel_uint8_coalescedPKaPKfPhiiiii_param_4];
	ld.param.u32 	%r112, [_Z29render_kernel_uint8_coalescedPKaPKfPhiiiii_param_5];
	ld.param.u32 	%r113, [_Z29render_kernel_uint8_coalescedPKaPKfPhiiiii_param_6];
	ld.param.u32 	%r114, [_Z29render_kernel_uint8_coalescedPKaPKfPhiiiii_param_7];
	cvta.to.global.u64 	%rd1, %rd5;
	mov.u32 	%r1, %ctaid.x;
	mov.u32 	%r116, %ctaid.y;
	mov.u32 	%r117, %ntid.x;
	mov.u32 	%r118, %tid.x;
	mad.lo.s32 	%r119, %r116, %r117, %r118;
	mul.lo.s32 	%r120, %r113, %r112;
	setp.ge.s32 	%p1, %r1, %r120;
	setp.ge.s32 	%p2, %r119, %r115;
	or.pred  	%p3, %p1, %p2;
	@%p3 bra 	$L__BB4_132;
	div.s32 	%r121, %r1, %r112;
	mul.lo.s32 	%r122, %r121, %r112;
	sub.s32 	%r123, %r1, %r122;
	mul.lo.s32 	%r124, %r119, 14;
	mul.wide.u32 	%rd19, %r124, 4;
	add.s64 	%rd6, %rd4, %rd19;
	// begin inline asm
	ld.global.nc.f32 %f106, [%rd6];
	// end inline asm
	add.s64 	%rd7, %rd6, 4;
	// begin inline asm
	ld.global.nc.f32 %f107, [%rd7];
	// end inline asm
	add.s64 	%rd8, %rd6, 8;
	// begin inline asm
	ld.global.nc.f32 %f108, [%rd8];
	// end inline asm
	add.s64 	%rd9, %rd6, 12;
	// begin inline asm
	ld.global.nc.f32 %f109, [%rd9];
	// end inline asm
	add.s64 	%rd10, %rd6, 16;
	// begin inline asm
	ld.global.nc.f32 %f110, [%rd10];
	// end inline asm
	add.s64 	%rd11, %rd6, 20;
	// begin inline asm
	ld.global.nc.f32 %f111, [%rd11];
	// end inline asm
	add.s64 	%rd12, %rd6, 24;
	// begin inline asm
	ld.global.nc.f32 %f112, [%rd12];
	// end inline asm
	add.s64 	%rd13, %rd6, 28;
	// begin inline asm
	ld.global.nc.f32 %f113, [%rd13];
	// end inline asm
	add.s64 	%rd14, %rd6, 32;
	// begin inline asm
	ld.global.nc.f32 %f114, [%rd14];
	// end inline asm
	add.s64 	%rd15, %rd6, 36;
	// begin inline asm
	ld.global.nc.f32 %f115, [%rd15];
	// end inline asm
	add.s64 	%rd16, %rd6, 40;
	// begin inline asm
	ld.global.nc.f32 %f116, [%rd16];
	// end inline asm
	add.s64 	%rd17, %rd6, 44;
	// begin inline asm
	ld.global.nc.f32 %f117, [%rd17];
	// end inline asm
	add.s64 	%rd18, %rd6, 48;
	// begin inline asm
	ld.global.nc.f32 %f118, [%rd18];
	// end inline asm
	cvt.rn.f32.u32 	%f119, %r123;
	add.f32 	%f120, %f119, 0f3F000000;
	add.f32 	%f121, %f120, %f120;
	cvt.rn.f32.s32 	%f122, %r112;
	div.rn.f32 	%f123, %f121, %f122;
	add.f32 	%f124, %f123, 0fBF800000;
	mul.f32 	%f125, %f124, %f117;
	cvt.rn.f32.s32 	%f126, %r121;
	add.f32 	%f127, %f126, 0f3F000000;
	add.f32 	%f128, %f127, %f127;
	cvt.rn.f32.s32 	%f129, %r113;
	div.rn.f32 	%f130, %f128, %f129;
	mov.f32 	%f131, 0f3F800000;
	sub.f32 	%f132, %f131, %f130;
	mul.f32 	%f133, %f132, %f118;
	fma.rn.f32 	%f134, %f112, %f125, %f109;
	fma.rn.f32 	%f135, %f114, %f133, %f134;
	fma.rn.f32 	%f136, %f115, %f133, %f110;
	fma.rn.f32 	%f137, %f113, %f125, %f111;
	fma.rn.f32 	%f138, %f116, %f133, %f137;
	mul.f32 	%f139, %f136, %f136;
	fma.rn.f32 	%f140, %f135, %f135, %f139;
	fma.rn.f32 	%f141, %f138, %f138, %f140;
	rsqrt.approx.f32 	%f142, %f141;
	mul.f32 	%f143, %f142, %f135;
	mul.f32 	%f144, %f142, %f136;
	mul.f32 	%f145, %f142, %f138;
	cvt.u64.u32 	%rd20, %r119;
	cvt.s64.s32 	%rd21, %r113;
	cvt.s64.s32 	%rd22, %r112;
	mul.lo.s64 	%rd23, %rd22, %rd20;
	cvt.s64.s32 	%rd24, %r122;
	mad.lo.s64 	%rd25, %rd23, %rd21, %rd24;
	cvt.u64.u32 	%rd26, %r123;
	add.s64 	%rd27, %rd25, %rd26;
	mul.lo.s64 	%rd2, %rd27, 3;
	cvt.rmi.f32.f32 	%f146, %f106;
	cvt.rzi.s32.f32 	%r294, %f146;
	cvt.rmi.f32.f32 	%f147, %f107;
	cvt.rzi.s32.f32 	%r295, %f147;
	cvt.rmi.f32.f32 	%f148, %f108;
	cvt.rzi.s32.f32 	%r296, %f148;
	setp.ge.f32 	%p4, %f143, 0f00000000;
	selp.b32 	%r6, 1, -1, %p4;
	setp.ge.f32 	%p5, %f144, 0f00000000;
	selp.b32 	%r7, 1, -1, %p5;
	setp.ge.f32 	%p6, %f145, 0f00000000;
	selp.b32 	%r8, 1, -1, %p6;
	setp.neu.f32 	%p7, %f143, 0f00000000;
	rcp.rn.f32 	%f149, %f143;
	selp.f32 	%f150, %f149, 0f7149F2CA, %p7;
	setp.neu.f32 	%p8, %f144, 0f00000000;
	rcp.rn.f32 	%f151, %f144;
	selp.f32 	%f152, %f151, 0f7149F2CA, %p8;
	setp.neu.f32 	%p9, %f145, 0f00000000;
	rcp.rn.f32 	%f153, %f145;
	selp.f32 	%f154, %f153, 0f7149F2CA, %p9;
	abs.f32 	%f1, %f150;
	abs.f32 	%f2, %f152;
	abs.f32 	%f3, %f154;
	selp.u32 	%r125, 1, 0, %p4;
	add.s32 	%r126, %r294, %r125;
	cvt.rn.f32.s32 	%f155, %r126;
	sub.f32 	%f156, %f155, %f106;
	mul.f32 	%f209, %f150, %f156;
	selp.u32 	%r127, 1, 0, %p5;
	add.s32 	%r128, %r295, %r127;
	cvt.rn.f32.s32 	%f157, %r128;
	sub.f32 	%f158, %f157, %f107;
	mul.f32 	%f210, %f152, %f158;
	selp.u32 	%r129, 1, 0, %p6;
	add.s32 	%r130, %r296, %r129;
	cvt.rn.f32.s32 	%f159, %r130;
	sub.f32 	%f160, %f159, %f108;
	mul.f32 	%f211, %f154, %f160;
	setp.lt.s32 	%p10, %r114, 1;
	@%p10 bra 	$L__BB4_131;
	mov.b32 	%r245, 0;
$L__BB4_3:
	.pragma "nounroll";
	max.u32 	%r132, %r294, %r295;
	max.u32 	%r133, %r132, %r296;
	setp.ge.u32 	%p11, %r133, %r111;
	@%p11 bra 	$L__BB4_5;
	mad.lo.s32 	%r135, %r295, %r111, %r294;
	mad.lo.s32 	%r136, %r135, %r111, %r296;
	mad.lo.s32 	%r137, %r136, %r115, %r119;
	cvt.s64.s32 	%rd29, %r137;
	add.s64 	%rd28, %rd3, %rd29;
	// begin inline asm
	ld.global.nc.s8 %r134, [%rd28];
	// end inline asm
	cvt.s8.s32 	%rs24, %r134;
	setp.gt.s16 	%p12, %rs24, -1;
	@%p12 bra 	$L__BB4_133;
$L__BB4_5:
	setp.geu.f32 	%p13, %f209, %f210;
	setp.geu.f32 	%p14, %f209, %f211;
	or.pred  	%p15, %p13, %p14;
	@%p15 bra 	$L__BB4_7;
	add.f32 	%f209, %f1, %f209;
	add.s32 	%r294, %r294, %r6;
	bra.uni 	$L__BB4_10;
$L__BB4_7:
	setp.geu.f32 	%p16, %f210, %f211;
	@%p16 bra 	$L__BB4_9;
	add.f32 	%f210, %f2, %f210;
	add.s32 	%r295, %r295, %r7;
	bra.uni 	$L__BB4_10;
$L__BB4_9:
	add.f32 	%f211, %f3, %f211;
	add.s32 	%r296, %r296, %r8;
$L__BB4_10:
	add.s32 	%r138, %r245, 1;
	setp.ge.s32 	%p17, %r138, %r114;
	@%p17 bra 	$L__BB4_131;
	max.u32 	%r139, %r294, %r295;
	max.u32 	%r140, %r139, %r296;
	setp.ge.u32 	%p18, %r140, %r111;
	@%p18 bra 	$L__BB4_13;
	mad.lo.s32 	%r142, %r295, %r111, %r294;
	mad.lo.s32 	%r143, %r142, %r111, %r296;
	mad.lo.s32 	%r144, %r143, %r115, %r119;
	cvt.s64.s32 	%rd31, %r144;
	add.s64 	%rd30, %rd3, %rd31;
	// begin inline asm
	ld.global.nc.s8 %r141, [%rd30];
	// end inline asm
	cvt.s8.s32 	%rs24, %r141;
	setp.gt.s16 	%p19, %rs24, -1;
	@%p19 bra 	$L__BB4_133;
$L__BB4_13:
	setp.geu.f32 	%p20, %f209, %f210;
	setp.geu.f32 	%p21, %f209, %f211;
	or.pred  	%p22, %p20, %p21;
	@%p22 bra 	$L__BB4_15;
	add.f32 	%f209, %f1, %f209;
	add.s32 	%r294, %r294, %r6;
	bra.uni 	$L__BB4_18;
$L__BB4_15:
	setp.geu.f32 	%p23, %f210, %f211;
	@%p23 bra 	$L__BB4_17;
	add.f32 	%f210, %f2, %f210;
	add.s32 	%r295, %r295, %r7;
	bra.uni 	$L__BB4_18;
$L__BB4_17:
	add.f32 	%f211, %f3, %f211;
	add.s32 	%r296, %r296, %r8;
$L__BB4_18:
	add.s32 	%r145, %r245, 2;
	setp.ge.s32 	%p24, %r145, %r114;
	@%p24 bra 	$L__BB4_131;
	max.u32 	%r146, %r294, %r295;
	max.u32 	%r147, %r146, %r296;
	setp.ge.u32 	%p25, %r147, %r111;
	@%p25 bra 	$L__BB4_21;
	mad.lo.s32 	%r149, %r295, %r111, %r294;
	mad.lo.s32 	%r150, %r149, %r111, %r296;
	mad.lo.s32 	%r151, %r150, %r115, %r119;
	cvt.s64.s32 	%rd33, %r151;
	add.s64 	%rd32, %rd3, %rd33;
	// begin inline asm
	ld.global.nc.s8 %r148, [%rd32];
	// end inline asm
	cvt.s8.s32 	%rs24, %r148;
	setp.gt.s16 	%p26, %rs24, -1;
	@%p26 bra 	$L__BB4_133;
$L__BB4_21:
	setp.geu.f32 	%p27, %f209, %f210;
	setp.geu.f32 	%p28, %f209, %f211;
	or.pred  	%p29, %p27, %p28;
	@%p29 bra 	$L__BB4_23;
	add.f32 	%f209, %f1, %f209;
	add.s32 	%r294, %r294, %r6;
	bra.uni 	$L__BB4_26;
$L__BB4_23:
	setp.geu.f32 	%p30, %f210, %f211;
	@%p30 bra 	$L__BB4_25;
	add.f32 	%f210, %f2, %f210;
	add.s32 	%r295, %r295, %r7;
	bra.uni 	$L__BB4_26;
$L__BB4_25:
	add.f32 	%f211, %f3, %f211;
	add.s32 	%r296, %r296, %r8;
$L__BB4_26:
	add.s32 	%r152, %r245, 3;
	setp.ge.s32 	%p31, %r152, %r114;
	@%p31 bra 	$L__BB4_131;
	max.u32 	%r153, %r294, %r295;
	max.u32 	%r154, %r153, %r296;
	setp.ge.u32 	%p32, %r154, %r111;
	@%p32 bra 	$L__BB4_29;
	mad.lo.s32 	%r156, %r295, %r111, %r294;
	mad.lo.s32 	%r157, %r156, %r111, %r296;
	mad.lo.s32 	%r158, %r157, %r115, %r119;
	cvt.s64.s32 	%rd35, %r158;
	add.s64 	%rd34, %rd3, %rd35;
	// begin inline asm
	ld.global.nc.s8 %r155, [%rd34];
	// end inline asm
	cvt.s8.s32 	%rs24, %r155;
	setp.gt.s16 	%p33, %rs24, -1;
	@%p33 bra 	$L__BB4_133;
$L__BB4_29:
	setp.geu.f32 	%p34, %f209, %f210;
	setp.geu.f32 	%p35, %f209, %f211;
	or.pred  	%p36, %p34, %p35;
	@%p36 bra 	$L__BB4_31;
	add.f32 	%f209, %f1, %f209;
	add.s32 	%r294, %r294, %r6;
	bra.uni 	$L__BB4_34;
$L__BB4_31:
	setp.geu.f32 	%p37, %f210, %f211;
	@%p37 bra 	$L__BB4_33;
	add.f32 	%f210, %f2, %f210;
	add.s32 	%r295, %r295, %r7;
	bra.uni 	$L__BB4_34;
$L__BB4_33:
	add.f32 	%f211, %f3, %f211;
	add.s32 	%r296, %r296, %r8;
$L__BB4_34:
	add.s32 	%r159, %r245, 4;
	setp.ge.s32 	%p38, %r159, %r114;
	@%p38 bra 	$L__BB4_131;
	max.u32 	%r160, %r294, %r295;
	max.u32 	%r161, %r160, %r296;
	setp.ge.u32 	%p39, %r161, %r111;
	@%p39 bra 	$L__BB4_37;
	mad.lo.s32 	%r163, %r295, %r111, %r294;
	mad.lo.s32 	%r164, %r163, %r111, %r296;
	mad.lo.s32 	%r165, %r164, %r115, %r119;
	cvt.s64.s32 	%rd37, %r165;
	add.s64 	%rd36, %rd3, %rd37;
	// begin inline asm
	ld.global.nc.s8 %r162, [%rd36];
	// end inline asm
	cvt.s8.s32 	%rs24, %r162;
	setp.gt.s16 	%p40, %rs24, -1;
	@%p40 bra 	$L__BB4_133;
$L__BB4_37:
	setp.lt.f32 	%p41, %f209, %f210;
	setp.lt.f32 	%p42, %f209, %f211;
	and.pred  	%p43, %p41, %p42;
	@%p43 bra 	$L__BB4_41;
	setp.lt.f32 	%p44, %f210, %f211;
	@%p44 bra 	$L__BB4_40;
	add.f32 	%f211, %f3, %f211;
	add.s32 	%r296, %r296, %r8;
	bra.uni 	$L__BB4_42;
$L__BB4_40:
	add.f32 	%f210, %f2, %f210;
	add.s32 	%r295, %r295, %r7;
	bra.uni 	$L__BB4_42;
$L__BB4_41:
	add.f32 	%f209, %f1, %f209;
	add.s32 	%r294, %r294, %r6;
$L__BB4_42:
	add.s32 	%r166, %r245, 5;
	setp.ge.s32 	%p45, %r166, %r114;
	@%p45 bra 	$L__BB4_131;
	max.u32 	%r167, %r294, %r295;
	max.u32 	%r168, %r167, %r296;
	setp.ge.u32 	%p46, %r168, %r111;
	@%p46 bra 	$L__BB4_45;
	mad.lo.s32 	%r170, %r295, %r111, %r294;
	mad.lo.s32 	%r171, %r170, %r111, %r296;
	mad.lo.s32 	%r172, %r171, %r115, %r119;
	cvt.s64.s32 	%rd39, %r172;
	add.s64 	%rd38, %rd3, %rd39;
	// begin inline asm
	ld.global.nc.s8 %r169, [%rd38];
	// end inline asm
	cvt.s8.s32 	%rs24, %r169;
	setp.gt.s16 	%p47, %rs24, -1;
	@%p47 bra 	$L__BB4_133;
$L__BB4_45:
	setp.lt.f32 	%p48, %f209, %f210;
	setp.lt.f32 	%p49, %f209, %f211;
	and.pred  	%p50, %p48, %p49;
	@%p50 bra 	$L__BB4_49;
	setp.lt.f32 	%p51, %f210, %f211;
	@%p51 bra 	$L__BB4_48;
	add.f32 	%f211, %f3, %f211;
	add.s32 	%r296, %r296, %r8;
	bra.uni 	$L__BB4_50;
$L__BB4_48:
	add.f32 	%f210, %f2, %f210;
	add.s32 	%r295, %r295, %r7;
	bra.uni 	$L__BB4_50;
$L__BB4_49:
	add.f32 	%f209, %f1, %f209;
	add.s32 	%r294, %r294, %r6;
$L__BB4_50:
	add.s32 	%r173, %r245, 6;
	setp.ge.s32 	%p52, %r173, %r114;
	@%p52 bra 	$L__BB4_131;
	max.u32 	%r174, %r294, %r295;
	max.u32 	%r175, %r174, %r296;
	setp.ge.u32 	%p53, %r175, %r111;
	@%p53 bra 	$L__BB4_53;
	mad.lo.s32 	%r177, %r295, %r111, %r294;
	mad.lo.s32 	%r178, %r177, %r111, %r296;
	mad.lo.s32 	%r179, %r178, %r115, %r119;
	cvt.s64.s32 	%rd41, %r179;
	add.s64 	%rd40, %rd3, %rd41;
	// begin inline asm
	ld.global.nc.s8 %r176, [%rd40];
	// end inline asm
	cvt.s8.s32 	%rs24, %r176;
	setp.gt.s16 	%p54, %rs24, -1;
	@%p54 bra 	$L__BB4_133;
$L__BB4_53:
	setp.lt.f32 	%p55, %f209, %f210;
	setp.lt.f32 	%p56, %f209, %f211;
	and.pred  	%p57, %p55, %p56;
	@%p57 bra 	$L__BB4_57;
	setp.lt.f32 	%p58, %f210, %f211;
	@%p58 bra 	$L__BB4_56;
	add.f32 	%f211, %f3, %f211;
	add.s32 	%r296, %r296, %r8;
	bra.uni 	$L__BB4_58;
$L__BB4_56:
	add.f32 	%f210, %f2, %f210;
	add.s32 	%r295, %r295, %r7;
	bra.uni 	$L__BB4_58;
$L__BB4_57:
	add.f32 	%f209, %f1, %f209;
	add.s32 	%r294, %r294, %r6;
$L__BB4_58:
	add.s32 	%r180, %r245, 7;
	setp.ge.s32 	%p59, %r180, %r114;
	@%p59 bra 	$L__BB4_131;
	max.u32 	%r181, %r294, %r295;
	max.u32 	%r182, %r181, %r296;
	setp.ge.u32 	%p60, %r182, %r111;
	@%p60 bra 	$L__BB4_61;
	mad.lo.s32 	%r184, %r295, %r111, %r294;
	mad.lo.s32 	%r185, %r184, %r111, %r296;
	mad.lo.s32 	%r186, %r185, %r115, %r119;
	cvt.s64.s32 	%rd43, %r186;
	add.s64 	%rd42, %rd3, %rd43;
	// begin inline asm
	ld.global.nc.s8 %r183, [%rd42];
	// end inline asm
	cvt.s8.s32 	%rs24, %r183;
	setp.gt.s16 	%p61, %rs24, -1;
	@%p61 bra 	$L__BB4_133;
$L__BB4_61:
	setp.lt.f32 	%p62, %f209, %f210;
	setp.lt.f32 	%p63, %f209, %f211;
	and.pred  	%p64, %p62, %p63;
	@%p64 bra 	$L__BB4_65;
	setp.lt.f32 	%p65, %f210, %f211;
	@%p65 bra 	$L__BB4_64;
	add.f32 	%f211, %f3, %f211;
	add.s32 	%r296, %r296, %r8;
	bra.uni 	$L__BB4_66;
$L__BB4_64:
	add.f32 	%f210, %f2, %f210;
	add.s32 	%r295, %r295, %r7;
	bra.uni 	$L__BB4_66;
$L__BB4_65:
	add.f32 	%f209, %f1, %f209;
	add.s32 	%r294, %r294, %r6;
$L__BB4_66:
	add.s32 	%r187, %r245, 8;
	setp.ge.s32 	%p66, %r187, %r114;
	@%p66 bra 	$L__BB4_131;
	max.u32 	%r188, %r294, %r295;
	max.u32 	%r189, %r188, %r296;
	setp.ge.u32 	%p67, %r189, %r111;
	@%p67 bra 	$L__BB4_69;
	mad.lo.s32 	%r191, %r295, %r111, %r294;
	mad.lo.s32 	%r192, %r191, %r111, %r296;
	mad.lo.s32 	%r193, %r192, %r115, %r119;
	cvt.s64.s32 	%rd45, %r193;
	add.s64 	%rd44, %rd3, %rd45;
	// begin inline asm
	ld.global.nc.s8 %r190, [%rd44];
	// end inline asm
	cvt.s8.s32 	%rs24, %r190;
	setp.gt.s16 	%p68, %rs24, -1;
	@%p68 bra 	$L__BB4_133;
$L__BB4_69:
	setp.lt.f32 	%p69, %f209, %f210;
	setp.lt.f32 	%p70, %f209, %f211;
	and.pred  	%p71, %p69, %p70;
	@%p71 bra 	$L__BB4_73;
	setp.lt.f32 	%p72, %f210, %f211;
	@%p72 bra 	$L__BB4_72;
	add.f32 	%f211, %f3, %f211;
	add.s32 	%r296, %r296, %r8;
	bra.uni 	$L__BB4_74;
$L__BB4_72:
	add.f32 	%f210, %f2, %f210;
	add.s32 	%r295, %r295, %r7;
	bra.uni 	$L__BB4_74;
$L__BB4_73:
	add.f32 	%f209, %f1, %f209;
	add.s32 	%r294, %r294, %r6;
$L__BB4_74:
	add.s32 	%r194, %r245, 9;
	setp.ge.s32 	%p73, %r194, %r114;
	@%p73 bra 	$L__BB4_131;
	max.u32 	%r195, %r294, %r295;
	max.u32 	%r196, %r195, %r296;
	setp.ge.u32 	%p74, %r196, %r111;
	@%p74 bra 	$L__BB4_77;
	mad.lo.s32 	%r198, %r295, %r111, %r294;
	mad.lo.s32 	%r199, %r198, %r111, %r296;
	mad.lo.s32 	%r200, %r199, %r115, %r119;
	cvt.s64.s32 	%rd47, %r200;
	add.s64 	%rd46, %rd3, %rd47;
	// begin inline asm
	ld.global.nc.s8 %r197, [%rd46];
	// end inline asm
	cvt.s8.s32 	%rs24, %r197;
	setp.gt.s16 	%p75, %rs24, -1;
	@%p75 bra 	$L__BB4_133;
$L__BB4_77:
	setp.lt.f32 	%p76, %f209, %f210;
	setp.lt.f32 	%p77, %f209, %f211;
	and.pred  	%p78, %p76, %p77;
	@%p78 bra 	$L__BB4_81;
	setp.lt.f32 	%p79, %f210, %f211;
	@%p79 bra 	$L__BB4_80;
	add.f32 	%f211, %f3, %f211;
	add.s32 	%r296, %r296, %r8;
	bra.uni 	$L__BB4_82;
$L__BB4_80:
	add.f32 	%f210, %f2, %f210;
	add.s32 	%r295, %r295, %r7;
	bra.uni 	$L__BB4_82;
$L__BB4_81:
	add.f32 	%f209, %f1, %f209;
	add.s32 	%r294, %r294, %r6;
$L__BB4_82:
	add.s32 	%r201, %r245, 10;
	setp.ge.s32 	%p80, %r201, %r114;
	@%p80 bra 	$L__BB4_131;
	max.u32 	%r202, %r294, %r295;
	max.u32 	%r203, %r202, %r296;
	setp.ge.u32 	%p81, %r203, %r111;
	@%p81 bra 	$L__BB4_85;
	mad.lo.s32 	%r205, %r295, %r111, %r294;
	mad.lo.s32 	%r206, %r205, %r111, %r296;
	mad.lo.s32 	%r207, %r206, %r115, %r119;
	cvt.s64.s32 	%rd49, %r207;
	add.s64 	%rd48, %rd3, %rd49;
	// begin inline asm
	ld.global.nc.s8 %r204, [%rd48];
	// end inline asm
	cvt.s8.s32 	%rs24, %r204;
	setp.gt.s16 	%p82, %rs24, -1;
	@%p82 bra 	$L__BB4_133;
$L__BB4_85:
	setp.lt.f32 	%p83, %f209, %f210;
	setp.lt.f32 	%p84, %f209, %f211;
	and.pred  	%p85, %p83, %p84;
	@%p85 bra 	$L__BB4_89;
	setp.lt.f32 	%p86, %f210, %f211;
	@%p86 bra 	$L__BB4_88;
	add.f32 	%f211, %f3, %f211;
	add.s32 	%r296, %r296, %r8;
	bra.uni 	$L__BB4_90;
$L__BB4_88:
	add.f32 	%f210, %f2, %f210;
	add.s32 	%r295, %r295, %r7;
	bra.uni 	$L__BB4_90;
$L__BB4_89:
	add.f32 	%f209, %f1, %f209;
	add.s32 	%r294, %r294, %r6;
$L__BB4_90:
	add.s32 	%r208, %r245, 11;
	setp.ge.s32 	%p87, %r208, %r114;
	@%p87 bra 	$L__BB4_131;
	max.u32 	%r209, %r294, %r295;
	max.u32 	%r210, %r209, %r296;
	setp.ge.u32 	%p88, %r210, %r111;
	@%p88 bra 	$L__BB4_93;
	mad.lo.s32 	%r212, %r295, %r111, %r294;
	mad.lo.s32 	%r213, %r212, %r111, %r296;
	mad.lo.s32 	%r214, %r213, %r115, %r119;
	cvt.s64.s32 	%rd51, %r214;
	add.s64 	%rd50, %rd3, %rd51;
	// begin inline asm
	ld.global.nc.s8 %r211, [%rd50];
	// end inline asm
	cvt.s8.s32 	%rs24, %r211;
	setp.gt.s16 	%p89, %rs24, -1;
	@%p89 bra 	$L__BB4_133;
$L__BB4_93:
	setp.lt.f32 	%p90, %f209, %f210;
	setp.lt.f32 	%p91, %f209, %f211;
	and.pred  	%p92, %p90, %p91;
	@%p92 bra 	$L__BB4_97;
	setp.lt.f32 	%p93, %f210, %f211;
	@%p93 bra 	$L__BB4_96;
	add.f32 	%f211, %f3, %f211;
	add.s32 	%r296, %r296, %r8;
	bra.uni 	$L__BB4_98;
$L__BB4_96:
	add.f32 	%f210, %f2, %f210;
	add.s32 	%r295, %r295, %r7;
	bra.uni 	$L__BB4_98;
$L__BB4_97:
	add.f32 	%f209, %f1, %f209;
	add.s32 	%r294, %r294, %r6;
$L__BB4_98:
	add.s32 	%r215, %r245, 12;
	setp.ge.s32 	%p94, %r215, %r114;
	@%p94 bra 	$L__BB4_131;
	max.u32 	%r216, %r294, %r295;
	max.u32 	%r217, %r216, %r296;
	setp.ge.u32 	%p95, %r217, %r111;
	@%p95 bra 	$L__BB4_101;
	mad.lo.s32 	%r219, %r295, %r111, %r294;
	mad.lo.s32 	%r220, %r219, %r111, %r296;
	mad.lo.s32 	%r221, %r220, %r115, %r119;
	cvt.s64.s32 	%rd53, %r221;
	add.s64 	%rd52, %rd3, %rd53;
	// begin inline asm
	ld.global.nc.s8 %r218, [%rd52];
	// end inline asm
	cvt.s8.s32 	%rs24, %r218;
	setp.gt.s16 	%p96, %rs24, -1;
	@%p96 bra 	$L__BB4_133;
$L__BB4_101:
	setp.lt.f32 	%p97, %f209, %f210;
	setp.lt.f32 	%p98, %f209, %f211;
	and.pred  	%p99, %p97, %p98;
	@%p99 bra 	$L__BB4_105;
	setp.lt.f32 	%p100, %f210, %f211;
	@%p100 bra 	$L__BB4_104;
	add.f32 	%f211, %f3, %f211;
	add.s32 	%r296, %r296, %r8;
	bra.uni 	$L__BB4_106;
$L__BB4_104:
	add.f32 	%f210, %f2, %f210;
	add.s32 	%r295, %r295, %r7;
	bra.uni 	$L__BB4_106;
$L__BB4_105:
	add.f32 	%f209, %f1, %f209;
	add.s32 	%r294, %r294, %r6;
$L__BB4_106:
	add.s32 	%r222, %r245, 13;
	setp.ge.s32 	%p101, %r222, %r114;
	@%p101 bra 	$L__BB4_131;
	max.u32 	%r223, %r294, %r295;
	max.u32 	%r224, %r223, %r296;
	setp.ge.u32 	%p102, %r224, %r111;
	@%p102 bra 	$L__BB4_109;
	mad.lo.s32 	%r226, %r295, %r111, %r294;
	mad.lo.s32 	%r227, %r226, %r111, %r296;
	mad.lo.s32 	%r228, %r227, %r115, %r119;
	cvt.s64.s32 	%rd55, %r228;
	add.s64 	%rd54, %rd3, %rd55;
	// begin inline asm
	ld.global.nc.s8 %r225, [%rd54];
	// end inline asm
	cvt.s8.s32 	%rs24, %r225;
	setp.gt.s16 	%p103, %rs24, -1;
	@%p103 bra 	$L__BB4_133;
$L__BB4_109:
	setp.lt.f32 	%p104, %f209, %f210;
	setp.lt.f32 	%p105, %f209, %f211;
	and.pred  	%p106, %p104, %p105;
	@%p106 bra 	$L__BB4_113;
	setp.lt.f32 	%p107, %f210, %f211;
	@%p107 bra 	$L__BB4_112;
	add.f32 	%f211, %f3, %f211;
	add.s32 	%r296, %r296, %r8;
	bra.uni 	$L__BB4_114;
$L__BB4_112:
	add.f32 	%f210, %f2, %f210;
	add.s32 	%r295, %r295, %r7;
	bra.uni 	$L__BB4_114;
$L__BB4_113:
	add.f32 	%f209, %f1, %f209;
	add.s32 	%r294, %r294, %r6;
$L__BB4_114:
	add.s32 	%r229, %r245, 14;
	setp.ge.s32 	%p108, %r229, %r114;
	@%p108 bra 	$L__BB4_131;
	max.u32 	%r230, %r294, %r295;
	max.u32 	%r231, %r230, %r296;
	setp.ge.u32 	%p109, %r231, %r111;
	@%p109 bra 	$L__BB4_117;
	mad.lo.s32 	%r233, %r295, %r111, %r294;
	mad.lo.s32 	%r234, %r233, %r111, %r296;
	mad.lo.s32 	%r235, %r234, %r115, %r119;
	cvt.s64.s32 	%rd57, %r235;
	add.s64 	%rd56, %rd3, %rd57;
	// begin inline asm
	ld.global.nc.s8 %r232, [%rd56];
	// end inline asm
	cvt.s8.s32 	%rs24, %r232;
	setp.gt.s16 	%p110, %rs24, -1;
	@%p110 bra 	$L__BB4_133;
$L__BB4_117:
	setp.lt.f32 	%p111, %f209, %f210;
	setp.lt.f32 	%p112, %f209, %f211;
	and.pred  	%p113, %p111, %p112;
	@%p113 bra 	$L__BB4_121;
	setp.lt.f32 	%p114, %f210, %f211;
	@%p114 bra 	$L__BB4_120;
	add.f32 	%f211, %f3, %f211;
	add.s32 	%r296, %r296, %r8;
	bra.uni 	$L__BB4_122;
$L__BB4_120:
	add.f32 	%f210, %f2, %f210;
	add.s32 	%r295, %r295, %r7;
	bra.uni 	$L__BB4_122;
$L__BB4_121:
	add.f32 	%f209, %f1, %f209;
	add.s32 	%r294, %r294, %r6;
$L__BB4_122:
	add.s32 	%r236, %r245, 15;
	setp.ge.s32 	%p115, %r236, %r114;
	@%p115 bra 	$L__BB4_131;
	max.u32 	%r237, %r294, %r295;
	max.u32 	%r238, %r237, %r296;
	setp.ge.u32 	%p116, %r238, %r111;
	@%p116 bra 	$L__BB4_125;
	mad.lo.s32 	%r240, %r295, %r111, %r294;
	mad.lo.s32 	%r241, %r240, %r111, %r296;
	mad.lo.s32 	%r242, %r241, %r115, %r119;
	cvt.s64.s32 	%rd59, %r242;
	add.s64 	%rd58, %rd3, %rd59;
	// begin inline asm
	ld.global.nc.s8 %r239, [%rd58];
	// end inline asm
	cvt.s8.s32 	%rs24, %r239;
	setp.gt.s16 	%p117, %rs24, -1;
	@%p117 bra 	$L__BB4_133;
$L__BB4_125:
	setp.lt.f32 	%p118, %f209, %f210;
	setp.lt.f32 	%p119, %f209, %f211;
	and.pred  	%p120, %p118, %p119;
	@%p120 bra 	$L__BB4_129;
	setp.lt.f32 	%p121, %f210, %f211;
	@%p121 bra 	$L__BB4_128;
	add.f32 	%f211, %f3, %f211;
	add.s32 	%r296, %r296, %r8;
	bra.uni 	$L__BB4_130;
$L__BB4_128:
	add.f32 	%f210, %f2, %f210;
	add.s32 	%r295, %r295, %r7;
	bra.uni 	$L__BB4_130;
$L__BB4_129:
	add.f32 	%f209, %f1, %f209;
	add.s32 	%r294, %r294, %r6;
$L__BB4_130:
	add.s32 	%r245, %r245, 16;
	setp.lt.s32 	%p122, %r245, %r114;
	@%p122 bra 	$L__BB4_3;
$L__BB4_131:
	ld.const.u8 	%rs21, [SKY_COLOR_U8];
	add.s64 	%rd64, %rd1, %rd2;
	st.global.u8 	[%rd64], %rs21;
	ld.const.u8 	%rs22, [SKY_COLOR_U8+1];
	st.global.u8 	[%rd64+1], %rs22;
	ld.const.u8 	%rs23, [SKY_COLOR_U8+2];
	st.global.u8 	[%rd64+2], %rs23;
$L__BB4_132:
	ret;
$L__BB4_133:
	cvt.u32.u16 	%r243, %rs24;
	and.b32  	%r244, %r243, 255;
	mul.wide.u32 	%rd60, %r244, 3;
	mov.u64 	%rd61, BLOCK_COLORS_U8;
	add.s64 	%rd62, %rd61, %rd60;
	ld.const.u8 	%rs18, [%rd62];
	add.s64 	%rd63, %rd1, %rd2;
	st.global.u8 	[%rd63], %rs18;
	ld.const.u8 	%rs19, [%rd62+1];
	st.global.u8 	[%rd63+1], %rs19;
	ld.const.u8 	%rs20, [%rd62+2];
	st.global.u8 	[%rd63+2], %rs20;
	bra.uni 	$L__BB4_132;

}
	// .globl	_Z24render_kernel_uint8_smemPKaPKfPhiiiii
.visible .entry _Z24render_kernel_uint8_smemPKaPKfPhiiiii(
	.param .u64 .ptr .align 1 _Z24render_kernel_uint8_smemPKaPKfPhiiiii_param_0,
	.param .u64 .ptr .align 1 _Z24render_kernel_uint8_smemPKaPKfPhiiiii_param_1,
	.param .u64 .ptr .align 1 _Z24render_kernel_uint8_smemPKaPKfPhiiiii_param_2,
	.param .u32 _Z24render_kernel_uint8_smemPKaPKfPhiiiii_param_3,
	.param .u32 _Z24render_kernel_uint8_smemPKaPKfPhiiiii_param_4,
	.param .u32 _Z24render_kernel_uint8_smemPKaPKfPhiiiii_param_5,
	.param .u32 _Z24render_kernel_uint8_smemPKaPKfPhiiiii_param_6,
	.param .u32 _Z24render_kernel_uint8_smemPKaPKfPhiiiii_param_7
)
{
	.reg .pred 	%p<133>;
	.reg .b16 	%rs<25>;
	.reg .b32 	%r<400>;
	.reg .b32 	%f<213>;
	.reg .b64 	%rd<35>;

	ld.param.u64 	%rd5, [_Z24render_kernel_uint8_smemPKaPKfPhiiiii_param_0];
	ld.param.u64 	%rd6, [_Z24render_kernel_uint8_smemPKaPKfPhiiiii_param_1];
	ld.param.u64 	%rd7, [_Z24render_kernel_uint8_smemPKaPKfPhiiiii_param_2];
	ld.param.u32 	%r152, [_Z24render_kernel_uint8_smemPKaPKfPhiiiii_param_3];
	ld.param.u32 	%r148, [_Z24render_kernel_uint8_smemPKaPKfPhiiiii_param_4];
	ld.param.u32 	%r149, [_Z24render_kernel_uint8_smemPKaPKfPhiiiii_param_5];
	ld.param.u32 	%r150, [_Z24render_kernel_uint8_smemPKaPKfPhiiiii_param_6];
	ld.param.u32 	%r151, [_Z24render_kernel_uint8_smemPKaPKfPhiiiii_param_7];
	cvta.to.global.u64 	%rd1, %rd7;
	mov.u32 	%r1, %ctaid.y;
	mov.u32 	%r153, %ctaid.x;
	mov.u32 	%r2, %ntid.x;
	mov.u32 	%r3, %tid.x;
	mad.lo.s32 	%r4, %r153, %r2, %r3;
	setp.ge.s32 	%p1, %r1, %r152;
	@%p1 bra 	$L__BB5_152;
	mul.lo.s32 	%r5, %r148, %r148;
	setp.gt.u32 	%p2, %r3, 13;
	@%p2 bra 	$L__BB5_3;
	mad.lo.s32 	%r154, %r1, 14, %r3;
	cvta.to.global.u64 	%rd8, %rd6;
	mul.wide.u32 	%rd9, %r154, 4;
	add.s64 	%rd10, %rd8, %rd9;
	ld.global.nc.f32 	%f106, [%rd10];
	shl.b32 	%r155, %r3, 2;
	mov.u32 	%r156, shared_mem;
	add.s32 	%r157, %r156, %r155;
	st.shared.f32 	[%r157], %f106;
$L__BB5_3:
	mul.lo.s32 	%r158, %r5, %r148;
	cvt.u64.u32 	%rd2, %r1;
	cvt.s64.s32 	%rd11, %r158;
	cvta.to.global.u64 	%rd12, %rd5;
	mad.lo.s64 	%rd3, %rd11, %rd2, %rd12;
	shr.s32 	%r159, %r158, 31;
	shr.u32 	%r160, %r159, 28;
	add.s32 	%r161, %r158, %r160;
	shr.s32 	%r6, %r161, 4;
	add.s32 	%r162, %r2, %r6;
	add.s32 	%r163, %r162, -1;
	div.u32 	%r7, %r163, %r2;
	setp.lt.s32 	%p3, %r7, 1;
	@%p3 bra 	$L__BB5_20;
	and.b32  	%r8, %r7, 3;
	setp.lt.u32 	%p4, %r7, 4;
	mov.b32 	%r344, 0;
	@%p4 bra 	$L__BB5_15;
	and.b32  	%r344, %r7, 2147483644;
	neg.s32 	%r343, %r344;
	add.s32 	%r342, %r3, %r2;
	shl.b32 	%r12, %r342, 4;
	shl.b32 	%r166, %r2, 1;
	add.s32 	%r340, %r3, %r166;
	shl.b32 	%r167, %r2, 5;
	shl.b32 	%r14, %r3, 4;
	add.s32 	%r15, %r167, %r14;
	mad.lo.s32 	%r339, %r2, 3, %r3;
	mad.lo.s32 	%r17, %r2, 48, %r14;
	mov.u32 	%r168, shared_mem;
	add.s32 	%r341, %r168, 64;
	mov.u32 	%r338, %r3;
$L__BB5_6:
	.pragma "nounroll";
	setp.ge.s32 	%p5, %r338, %r6;
	@%p5 bra 	$L__BB5_8;
	add.s32 	%r169, %r341, %r14;
	mul.wide.s32 	%rd13, %r338, 16;
	add.s64 	%rd14, %rd3, %rd13;
	ld.global.nc.v4.u32 	{%r170, %r171, %r172, %r173}, [%rd14];
	st.shared.v4.u32 	[%r169], {%r170, %r171, %r172, %r173};
$L__BB5_8:
	setp.ge.s32 	%p6, %r342, %r6;
	@%p6 bra 	$L__BB5_10;
	add.s32 	%r174, %r341, %r12;
	mul.wide.s32 	%rd15, %r342, 16;
	add.s64 	%rd16, %rd3, %rd15;
	ld.global.nc.v4.u32 	{%r175, %r176, %r177, %r178}, [%rd16];
	st.shared.v4.u32 	[%r174], {%r175, %r176, %r177, %r178};
$L__BB5_10:
	setp.ge.s32 	%p7, %r340, %r6;
	@%p7 bra 	$L__BB5_12;
	add.s32 	%r179, %r341, %r15;
	mul.wide.s32 	%rd17, %r340, 16;
	add.s64 	%rd18, %rd3, %rd17;
	ld.global.nc.v4.u32 	{%r180, %r181, %r182, %r183}, [%rd18];
	st.shared.v4.u32 	[%r179], {%r180, %r181, %r182, %r183};
$L__BB5_12:
	setp.ge.s32 	%p8, %r339, %r6;
	@%p8 bra 	$L__BB5_14;
	add.s32 	%r184, %r341, %r17;
	mul.wide.s32 	%rd19, %r339, 16;
	add.s64 	%rd20, %rd3, %rd19;
	ld.global.nc.v4.u32 	{%r185, %r186, %r187, %r188}, [%rd20];
	st.shared.v4.u32 	[%r184], {%r185, %r186, %r187, %r188};
$L__BB5_14:
	add.s32 	%r343, %r343, 4;
	shl.b32 	%r189, %r2, 2;
	add.s32 	%r342, %r342, %r189;
	shl.b32 	%r190, %r2, 6;
	add.s32 	%r341, %r341, %r190;
	add.s32 	%r340, %r340, %r189;
	add.s32 	%r339, %r339, %r189;
	add.s32 	%r338, %r338, %r189;
	setp.ne.s32 	%p9, %r343, 0;
	@%p9 bra 	$L__BB5_6;
$L__BB5_15:
	setp.eq.s32 	%p10, %r8, 0;
	@%p10 bra 	$L__BB5_20;
	mad.lo.s32 	%r347, %r2, %r344, %r3;
	shl.b32 	%r191, %r347, 4;
	mov.u32 	%r192, shared_mem;
	add.s32 	%r193, %r191, %r192;
	add.s32 	%r346, %r193, 64;
	shl.b32 	%r33, %r2, 4;
	neg.s32 	%r345, %r8;
$L__BB5_17:
	.pragma "nounroll";
	setp.ge.s32 	%p11, %r347, %r6;
	@%p11 bra 	$L__BB5_19;
	mul.wide.s32 	%rd21, %r347, 16;
	add.s64 	%rd22, %rd3, %rd21;
	ld.global.nc.v4.u32 	{%r194, %r195, %r196, %r197}, [%rd22];
	st.shared.v4.u32 	[%r346], {%r194, %r195, %r196, %r197};
$L__BB5_19:
	add.s32 	%r347, %r347, %r2;
	add.s32 	%r346, %r346, %r33;
	add.s32 	%r345, %r345, 1;
	setp.ne.s32 	%p12, %r345, 0;
	@%p12 bra 	$L__BB5_17;
$L__BB5_20:
	bar.sync 	0;
	mul.lo.s32 	%r198, %r150, %r149;
	setp.ge.s32 	%p13, %r4, %r198;
	@%p13 bra 	$L__BB5_152;
	div.s32 	%r199, %r4, %r149;
	mul.lo.s32 	%r200, %r199, %r149;
	sub.s32 	%r201, %r4, %r200;
	ld.shared.v4.f32 	{%f107, %f108, %f109, %f110}, [shared_mem];
	ld.shared.v4.f32 	{%f111, %f112, %f113, %f114}, [shared_mem+16];
	ld.shared.v4.f32 	{%f115, %f116, %f117, %f118}, [shared_mem+32];
	ld.shared.f32 	%f119, [shared_mem+48];
	cvt.rn.f32.s32 	%f120, %r201;
	add.f32 	%f121, %f120, 0f3F000000;
	add.f32 	%f122, %f121, %f121;
	cvt.rn.f32.s32 	%f123, %r149;
	div.rn.f32 	%f124, %f122, %f123;
	add.f32 	%f125, %f124, 0fBF800000;
	mul.f32 	%f126, %f125, %f118;
	cvt.rn.f32.s32 	%f127, %r199;
	add.f32 	%f128, %f127, 0f3F000000;
	add.f32 	%f129, %f128, %f128;
	cvt.rn.f32.s32 	%f130, %r150;
	div.rn.f32 	%f131, %f129, %f130;
	mov.f32 	%f132, 0f3F800000;
	sub.f32 	%f133, %f132, %f131;
	mul.f32 	%f134, %f133, %f119;
	fma.rn.f32 	%f135, %f113, %f126, %f110;
	fma.rn.f32 	%f136, %f115, %f134, %f135;
	fma.rn.f32 	%f137, %f116, %f134, %f111;
	fma.rn.f32 	%f138, %f114, %f126, %f112;
	fma.rn.f32 	%f139, %f117, %f134, %f138;
	mul.f32 	%f140, %f137, %f137;
	fma.rn.f32 	%f141, %f136, %f136, %f140;
	fma.rn.f32 	%f142, %f139, %f139, %f141;
	rsqrt.approx.f32 	%f143, %f142;
	mul.f32 	%f144, %f143, %f136;
	mul.f32 	%f145, %f143, %f137;
	mul.f32 	%f146, %f143, %f139;
	cvt.s64.s32 	%rd23, %r150;
	cvt.s64.s32 	%rd24, %r149;
	mul.lo.s64 	%rd25, %rd24, %rd2;
	cvt.s64.s32 	%rd26, %r200;
	mad.lo.s64 	%rd27, %rd25, %rd23, %rd26;
	cvt.s64.s32 	%rd28, %r201;
	add.s64 	%rd29, %rd27, %rd28;
	mul.lo.s64 	%rd4, %rd29, 3;
	cvt.rmi.f32.f32 	%f147, %f107;
	cvt.rzi.s32.f32 	%r397, %f147;
	cvt.rmi.f32.f32 	%f148, %f108;
	cvt.rzi.s32.f32 	%r398, %f148;
	cvt.rmi.f32.f32 	%f149, %f109;
	cvt.rzi.s32.f32 	%r399, %f149;
	setp.ge.f32 	%p14, %f144, 0f00000000;
	selp.b32 	%r44, 1, -1, %p14;
	setp.ge.f32 	%p15, %f145, 0f00000000;
	selp.b32 	%r45, 1, -1, %p15;
	setp.ge.f32 	%p16, %f146, 0f00000000;
	selp.b32 	%r46, 1, -1, %p16;
	setp.neu.f32 	%p17, %f144, 0f00000000;
	rcp.rn.f32 	%f150, %f144;
	selp.f32 	%f151, %f150, 0f7149F2CA, %p17;
	setp.neu.f32 	%p18, %f145, 0f00000000;
	rcp.rn.f32 	%f152, %f145;
	selp.f32 	%f153, %f152, 0f7149F2CA, %p18;
	setp.neu.f32 	%p19, %f146, 0f00000000;
	rcp.rn.f32 	%f154, %f146;
	selp.f32 	%f155, %f154, 0f7149F2CA, %p19;
	abs.f32 	%f1, %f151;
	abs.f32 	%f2, %f153;
	abs.f32 	%f3, %f155;
	selp.u32 	%r202, 1, 0, %p14;
	add.s32 	%r203, %r397, %r202;
	cvt.rn.f32.s32 	%f156, %r203;
	sub.f32 	%f157, %f156, %f107;
	mul.f32 	%f210, %f151, %f157;
	selp.u32 	%r204, 1, 0, %p15;
	add.s32 	%r205, %r398, %r204;
	cvt.rn.f32.s32 	%f158, %r205;
	sub.f32 	%f159, %f158, %f108;
	mul.f32 	%f211, %f153, %f159;
	selp.u32 	%r206, 1, 0, %p16;
	add.s32 	%r207, %r399, %r206;
	cvt.rn.f32.s32 	%f160, %r207;
	sub.f32 	%f161, %f160, %f109;
	mul.f32 	%f212, %f155, %f161;
	setp.lt.s32 	%p20, %r151, 1;
	@%p20 bra 	$L__BB5_151;
	mov.b32 	%r348, 0;
$L__BB5_23:
	.pragma "nounroll";
	max.u32 	%r209, %r397, %r398;
	max.u32 	%r210, %r209, %r399;
	setp.ge.u32 	%p21, %r210, %r148;
	@%p21 bra 	$L__BB5_25;
	mul.lo.s32 	%r211, %r397, %r148;
	mad.lo.s32 	%r212, %r398, %r5, %r211;
	add.s32 	%r213, %r212, %r399;
	mov.u32 	%r214, shared_mem;
	add.s32 	%r215, %r214, %r213;
	ld.shared.s8 	%rs24, [%r215+64];
	setp.gt.s16 	%p22, %rs24, -1;
	@%p22 bra 	$L__BB5_153;
$L__BB5_25:
	setp.geu.f32 	%p23, %f210, %f211;
	setp.geu.f32 	%p24, %f210, %f212;
	or.pred  	%p25, %p23, %p24;
	@%p25 bra 	$L__BB5_27;
	add.f32 	%f210, %f1, %f210;
	add.s32 	%r397, %r397, %r44;
	bra.uni 	$L__BB5_30;
$L__BB5_27:
	setp.geu.f32 	%p26, %f211, %f212;
	@%p26 bra 	$L__BB5_29;
	add.f32 	%f211, %f2, %f211;
	add.s32 	%r398, %r398, %r45;
	bra.uni 	$L__BB5_30;
$L__BB5_29:
	add.f32 	%f212, %f3, %f212;
	add.s32 	%r399, %r399, %r46;
$L__BB5_30:
	add.s32 	%r216, %r348, 1;
	setp.ge.s32 	%p27, %r216, %r151;
	@%p27 bra 	$L__BB5_151;
	max.u32 	%r217, %r397, %r398;
	max.u32 	%r218, %r217, %r399;
	setp.ge.u32 	%p28, %r218, %r148;
	@%p28 bra 	$L__BB5_33;
	mul.lo.s32 	%r219, %r397, %r148;
	mad.lo.s32 	%r220, %r398, %r5, %r219;
	add.s32 	%r221, %r220, %r399;
	mov.u32 	%r222, shared_mem;
	add.s32 	%r223, %r222, %r221;
	ld.shared.s8 	%rs24, [%r223+64];
	setp.gt.s16 	%p29, %rs24, -1;
	@%p29 bra 	$L__BB5_153;
$L__BB5_33:
	setp.geu.f32 	%p30, %f210, %f211;
	setp.geu.f32 	%p31, %f210, %f212;
	or.pred  	%p32, %p30, %p31;
	@%p32 bra 	$L__BB5_35;
	add.f32 	%f210, %f1, %f210;
	add.s32 	%r397, %r397, %r44;
	bra.uni 	$L__BB5_38;
$L__BB5_35:
	setp.geu.f32 	%p33, %f211, %f212;
	@%p33 bra 	$L__BB5_37;
	add.f32 	%f211, %f2, %f211;
	add.s32 	%r398, %r398, %r45;
	bra.uni 	$L__BB5_38;
$L__BB5_37:
	add.f32 	%f212, %f3, %f212;
	add.s32 	%r399, %r399, %r46;
$L__BB5_38:
	add.s32 	%r224, %r348, 2;
	setp.ge.s32 	%p34, %r224, %r151;
	@%p34 bra 	$L__BB5_151;
	max.u32 	%r225, %r397, %r398;
	max.u32 	%r226, %r225, %r399;
	setp.ge.u32 	%p35, %r226, %r148;
	@%p35 bra 	$L__BB5_41;
	mul.lo.s32 	%r227, %r397, %r148;
	mad.lo.s32 	%r228, %r398, %r5, %r227;
	add.s32 	%r229, %r228, %r399;
	mov.u32 	%r230, shared_mem;
	add.s32 	%r231, %r230, %r229;
	ld.shared.s8 	%rs24, [%r231+64];
	setp.gt.s16 	%p36, %rs24, -1;
	@%p36 bra 	$L__BB5_153;
$L__BB5_41:
	setp.geu.f32 	%p37, %f210, %f211;
	setp.geu.f32 	%p38, %f210, %f212;
	or.pred  	%p39, %p37, %p38;
	@%p39 bra 	$L__BB5_43;
	add.f32 	%f210, %f1, %f210;
	add.s32 	%r397, %r397, %r44;
	bra.uni 	$L__BB5_46;
$L__BB5_43:
	setp.geu.f32 	%p40, %f211, %f212;
	@%p40 bra 	$L__BB5_45;
	add.f32 	%f211, %f2, %f211;
	add.s32 	%r398, %r398, %r45;
	bra.uni 	$L__BB5_46;
$L__BB5_45:
	add.f32 	%f212, %f3, %f212;
	add.s32 	%r399, %r399, %r46;
$L__BB5_46:
	add.s32 	%r232, %r348, 3;
	setp.ge.s32 	%p41, %r232, %r151;
	@%p41 bra 	$L__BB5_151;
	max.u32 	%r233, %r397, %r398;
	max.u32 	%r234, %r233, %r399;
	setp.ge.u32 	%p42, %r234, %r148;
	@%p42 bra 	$L__BB5_49;
	mul.lo.s32 	%r235, %r397, %r148;
	mad.lo.s32 	%r236, %r398, %r5, %r235;
	add.s32 	%r237, %r236, %r399;
	mov.u32 	%r238, shared_mem;
	add.s32 	%r239, %r238, %r237;
	ld.shared.s8 	%rs24, [%r239+64];
	setp.gt.s16 	%p43, %rs24, -1;
	@%p43 bra 	$L__BB5_153;
$L__BB5_49:
	setp.geu.f32 	%p44, %f210, %f211;
	setp.geu.f32 	%p45, %f210, %f212;
	or.pred  	%p46, %p44, %p45;
	@%p46 bra 	$L__BB5_51;
	add.f32 	%f210, %f1, %f210;
	add.s32 	%r397, %r397, %r44;
	bra.uni 	$L__BB5_54;
$L__BB5_51:
	setp.geu.f32 	%p47, %f211, %f212;
	@%p47 bra 	$L__BB5_53;
	add.f32 	%f211, %f2, %f211;
	add.s32 	%r398, %r398, %r45;
	bra.uni 	$L__BB5_54;
$L__BB5_53:
	add.f32 	%f212, %f3, %f212;
	add.s32 	%r399, %r399, %r46;
$L__BB5_54:
	add.s32 	%r240, %r348, 4;
	setp.ge.s32 	%p48, %r240, %r151;
	@%p48 bra 	$L__BB5_151;
	max.u32 	%r241, %r397, %r398;
	max.u32 	%r242, %r241, %r399;
	setp.ge.u32 	%p49, %r242, %r148;
	@%p49 bra 	$L__BB5_57;
	mul.lo.s32 	%r243, %r397, %r148;
	mad.lo.s32 	%r244, %r398, %r5, %r243;
	add.s32 	%r245, %r244, %r399;
	mov.u32 	%r246, shared_mem;
	add.s32 	%r247, %r246, %r245;
	ld.shared.s8 	%rs24, [%r247+64];
	setp.gt.s16 	%p50, %rs24, -1;
	@%p50 bra 	$L__BB5_153;
$L__BB5_57:
	setp.lt.f32 	%p51, %f210, %f211;
	setp.lt.f32 	%p52, %f210, %f212;
	and.pred  	%p53, %p51, %p52;
	@%p53 bra 	$L__BB5_61;
	setp.lt.f32 	%p54, %f211, %f212;
	@%p54 bra 	$L__BB5_60;
	add.f32 	%f212, %f3, %f212;
	add.s32 	%r399, %r399, %r46;
	bra.uni 	$L__BB5_62;
$L__BB5_60:
	add.f32 	%f211, %f2, %f211;
	add.s32 	%r398, %r398, %r45;
	bra.uni 	$L__BB5_62;
$L__BB5_61:
	add.f32 	%f210, %f1, %f210;
	add.s32 	%r397, %r397, %r44;
$L__BB5_62:
	add.s32 	%r248, %r348, 5;
	setp.ge.s32 	%p55, %r248, %r151;
	@%p55 bra 	$L__BB5_151;
	max.u32 	%r249, %r397, %r398;
	max.u32 	%r250, %r249, %r399;
	setp.ge.u32 	%p56, %r250, %r148;
	@%p56 bra 	$L__BB5_65;
	mul.lo.s32 	%r251, %r397, %r148;
	mad.lo.s32 	%r252, %r398, %r5, %r251;
	add.s32 	%r253, %r252, %r399;
	mov.u32 	%r254, shared_mem;
	add.s32 	%r255, %r254, %r253;
	ld.shared.s8 	%rs24, [%r255+64];
	setp.gt.s16 	%p57, %rs24, -1;
	@%p57 bra 	$L__BB5_153;
$L__BB5_65:
	setp.lt.f32 	%p58, %f210, %f211;
	setp.lt.f32 	%p59, %f210, %f212;
	and.pred  	%p60, %p58, %p59;
	@%p60 bra 	$L__BB5_69;
	setp.lt.f32 	%p61, %f211, %f212;
	@%p61 bra 	$L__BB5_68;
	add.f32 	%f212, %f3, %f212;
	add.s32 	%r399, %r399, %r46;
	bra.uni 	$L__BB5_70;
$L__BB5_68:
	add.f32 	%f211, %f2, %f211;
	add.s32 	%r398, %r398, %r45;
	bra.uni 	$L__BB5_70;
$L__BB5_69:
	add.f32 	%f210, %f1, %f210;
	add.s32 	%r397, %r397, %r44;
$L__BB5_70:
	add.s32 	%r256, %r348, 6;
	setp.ge.s32 	%p62, %r256, %r151;
	@%p62 bra 	$L__BB5_151;
	max.u32 	%r257, %r397, %r398;
	max.u32 	%r258, %r257, %r399;
	setp.ge.u32 	%p63, %r258, %r148;
	@%p63 bra 	$L__BB5_73;
	mul.lo.s32 	%r259, %r397, %r148;
	mad.lo.s32 	%r260, %r398, %r5, %r259;
	add.s32 	%r261, %r260, %r399;
	mov.u32 	%r262, shared_mem;
	add.s32 	%r263, %r262, %r261;
	ld.shared.s8 	%rs24, [%r263+64];
	setp.gt.s16 	%p64, %rs24, -1;
	@%p64 bra 	$L__BB5_153;
$L__BB5_73:
	setp.lt.f32 	%p65, %f210, %f211;
	setp.lt.f32 	%p66, %f210, %f212;
	and.pred  	%p67, %p65, %p66;
	@%p67 bra 	$L__BB5_77;
	setp.lt.f32 	%p68, %f211, %f212;
	@%p68 bra 	$L__BB5_76;
	add.f32 	%f212, %f3, %f212;
	add.s32 	%r399, %r399, %r46;
	bra.uni 	$L__BB5_78;
$L__BB5_76:
	add.f32 	%f211, %f2, %f211;
	add.s32 	%r398, %r398, %r45;
	bra.uni 	$L__BB5_78;
$L__BB5_77:
	add.f32 	%f210, %f1, %f210;
	add.s32 	%r397, %r397, %r44;
$L__BB5_78:
	add.s32 	%r264, %r348, 7;
	setp.ge.s32 	%p69, %r264, %r151;
	@%p69 bra 	$L__BB5_151;
	max.u32 	%r265, %r397, %r398;
	max.u32 	%r266, %r265, %r399;
	setp.ge.u32 	%p70, %r266, %r148;
	@%p70 bra 	$L__BB5_81;
	mul.lo.s32 	%r267, %r397, %r148;
	mad.lo.s32 	%r268, %r398, %r5, %r267;
	add.s32 	%r269, %r268, %r399;
	mov.u32 	%r270, shared_mem;
	add.s32 	%r271, %r270, %r269;
	ld.shared.s8 	%rs24, [%r271+64];
	setp.gt.s16 	%p71, %rs24, -1;
	@%p71 bra 	$L__BB5_153;
$L__BB5_81:
	setp.lt.f32 	%p72, %f210, %f211;
	setp.lt.f32 	%p73, %f210, %f212;
	and.pred  	%p74, %p72, %p73;
	@%p74 bra 	$L__BB5_85;
	setp.lt.f32 	%p75, %f211, %f212;
	@%p75 bra 	$L__BB5_84;
	add.f32 	%f212, %f3, %f212;
	add.s32 	%r399, %r399, %r46;
	bra.uni 	$L__BB5_86;
$L__BB5_84:
	add.f32 	%f211, %f2, %f211;
	add.s32 	%r398, %r398, %r45;
	bra.uni 	$L__BB5_86;
$L__BB5_85:
	add.f32 	%f210, %f1, %f210;
	add.s32 	%r397, %r397, %r44;
$L__BB5_86:
	add.s32 	%r272, %r348, 8;
	setp.ge.s32 	%p76, %r272, %r151;
	@%p76 bra 	$L__BB5_151;
	max.u32 	%r273, %r397, %r398;
	max.u32 	%r274, %r273, %r399;
	setp.ge.u32 	%p77, %r274, %r148;
	@%p77 bra 	$L__BB5_89;
	mul.lo.s32 	%r275, %r397, %r148;
	mad.lo.s32 	%r276, %r398, %r5, %r275;
	add.s32 	%r277, %r276, %r399;
	mov.u32 	%r278, shared_mem;
	add.s32 	%r279, %r278, %r277;
	ld.shared.s8 	%rs24, [%r279+64];
	setp.gt.s16 	%p78, %rs24, -1;
	@%p78 bra 	$L__BB5_153;
$L__BB5_89:
	setp.lt.f32 	%p79, %f210, %f211;
	setp.lt.f32 	%p80, %f210, %f212;
	and.pred  	%p81, %p79, %p80;
	@%p81 bra 	$L__BB5_93;
	setp.lt.f32 	%p82, %f211, %f212;
	@%p82 bra 	$L__BB5_92;
	add.f32 	%f212, %f3, %f212;
	add.s32 	%r399, %r399, %r46;
	bra.uni 	$L__BB5_94;
$L__BB5_92:
	add.f32 	%f211, %f2, %f211;
	add.s32 	%r398, %r398, %r45;
	bra.uni 	$L__BB5_94;
$L__BB5_93:
	add.f32 	%f210, %f1, %f210;
	add.s32 	%r397, %r397, %r44;
$L__BB5_94:
	add.s32 	%r280, %r348, 9;
	setp.ge.s32 	%p83, %r280, %r151;
	@%p83 bra 	$L__BB5_151;
	max.u32 	%r281, %r397, %r398;
	max.u32 	%r282, %r281, %r399;
	setp.ge.u32 	%p84, %r282, %r148;
	@%p84 bra 	$L__BB5_97;
	mul.lo.s32 	%r283, %r397, %r148;
	mad.lo.s32 	%r284, %r398, %r5, %r283;
	add.s32 	%r285, %r284, %r399;
	mov.u32 	%r286, shared_mem;
	add.s32 	%r287, %r286, %r285;
	ld.shared.s8 	%rs24, [%r287+64];
	setp.gt.s16 	%p85, %rs24, -1;
	@%p85 bra 	$L__BB5_153;
$L__BB5_97:
	setp.lt.f32 	%p86, %f210, %f211;
	setp.lt.f32 	%p87, %f210, %f212;
	and.pred  	%p88, %p86, %p87;
	@%p88 bra 	$L__BB5_101;
	setp.lt.f32 	%p89, %f211, %f212;
	@%p89 bra 	$L__BB5_100;
	add.f32 	%f212, %f3, %f212;
	add.s32 	%r399, %r399, %r46;
	bra.uni 	$L__BB5_102;
$L__BB5_100:
	add.f32 	%f211, %f2, %f211;
	add.s32 	%r398, %r398, %r45;
	bra.uni 	$L__BB5_102;
$L__BB5_101:
	add.f32 	%f210, %f1, %f210;
	add.s32 	%r397, %r397, %r44;
$L__BB5_102:
	add.s32 	%r288, %r348, 10;
	setp.ge.s32 	%p90, %r288, %r151;
	@%p90 bra 	$L__BB5_151;
	max.u32 	%r289, %r397, %r398;
	max.u32 	%r290, %r289, %r399;
	setp.ge.u32 	%p91, %r290, %r148;
	@%p91 bra 	$L__BB5_105;
	mul.lo.s32 	%r291, %r397, %r148;
	mad.lo.s32 	%r292, %r398, %r5, %r291;
	add.s32 	%r293, %r292, %r399;
	mov.u32 	%r294, shared_mem;
	add.s32 	%r295, %r294, %r293;
	ld.shared.s8 	%rs24, [%r295+64];
	setp.gt.s16 	%p92, %rs24, -1;
	@%p92 bra 	$L__BB5_153;
$L__BB5_105:
	setp.lt.f32 	%p93, %f210, %f211;
	setp.lt.f32 	%p94, %f210, %f212;
	and.pred  	%p95, %p93, %p94;
	@%p95 bra 	$L__BB5_109;
	setp.lt.f32 	%p96, %f211, %f212;
	@%p96 bra 	$L__BB5_108;
	add.f32 	%f212, %f3, %f212;
	add.s32 	%r399, %r399, %r46;
	bra.uni 	$L__BB5_110;
$L__BB5_108:
	add.f32 	%f211, %f2, %f211;
	add.s32 	%r398, %r398, %r45;
	bra.uni 	$L__BB5_110;
$L__BB5_109:
	add.f32 	%f210, %f1, %f210;
	add.s32 	%r397, %r397, %r44;
$L__BB5_110:
	add.s32 	%r296, %r348, 11;
	setp.ge.s32 	%p97, %r296, %r151;
	@%p97 bra 	$L__BB5_151;
	max.u32 	%r297, %r397, %r398;
	max.u32 	%r298, %r297, %r399;
	setp.ge.u32 	%p98, %r298, %r148;
	@%p98 bra 	$L__BB5_113;
	mul.lo.s32 	%r299, %r397, %r148;
	mad.lo.s32 	%r300, %r398, %r5, %r299;
	add.s32 	%r301, %r300, %r399;
	mov.u32 	%r302, shared_mem;
	add.s32 	%r303, %r302, %r301;
	ld.shared.s8 	%rs24, [%r303+64];
	setp.gt.s16 	%p99, %rs24, -1;
	@%p99 bra 	$L__BB5_153;
$L__BB5_113:
	setp.lt.f32 	%p100, %f210, %f211;
	setp.lt.f32 	%p101, %f210, %f212;
	and.pred  	%p102, %p100, %p101;
	@%p102 bra 	$L__BB5_117;
	setp.lt.f32 	%p103, %f211, %f212;
	@%p103 bra 	$L__BB5_116;
	add.f32 	%f212, %f3, %f212;
	add.s32 	%r399, %r399, %r46;
	bra.uni 	$L__BB5_118;
$L__BB5_116:
	add.f32 	%f211, %f2, %f211;
	add.s32 	%r398, %r398, %r45;
	bra.uni 	$L__BB5_118;
$L__BB5_117:
	add.f32 	%f210, %f1, %f210;
	add.s32 	%r397, %r397, %r44;
$L__BB5_118:
	add.s32 	%r304, %r348, 12;
	setp.ge.s32 	%p104, %r304, %r151;
	@%p104 bra 	$L__BB5_151;
	max.u32 	%r305, %r397, %r398;
	max.u32 	%r306, %r305, %r399;
	setp.ge.u32 	%p105, %r306, %r148;
	@%p105 bra 	$L__BB5_121;
	mul.lo.s32 	%r307, %r397, %r148;
	mad.lo.s32 	%r308, %r398, %r5, %r307;
	add.s32 	%r309, %r308, %r399;
	mov.u32 	%r310, shared_mem;
	add.s32 	%r311, %r310, %r309;
	ld.shared.s8 	%rs24, [%r311+64];
	setp.gt.s16 	%p106, %rs24, -1;
	@%p106 bra 	$L__BB5_153;
$L__BB5_121:
	setp.lt.f32 	%p107, %f210, %f211;
	setp.lt.f32 	%p108, %f210, %f212;
	and.pred  	%p109, %p107, %p108;
	@%p109 bra 	$L__BB5_125;
	setp.lt.f32 	%p110, %f211, %f212;
	@%p110 bra 	$L__BB5_124;
	add.f32 	%f212, %f3, %f212;
	add.s32 	%r399, %r399, %r46;
	bra.uni 	$L__BB5_126;
$L__BB5_124:
	add.f32 	%f211, %f2, %f211;
	add.s32 	%r398, %r398, %r45;
	bra.uni 	$L__BB5_126;
$L__BB5_125:
	add.f32 	%f210, %f1, %f210;
	add.s32 	%r397, %r397, %r44;
$L__BB5_126:
	add.s32 	%r312, %r348, 13;
	setp.ge.s32 	%p111, %r312, %r151;
	@%p111 bra 	$L__BB5_151;
	max.u32 	%r313, %r397, %r398;
	max.u32 	%r314, %r313, %r399;
	setp.ge.u32 	%p112, %r314, %r148;
	@%p112 bra 	$L__BB5_129;
	mul.lo.s32 	%r315, %r397, %r148;
	mad.lo.s32 	%r316, %r398, %r5, %r315;
	add.s32 	%r317, %r316, %r399;
	mov.u32 	%r318, shared_mem;
	add.s32 	%r319, %r318, %r317;
	ld.shared.s8 	%rs24, [%r319+64];
	setp.gt.s16 	%p113, %rs24, -1;
	@%p113 bra 	$L__BB5_153;
$L__BB5_129:
	setp.lt.f32 	%p114, %f210, %f211;
	setp.lt.f32 	%p115, %f210, %f212;
	and.pred  	%p116, %p114, %p115;
	@%p116 bra 	$L__BB5_133;
	setp.lt.f32 	%p117, %f211, %f212;
	@%p117 bra 	$L__BB5_132;
	add.f32 	%f212, %f3, %f212;
	add.s32 	%r399, %r399, %r46;
	bra.uni 	$L__BB5_134;
$L__BB5_132:
	add.f32 	%f211, %f2, %f211;
	add.s32 	%r398, %r398, %r45;
	bra.uni 	$L__BB5_134;
$L__BB5_133:
	add.f32 	%f210, %f1, %f210;
	add.s32 	%r397, %r397, %r44;
$L__BB5_134:
	add.s32 	%r320, %r348, 14;
	setp.ge.s32 	%p118, %r320, %r151;
	@%p118 bra 	$L__BB5_151;
	max.u32 	%r321, %r397, %r398;
	max.u32 	%r322, %r321, %r399;
	setp.ge.u32 	%p119, %r322, %r148;
	@%p119 bra 	$L__BB5_137;
	mul.lo.s32 	%r323, %r397, %r148;
	mad.lo.s32 	%r324, %r398, %r5, %r323;
	add.s32 	%r325, %r324, %r399;
	mov.u32 	%r326, shared_mem;
	add.s32 	%r327, %r326, %r325;
	ld.shared.s8 	%rs24, [%r327+64];
	setp.gt.s16 	%p120, %rs24, -1;
	@%p120 bra 	$L__BB5_153;
$L__BB5_137:
	setp.lt.f32 	%p121, %f210, %f211;
	setp.lt.f32 	%p122, %f210, %f212;
	and.pred  	%p123, %p121, %p122;
	@%p123 bra 	$L__BB5_141;
	setp.lt.f32 	%p124, %f211, %f212;
	@%p124 bra 	$L__BB5_140;
	add.f32 	%f212, %f3, %f212;
	add.s32 	%r399, %r399, %r46;
	bra.uni 	$L__BB5_142;
$L__BB5_140:
	add.f32 	%f211, %f2, %f211;
	add.s32 	%r398, %r398, %r45;
	bra.uni 	$L__BB5_142;
$L__BB5_141:
	add.f32 	%f210, %f1, %f210;
	add.s32 	%r397, %r397, %r44;
$L__BB5_142:
	add.s32 	%r328, %r348, 15;
	setp.ge.s32 	%p125, %r328, %r151;
	@%p125 bra 	$L__BB5_151;
	max.u32 	%r329, %r397, %r398;
	max.u32 	%r330, %r329, %r399;
	setp.ge.u32 	%p126, %r330, %r148;
	@%p126 bra 	$L__BB5_145;
	mul.lo.s32 	%r331, %r397, %r148;
	mad.lo.s32 	%r332, %r398, %r5, %r331;
	add.s32 	%r333, %r332, %r399;
	mov.u32 	%r334, shared_mem;
	add.s32 	%r335, %r334, %r333;
	ld.shared.s8 	%rs24, [%r335+64];
	setp.gt.s16 	%p127, %rs24, -1;
	@%p127 bra 	$L__BB5_153;
$L__BB5_145:
	setp.lt.f32 	%p128, %f210, %f211;
	setp.lt.f32 	%p129, %f210, %f212;
	and.pred  	%p130, %p128, %p129;
	@%p130 bra 	$L__BB5_149;
	setp.lt.f32 	%p131, %f211, %f212;
	@%p131 bra 	$L__BB5_148;
	add.f32 	%f212, %f3, %f212;
	add.s32 	%r399, %r399, %r46;
	bra.uni 	$L__BB5_150;
$L__BB5_148:
	add.f32 	%f211, %f2, %f211;
	add.s32 	%r398, %r398, %r45;
	bra.uni 	$L__BB5_150;
$L__BB5_149:
	add.f32 	%f210, %f1, %f210;
	add.s32 	%r397, %r397, %r44;
$L__BB5_150:
	add.s32 	%r348, %r348, 16;
	setp.lt.s32 	%p132, %r348, %r151;
	@%p132 bra 	$L__BB5_23;
$L__BB5_151:
	ld.const.u8 	%rs21, [SKY_COLOR_U8];
	add.s64 	%rd34, %rd1, %rd4;
	st.global.u8 	[%rd34], %rs21;
	ld.const.u8 	%rs22, [SKY_COLOR_U8+1];
	st.global.u8 	[%rd34+1], %rs22;
	ld.const.u8 	%rs23, [SKY_COLOR_U8+2];
	st.global.u8 	[%rd34+2], %rs23;
$L__BB5_152:
	ret;
$L__BB5_153:
	cvt.u32.u16 	%r336, %rs24;
	and.b32  	%r337, %r336, 255;
	mul.wide.u32 	%rd30, %r337, 3;
	mov.u64 	%rd31, BLOCK_COLORS_U8;
	add.s64 	%rd32, %rd31, %rd30;
	ld.const.u8 	%rs18, [%rd32];
	add.s64 	%rd33, %rd1, %rd4;
	st.global.u8 	[%rd33], %rs18;
	ld.const.u8 	%rs19, [%rd32+1];
	st.global.u8 	[%rd33+1], %rs19;
	ld.const.u8 	%rs20, [%rd32+2];
	st.global.u8 	[%rd33+2], %rs20;
	bra.uni 	$L__BB5_152;

}
	// .globl	_Z27render_kernel_uint8_minimalPKaPKfPhiiiiiff
.visible .entry _Z27render_kernel_uint8_minimalPKaPKfPhiiiiiff(
	.param .u64 .ptr .align 1 _Z27render_kernel_uint8_minimalPKaPKfPhiiiiiff_param_0,
	.param .u64 .ptr .align 1 _Z27render_kernel_uint8_minimalPKaPKfPhiiiiiff_param_1,
	.param .u64 .ptr .align 1 _Z27render_kernel_uint8_minimalPKaPKfPhiiiiiff_param_2,
	.param .u32 _Z27render_kernel_uint8_minimalPKaPKfPhiiiiiff_param_3,
	.param .u32 _Z27render_kernel_uint8_minimalPKaPKfPhiiiiiff_param_4,
	.param .u32 _Z27render_kernel_uint8_minimalPKaPKfPhiiiiiff_param_5,
	.param .u32 _Z27render_kernel_uint8_minimalPKaPKfPhiiiiiff_param_6,
	.param .u32 _Z27render_kernel_uint8_minimalPKaPKfPhiiiiiff_param_7,
	.param .f32 _Z27render_kernel_uint8_minimalPKaPKfPhiiiiiff_param_8,
	.param .f32 _Z27render_kernel_uint8_minimalPKaPKfPhiiiiiff_param_9
)
{
	.local .align 4 .b8 	__local_depot6[28];
	.reg .b64 	%SP;
	.reg .b64 	%SPL;
	.reg .pred 	%p<161>;
	.reg .b16 	%rs<25>;
	.reg .b32 	%r<493>;
	.reg .b32 	%f<343>;
	.reg .b64 	%rd<257>;
	.reg .b64 	%fd<11>;

	mov.u64 	%SPL, __local_depot6;
	ld.param.u32 	%r177, [_Z27render_kernel_uint8_minimalPKaPKfPhiiiiiff_param_3];
	ld.param.u32 	%r173, [_Z27render_kernel_uint8_minimalPKaPKfPhiiiiiff_param_4];
	ld.param.u32 	%r174, [_Z27render_kernel_uint8_minimalPKaPKfPhiiiiiff_param_5];
	ld.param.u32 	%r175, [_Z27render_kernel_uint8_minimalPKaPKfPhiiiiiff_param_6];
	ld.param.u32 	%r176, [_Z27render_kernel_uint8_minimalPKaPKfPhiiiiiff_param_7];
	add.u64 	%rd1, %SPL, 0;
	add.u64 	%rd2, %SPL, 0;
	add.u64 	%rd3, %SPL, 0;
	add.u64 	%rd4, %SPL, 0;
	add.u64 	%rd5, %SPL, 0;
	mov.u32 	%r178, %ctaid.x;
	mov.u32 	%r179, %ntid.x;
	mov.u32 	%r180, %tid.x;
	mad.lo.s32 	%r1, %r178, %r179, %r180;
	mul.lo.s32 	%r181, %r174, %r177;
	mul.lo.s32 	%r182, %r181, %r175;
	setp.ge.s32 	%p1, %r1, %r182;
	@%p1 bra 	$L__BB6_172;
	ld.param.u32 	%r419, [_Z27render_kernel_uint8_minimalPKaPKfPhiiiiiff_param_6];
	ld.param.u32 	%r417, [_Z27render_kernel_uint8_minimalPKaPKfPhiiiiiff_param_5];
	ld.param.u64 	%rd239, [_Z27render_kernel_uint8_minimalPKaPKfPhiiiiiff_param_1];
	mul.lo.s32 	%r183, %r419, %r417;
	div.s32 	%r2, %r1, %r183;
	mul.lo.s32 	%r184, %r2, %r183;
	sub.s32 	%r3, %r1, %r184;
	mul.lo.s32 	%r185, %r2, 5;
	mul.wide.s32 	%rd57, %r185, 4;
	add.s64 	%rd52, %rd239, %rd57;
	// begin inline asm
	ld.global.nc.f32 %f140, [%rd52];
	// end inline asm
	add.s64 	%rd53, %rd52, 4;
	// begin inline asm
	ld.global.nc.f32 %f141, [%rd53];
	// end inline asm
	add.s64 	%rd54, %rd52, 8;
	// begin inline asm
	ld.global.nc.f32 %f142, [%rd54];
	// end inline asm
	add.s64 	%rd55, %rd52, 12;
	// begin inline asm
	ld.global.nc.f32 %f143, [%rd55];
	// end inline asm
	add.s64 	%rd56, %rd52, 16;
	// begin inline asm
	ld.global.nc.f32 %f144, [%rd56];
	// end inline asm
	mul.f32 	%f145, %f143, 0f3F22F983;
	cvt.rni.s32.f32 	%r428, %f145;
	cvt.rn.f32.s32 	%f146, %r428;
	fma.rn.f32 	%f147, %f146, 0fBFC90FDA, %f143;
	fma.rn.f32 	%f148, %f146, 0fB3A22168, %f147;
	fma.rn.f32 	%f288, %f146, 0fA7C234C5, %f148;
	abs.f32 	%f7, %f143;
	setp.ltu.f32 	%p2, %f7, 0f47CE4780;
	mov.u32 	%r424, %r428;
	mov.f32 	%f287, %f288;
	@%p2 bra 	$L__BB6_9;
	setp.neu.f32 	%p3, %f7, 0f7F800000;
	@%p3 bra 	$L__BB6_4;
	mov.f32 	%f151, 0f00000000;
	mul.rn.f32 	%f287, %f143, %f151;
	mov.b32 	%r424, 0;
	bra.uni 	$L__BB6_9;
$L__BB6_4:
	mov.b64 	%rd244, 0;
	mov.b32 	%r421, 0;
	mov.u64 	%rd242, __cudart_i2opi_f;
	mov.b32 	%r188, %f143;
	shl.b32 	%r189, %r188, 8;
	or.b32  	%r190, %r189, -2147483648;
	mov.u64 	%rd243, %rd5;
$L__BB6_5:
	.pragma "nounroll";
	ld.global.nc.u32 	%r187, [%rd242];
	mad.wide.u32 	%rd60, %r187, %r190, %rd244;
	shr.u64 	%rd244, %rd60, 32;
	st.local.u32 	[%rd243], %rd60;
	add.s32 	%r421, %r421, 1;
	add.s64 	%rd243, %rd243, 4;
	add.s64 	%rd242, %rd242, 4;
	setp.ne.s32 	%p4, %r421, 6;
	@%p4 bra 	$L__BB6_5;
	mov.b32 	%r191, %f143;
	shr.u32 	%r192, %r191, 23;
	st.local.u32 	[%rd5+24], %rd244;
	and.b32  	%r193, %r192, 31;
	and.b32  	%r194, %r192, 224;
	add.s32 	%r195, %r194, -128;
	shr.u32 	%r196, %r195, 5;
	mul.wide.u32 	%rd61, %r196, 4;
	sub.s64 	%rd12, %rd5, %rd61;
	ld.local.u32 	%r422, [%rd12+24];
	ld.local.u32 	%r423, [%rd12+20];
	setp.eq.s32 	%p5, %r193, 0;
	@%p5 bra 	$L__BB6_8;
	shf.l.wrap.b32 	%r422, %r423, %r422, %r193;
	ld.local.u32 	%r200, [%rd12+16];
	shf.l.wrap.b32 	%r423, %r200, %r423, %r193;
$L__BB6_8:
	shr.u32 	%r201, %r422, 30;
	shf.l.wrap.b32 	%r202, %r423, %r422, 2;
	shl.b32 	%r203, %r423, 2;
	shr.u32 	%r204, %r202, 31;
	add.s32 	%r205, %r204, %r201;
	neg.s32 	%r206, %r205;
	setp.lt.s32 	%p6, %r191, 0;
	selp.b32 	%r424, %r206, %r205, %p6;
	xor.b32  	%r208, %r202, %r191;
	shr.s32 	%r209, %r202, 31;
	xor.b32  	%r210, %r209, %r202;
	xor.b32  	%r211, %r209, %r203;
	cvt.u64.u32 	%rd62, %r210;
	shl.b64 	%rd63, %rd62, 32;
	cvt.u64.u32 	%rd64, %r211;
	or.b64  	%rd65, %rd63, %rd64;
	cvt.rn.f64.s64 	%fd1, %rd65;
	mul.f64 	%fd2, %fd1, 0d3BF921FB54442D19;
	cvt.rn.f32.f64 	%f149, %fd2;
	neg.f32 	%f150, %f149;
	setp.lt.s32 	%p7, %r208, 0;
	selp.f32 	%f287, %f150, %f149, %p7;
$L__BB6_9:
	abs.f32 	%f11, %f143;
	setp.ltu.f32 	%p8, %f11, 0f47CE4780;
	add.s32 	%r213, %r424, 1;
	mul.rn.f32 	%f152, %f287, %f287;
	and.b32  	%r214, %r424, 1;
	setp.eq.b32 	%p9, %r214, 1;
	selp.f32 	%f153, %f287, 0f3F800000, %p9;
	fma.rn.f32 	%f154, %f152, %f153, 0f00000000;
	fma.rn.f32 	%f155, %f152, 0f37CBAC00, 0fBAB607ED;
	selp.f32 	%f156, 0fB94D4153, %f155, %p9;
	selp.f32 	%f157, 0f3C0885E4, 0f3D2AAABB, %p9;
	fma.rn.f32 	%f158, %f156, %f152, %f157;
	selp.f32 	%f159, 0fBE2AAAA8, 0fBEFFFFFF, %p9;
	fma.rn.f32 	%f160, %f158, %f152, %f159;
	fma.rn.f32 	%f161, %f160, %f154, %f153;
	and.b32  	%r215, %r213, 2;
	setp.eq.s32 	%p10, %r215, 0;
	mov.f32 	%f162, 0f00000000;
	sub.f32 	%f163, %f162, %f161;
	selp.f32 	%f12, %f161, %f163, %p10;
	@%p8 bra 	$L__BB6_17;
	setp.neu.f32 	%p11, %f11, 0f7F800000;
	@%p11 bra 	$L__BB6_12;
	mov.f32 	%f166, 0f00000000;
	mul.rn.f32 	%f288, %f143, %f166;
	mov.b32 	%r428, 0;
	bra.uni 	$L__BB6_17;
$L__BB6_12:
	mov.b32 	%r15, %f143;
	mov.b64 	%rd247, 0;
	mov.b32 	%r425, 0;
	mov.u64 	%rd245, __cudart_i2opi_f;
	shl.b32 	%r218, %r15, 8;
	or.b32  	%r219, %r218, -2147483648;
	mov.u64 	%rd246, %rd4;
$L__BB6_13:
	.pragma "nounroll";
	ld.global.nc.u32 	%r217, [%rd245];
	mad.wide.u32 	%rd68, %r217, %r219, %rd247;
	shr.u64 	%rd247, %rd68, 32;
	st.local.u32 	[%rd246], %rd68;
	add.s32 	%r425, %r425, 1;
	add.s64 	%rd246, %rd246, 4;
	add.s64 	%rd245, %rd245, 4;
	setp.ne.s32 	%p12, %r425, 6;
	@%p12 bra 	$L__BB6_13;
	shr.u32 	%r220, %r15, 23;
	st.local.u32 	[%rd4+24], %rd247;
	and.b32  	%r18, %r220, 31;
	and.b32  	%r221, %r220, 224;
	add.s32 	%r222, %r221, -128;
	shr.u32 	%r223, %r222, 5;
	mul.wide.u32 	%rd69, %r223, 4;
	sub.s64 	%rd19, %rd4, %rd69;
	ld.local.u32 	%r426, [%rd19+24];
	ld.local.u32 	%r427, [%rd19+20];
	setp.eq.s32 	%p13, %r18, 0;
	@%p13 bra 	$L__BB6_16;
	shf.l.wrap.b32 	%r426, %r427, %r426, %r18;
	ld.local.u32 	%r224, [%rd19+16];
	shf.l.wrap.b32 	%r427, %r224, %r427, %r18;
$L__BB6_16:
	shr.u32 	%r225, %r426, 30;
	shf.l.wrap.b32 	%r226, %r427, %r426, 2;
	shl.b32 	%r227, %r427, 2;
	shr.u32 	%r228, %r226, 31;
	add.s32 	%r229, %r228, %r225;
	neg.s32 	%r230, %r229;
	setp.lt.s32 	%p14, %r15, 0;
	selp.b32 	%r428, %r230, %r229, %p14;
	xor.b32  	%r231, %r226, %r15;
	shr.s32 	%r232, %r226, 31;
	xor.b32  	%r233, %r232, %r226;
	xor.b32  	%r234, %r232, %r227;
	cvt.u64.u32 	%rd70, %r233;
	shl.b64 	%rd71, %rd70, 32;
	cvt.u64.u32 	%rd72, %r234;
	or.b64  	%rd73, %rd71, %rd72;
	cvt.rn.f64.s64 	%fd3, %rd73;
	mul.f64 	%fd4, %fd3, 0d3BF921FB54442D19;
	cvt.rn.f32.f64 	%f164, %fd4;
	neg.f32 	%f165, %f164;
	setp.lt.s32 	%p15, %r231, 0;
	selp.f32 	%f288, %f165, %f164, %p15;
$L__BB6_17:
	mul.rn.f32 	%f167, %f288, %f288;
	and.b32  	%r236, %r428, 1;
	setp.eq.b32 	%p16, %r236, 1;
	selp.f32 	%f168, 0f3F800000, %f288, %p16;
	fma.rn.f32 	%f169, %f167, %f168, 0f00000000;
	fma.rn.f32 	%f170, %f167, 0f37CBAC00, 0fBAB607ED;
	selp.f32 	%f171, %f170, 0fB94D4153, %p16;
	selp.f32 	%f172, 0f3D2AAABB, 0f3C0885E4, %p16;
	fma.rn.f32 	%f173, %f171, %f167, %f172;
	selp.f32 	%f174, 0fBEFFFFFF, 0fBE2AAAA8, %p16;
	fma.rn.f32 	%f175, %f173, %f167, %f174;
	fma.rn.f32 	%f176, %f175, %f169, %f168;
	and.b32  	%r237, %r428, 2;
	setp.eq.s32 	%p17, %r237, 0;
	mov.f32 	%f177, 0f00000000;
	sub.f32 	%f178, %f177, %f176;
	selp.f32 	%f16, %f176, %f178, %p17;
	mul.f32 	%f179, %f144, 0f3F22F983;
	cvt.rni.s32.f32 	%r436, %f179;
	cvt.rn.f32.s32 	%f180, %r436;
	fma.rn.f32 	%f181, %f180, 0fBFC90FDA, %f144;
	fma.rn.f32 	%f182, %f180, 0fB3A22168, %f181;
	fma.rn.f32 	%f290, %f180, 0fA7C234C5, %f182;
	abs.f32 	%f18, %f144;
	setp.ltu.f32 	%p18, %f18, 0f47CE4780;
	mov.u32 	%r432, %r436;
	mov.f32 	%f289, %f290;
	@%p18 bra 	$L__BB6_25;
	setp.neu.f32 	%p19, %f18, 0f7F800000;
	@%p19 bra 	$L__BB6_20;
	mov.f32 	%f185, 0f00000000;
	mul.rn.f32 	%f289, %f144, %f185;
	mov.b32 	%r432, 0;
	bra.uni 	$L__BB6_25;
$L__BB6_20:
	mov.b64 	%rd250, 0;
	mov.b32 	%r429, 0;
	mov.u64 	%rd248, __cudart_i2opi_f;
	mov.b32 	%r240, %f144;
	shl.b32 	%r241, %r240, 8;
	or.b32  	%r242, %r241, -2147483648;
	mov.u64 	%rd249, %rd3;
$L__BB6_21:
	.pragma "nounroll";
	ld.global.nc.u32 	%r239, [%rd248];
	mad.wide.u32 	%rd76, %r239, %r242, %rd250;
	shr.u64 	%rd250, %rd76, 32;
	st.local.u32 	[%rd249], %rd76;
	add.s32 	%r429, %r429, 1;
	add.s64 	%rd249, %rd249, 4;
	add.s64 	%rd248, %rd248, 4;
	setp.ne.s32 	%p20, %r429, 6;
	@%p20 bra 	$L__BB6_21;
	shr.u32 	%r244, %r240, 23;
	st.local.u32 	[%rd3+24], %rd250;
	and.b32  	%r245, %r244, 31;
	and.b32  	%r246, %r244, 224;
	add.s32 	%r247, %r246, -128;
	shr.u32 	%r248, %r247, 5;
	mul.wide.u32 	%rd77, %r248, 4;
	sub.s64 	%rd26, %rd3, %rd77;
	ld.local.u32 	%r430, [%rd26+24];
	ld.local.u32 	%r431, [%rd26+20];
	setp.eq.s32 	%p21, %r245, 0;
	@%p21 bra 	$L__BB6_24;
	shf.l.wrap.b32 	%r430, %r431, %r430, %r245;
	ld.local.u32 	%r252, [%rd26+16];
	shf.l.wrap.b32 	%r431, %r252, %r431, %r245;
$L__BB6_24:
	shr.u32 	%r253, %r430, 30;
	shf.l.wrap.b32 	%r254, %r431, %r430, 2;
	shl.b32 	%r255, %r431, 2;
	shr.u32 	%r256, %r254, 31;
	add.s32 	%r257, %r256, %r253;
	neg.s32 	%r258, %r257;
	setp.lt.s32 	%p22, %r240, 0;
	selp.b32 	%r432, %r258, %r257, %p22;
	xor.b32  	%r260, %r254, %r240;
	shr.s32 	%r261, %r254, 31;
	xor.b32  	%r262, %r261, %r254;
	xor.b32  	%r263, %r261, %r255;
	cvt.u64.u32 	%rd78, %r262;
	shl.b64 	%rd79, %rd78, 32;
	cvt.u64.u32 	%rd80, %r263;
	or.b64  	%rd81, %rd79, %rd80;
	cvt.rn.f64.s64 	%fd5, %rd81;
	mul.f64 	%fd6, %fd5, 0d3BF921FB54442D19;
	cvt.rn.f32.f64 	%f183, %fd6;
	neg.f32 	%f184, %f183;
	setp.lt.s32 	%p23, %r260, 0;
	selp.f32 	%f289, %f184, %f183, %p23;
$L__BB6_25:
	setp.ltu.f32 	%p24, %f18, 0f47CE4780;
	add.s32 	%r265, %r432, 1;
	mul.rn.f32 	%f186, %f289, %f289;
	and.b32  	%r266, %r432, 1;
	setp.eq.b32 	%p25, %r266, 1;
	selp.f32 	%f187, %f289, 0f3F800000, %p25;
	fma.rn.f32 	%f188, %f186, %f187, 0f00000000;
	fma.rn.f32 	%f189, %f186, 0f37CBAC00, 0fBAB607ED;
	selp.f32 	%f190, 0fB94D4153, %f189, %p25;
	selp.f32 	%f191, 0f3C0885E4, 0f3D2AAABB, %p25;
	fma.rn.f32 	%f192, %f190, %f186, %f191;
	selp.f32 	%f193, 0fBE2AAAA8, 0fBEFFFFFF, %p25;
	fma.rn.f32 	%f194, %f192, %f186, %f193;
	fma.rn.f32 	%f195, %f194, %f188, %f187;
	and.b32  	%r267, %r265, 2;
	setp.eq.s32 	%p26, %r267, 0;
	mov.f32 	%f196, 0f00000000;
	sub.f32 	%f197, %f196, %f195;
	selp.f32 	%f23, %f195, %f197, %p26;
	@%p24 bra 	$L__BB6_33;
	setp.neu.f32 	%p27, %f18, 0f7F800000;
	@%p27 bra 	$L__BB6_28;
	mov.f32 	%f200, 0f00000000;
	mul.rn.f32 	%f290, %f144, %f200;
	mov.b32 	%r436, 0;
	bra.uni 	$L__BB6_33;
$L__BB6_28:
	mov.b32 	%r38, %f144;
	mov.b64 	%rd253, 0;
	mov.b32 	%r433, 0;
	mov.u64 	%rd251, __cudart_i2opi_f;
	shl.b32 	%r270, %r38, 8;
	or.b32  	%r271, %r270, -2147483648;
	mov.u64 	%rd252, %rd2;
$L__BB6_29:
	.pragma "nounroll";
	ld.global.nc.u32 	%r269, [%rd251];
	mad.wide.u32 	%rd84, %r269, %r271, %rd253;
	shr.u64 	%rd253, %rd84, 32;
	st.local.u32 	[%rd252], %rd84;
	add.s32 	%r433, %r433, 1;
	add.s64 	%rd252, %rd252, 4;
	add.s64 	%rd251, %rd251, 4;
	setp.ne.s32 	%p28, %r433, 6;
	@%p28 bra 	$L__BB6_29;
	shr.u32 	%r272, %r38, 23;
	st.local.u32 	[%rd2+24], %rd253;
	and.b32  	%r41, %r272, 31;
	and.b32  	%r273, %r272, 224;
	add.s32 	%r274, %r273, -128;
	shr.u32 	%r275, %r274, 5;
	mul.wide.u32 	%rd85, %r275, 4;
	sub.s64 	%rd33, %rd2, %rd85;
	ld.local.u32 	%r434, [%rd33+24];
	ld.local.u32 	%r435, [%rd33+20];
	setp.eq.s32 	%p29, %r41, 0;
	@%p29 bra 	$L__BB6_32;
	shf.l.wrap.b32 	%r434, %r435, %r434, %r41;
	ld.local.u32 	%r276, [%rd33+16];
	shf.l.wrap.b32 	%r435, %r276, %r435, %r41;
$L__BB6_32:
	shr.u32 	%r277, %r434, 30;
	shf.l.wrap.b32 	%r278, %r435, %r434, 2;
	shl.b32 	%r279, %r435, 2;
	shr.u32 	%r280, %r278, 31;
	add.s32 	%r281, %r280, %r277;
	neg.s32 	%r282, %r281;
	setp.lt.s32 	%p30, %r38, 0;
	selp.b32 	%r436, %r282, %r281, %p30;
	xor.b32  	%r283, %r278, %r38;
	shr.s32 	%r284, %r278, 31;
	xor.b32  	%r285, %r284, %r278;
	xor.b32  	%r286, %r284, %r279;
	cvt.u64.u32 	%rd86, %r285;
	shl.b64 	%rd87, %rd86, 32;
	cvt.u64.u32 	%rd88, %r286;
	or.b64  	%rd89, %rd87, %rd88;
	cvt.rn.f64.s64 	%fd7, %rd89;
	mul.f64 	%fd8, %fd7, 0d3BF921FB54442D19;
	cvt.rn.f32.f64 	%f198, %fd8;
	neg.f32 	%f199, %f198;
	setp.lt.s32 	%p31, %r283, 0;
	selp.f32 	%f290, %f199, %f198, %p31;
$L__BB6_33:
	ld.param.f32 	%f286, [_Z27render_kernel_uint8_minimalPKaPKfPhiiiiiff_param_9];
	mul.rn.f32 	%f201, %f290, %f290;
	and.b32  	%r288, %r436, 1;
	setp.eq.b32 	%p32, %r288, 1;
	selp.f32 	%f202, 0f3F800000, %f290, %p32;
	fma.rn.f32 	%f203, %f201, %f202, 0f00000000;
	fma.rn.f32 	%f204, %f201, 0f37CBAC00, 0fBAB607ED;
	selp.f32 	%f205, %f204, 0fB94D4153, %p32;
	selp.f32 	%f206, 0f3D2AAABB, 0f3C0885E4, %p32;
	fma.rn.f32 	%f207, %f205, %f201, %f206;
	selp.f32 	%f208, 0fBEFFFFFF, 0fBE2AAAA8, %p32;
	fma.rn.f32 	%f209, %f207, %f201, %f208;
	fma.rn.f32 	%f210, %f209, %f203, %f202;
	and.b32  	%r289, %r436, 2;
	setp.eq.s32 	%p33, %r289, 0;
	mov.f32 	%f211, 0f00000000;
	sub.f32 	%f212, %f211, %f210;
	selp.f32 	%f27, %f210, %f212, %p33;
	mul.f32 	%f213, %f286, 0f3C8EFA34;
	mul.f32 	%f28, %f213, 0f3F000000;
	mul.f32 	%f214, %f28, 0f3F22F983;
	cvt.rni.s32.f32 	%r440, %f214;
	cvt.rn.f32.s32 	%f215, %r440;
	fma.rn.f32 	%f216, %f215, 0fBFC90FDA, %f28;
	fma.rn.f32 	%f217, %f215, 0fB3A22168, %f216;
	fma.rn.f32 	%f291, %f215, 0fA7C234C5, %f217;
	abs.f32 	%f30, %f28;
	setp.ltu.f32 	%p34, %f30, 0f47CE4780;
	@%p34 bra 	$L__BB6_41;
	setp.neu.f32 	%p35, %f30, 0f7F800000;
	@%p35 bra 	$L__BB6_36;
	mov.f32 	%f220, 0f00000000;
	mul.rn.f32 	%f291, %f28, %f220;
	mov.b32 	%r440, 0;
	bra.uni 	$L__BB6_41;
$L__BB6_36:
	mov.b32 	%r51, %f28;
	shl.b32 	%r291, %r51, 8;
	or.b32  	%r52, %r291, -2147483648;
	mov.b64 	%rd256, 0;
	mov.b32 	%r437, 0;
	mov.u64 	%rd254, __cudart_i2opi_f;
	mov.u64 	%rd255, %rd1;
$L__BB6_37:
	.pragma "nounroll";
	ld.global.nc.u32 	%r292, [%rd254];
	mad.wide.u32 	%rd92, %r292, %r52, %rd256;
	shr.u64 	%rd256, %rd92, 32;
	st.local.u32 	[%rd255], %rd92;
	add.s32 	%r437, %r437, 1;
	add.s64 	%rd255, %rd255, 4;
	add.s64 	%rd254, %rd254, 4;
	setp.ne.s32 	%p36, %r437, 6;
	@%p36 bra 	$L__BB6_37;
	shr.u32 	%r293, %r51, 23;
	st.local.u32 	[%rd1+24], %rd256;
	and.b32  	%r55, %r293, 31;
	and.b32  	%r294, %r293, 224;
	add.s32 	%r295, %r294, -128;
	shr.u32 	%r296, %r295, 5;
	mul.wide.u32 	%rd93, %r296, 4;
	sub.s64 	%rd40, %rd1, %rd93;
	ld.local.u32 	%r438, [%rd40+24];
	ld.local.u32 	%r439, [%rd40+20];
	setp.eq.s32 	%p37, %r55, 0;
	@%p37 bra 	$L__BB6_40;
	shf.l.wrap.b32 	%r438, %r439, %r438, %r55;
	ld.local.u32 	%r297, [%rd40+16];
	shf.l.wrap.b32 	%r439, %r297, %r439, %r55;
$L__BB6_40:
	shr.u32 	%r298, %r438, 30;
	shf.l.wrap.b32 	%r299, %r439, %r438, 2;
	shl.b32 	%r300, %r439, 2;
	shr.u32 	%r301, %r299, 31;
	add.s32 	%r302, %r301, %r298;
	neg.s32 	%r303, %r302;
	setp.lt.s32 	%p38, %r51, 0;
	selp.b32 	%r440, %r303, %r302, %p38;
	xor.b32  	%r304, %r299, %r51;
	shr.s32 	%r305, %r299, 31;
	xor.b32  	%r306, %r305, %r299;
	xor.b32  	%r307, %r305, %r300;
	cvt.u64.u32 	%rd94, %r306;
	shl.b64 	%rd95, %rd94, 32;
	cvt.u64.u32 	%rd96, %r307;
	or.b64  	%rd97, %rd95, %rd96;
	cvt.rn.f64.s64 	%fd9, %rd97;
	mul.f64 	%fd10, %fd9, 0d3BF921FB54442D19;
	cvt.rn.f32.f64 	%f218, %fd10;
	neg.f32 	%f219, %f218;
	setp.lt.s32 	%p39, %r304, 0;
	selp.f32 	%f291, %f219, %f218, %p39;
$L__BB6_41:
	ld.param.u32 	%r420, [_Z27render_kernel_uint8_minimalPKaPKfPhiiiiiff_param_6];
	ld.param.u32 	%r418, [_Z27render_kernel_uint8_minimalPKaPKfPhiiiiiff_param_5];
	cvt.rn.f32.s32 	%f221, %r418;
	cvt.rn.f32.s32 	%f222, %r420;
	div.s32 	%r309, %r3, %r418;
	mul.lo.s32 	%r310, %r309, %r418;
	sub.s32 	%r311, %r3, %r310;
	add.f32 	%f223, %f141, 0f3FCCCCCD;
	mul.f32 	%f224, %f291, %f291;
	fma.rn.f32 	%f225, %f224, 0f3C190000, 0f3B560000;
	fma.rn.f32 	%f226, %f225, %f224, 0f3CC70000;
	fma.rn.f32 	%f227, %f226, %f224, 0f3D5B0000;
	fma.rn.f32 	%f228, %f227, %f224, 0f3E089438;
	fma.rn.f32 	%f229, %f228, %f224, 0f3EAAAA88;
	mul.rn.f32 	%f230, %f224, %f291;
	fma.rn.f32 	%f231, %f229, %f230, %f291;
	abs.f32 	%f232, %f291;
	setp.eq.f32 	%p40, %f232, 0f3A00B43C;
	selp.f32 	%f233, %f291, %f231, %p40;
	and.b32  	%r312, %r440, 1;
	setp.eq.b32 	%p41, %r312, 1;
	neg.f32 	%f234, %f233;
	rcp.approx.ftz.f32 	%f235, %f234;
	selp.f32 	%f236, %f235, %f233, %p41;
	cvt.rn.f32.s32 	%f237, %r311;
	add.f32 	%f238, %f237, 0f3F000000;
	add.f32 	%f239, %f238, %f238;
	div.rn.f32 	%f240, %f239, %f221;
	add.f32 	%f241, %f240, 0fBF800000;
	mul.f32 	%f242, %f241, %f236;
	div.rn.f32 	%f243, %f221, %f222;
	mul.f32 	%f244, %f243, %f242;
	cvt.rn.f32.s32 	%f245, %r309;
	add.f32 	%f246, %f245, 0f3F000000;
	add.f32 	%f247, %f246, %f246;
	div.rn.f32 	%f248, %f247, %f222;
	mov.f32 	%f249, 0f3F800000;
	sub.f32 	%f250, %f249, %f248;
	mul.f32 	%f251, %f250, %f236;
	mul.f32 	%f252, %f12, %f244;
	fma.rn.f32 	%f253, %f16, %f23, %f252;
	mul.f32 	%f254, %f27, %f16;
	mul.f32 	%f255, %f254, %f251;
	sub.f32 	%f256, %f253, %f255;
	fma.rn.f32 	%f257, %f23, %f251, %f27;
	mul.f32 	%f258, %f16, %f244;
	mul.f32 	%f259, %f12, %f23;
	sub.f32 	%f260, %f259, %f258;
	mul.f32 	%f261, %f27, %f12;
	mul.f32 	%f262, %f261, %f251;
	sub.f32 	%f263, %f260, %f262;
	mul.f32 	%f264, %f256, %f256;
	fma.rn.f32 	%f265, %f257, %f257, %f264;
	fma.rn.f32 	%f266, %f263, %f263, %f265;
	rsqrt.approx.f32 	%f267, %f266;
	mul.f32 	%f268, %f267, %f256;
	mul.f32 	%f269, %f267, %f257;
	mul.f32 	%f270, %f267, %f263;
	cvt.s64.s32 	%rd41, %r2;
	mul.wide.s32 	%rd98, %r420, %r418;
	cvt.s64.s32 	%rd99, %r310;
	mad.lo.s64 	%rd100, %rd98, %rd41, %rd99;
	cvt.s64.s32 	%rd101, %r311;
	add.s64 	%rd102, %rd100, %rd101;
	mul.lo.s64 	%rd42, %rd102, 3;
	mul.lo.s32 	%r64, %r173, %r173;
	mul.lo.s32 	%r65, %r64, %r173;
	cvt.rmi.f32.f32 	%f271, %f140;
	cvt.rzi.s32.f32 	%r490, %f271;
	cvt.rmi.f32.f32 	%f272, %f223;
	cvt.rzi.s32.f32 	%r491, %f272;
	cvt.rmi.f32.f32 	%f273, %f142;
	cvt.rzi.s32.f32 	%r492, %f273;
	setp.ge.f32 	%p42, %f268, 0f00000000;
	selp.b32 	%r69, 1, -1, %p42;
	setp.ge.f32 	%p43, %f269, 0f00000000;
	selp.b32 	%r70, 1, -1, %p43;
	setp.ge.f32 	%p44, %f270, 0f00000000;
	selp.b32 	%r71, 1, -1, %p44;
	setp.neu.f32 	%p45, %f268, 0f00000000;
	rcp.rn.f32 	%f274, %f268;
	selp.f32 	%f275, %f274, 0f7149F2CA, %p45;
	setp.neu.f32 	%p46, %f269, 0f00000000;
	rcp.rn.f32 	%f276, %f269;
	selp.f32 	%f277, %f276, 0f7149F2CA, %p46;
	setp.neu.f32 	%p47, %f270, 0f00000000;
	rcp.rn.f32 	%f278, %f270;
	selp.f32 	%f279, %f278, 0f7149F2CA, %p47;
	abs.f32 	%f34, %f275;
	abs.f32 	%f35, %f277;
	abs.f32 	%f36, %f279;
	selp.u32 	%r313, 1, 0, %p42;
	add.s32 	%r314, %r490, %r313;
	cvt.rn.f32.s32 	%f280, %r314;
	sub.f32 	%f281, %f280, %f140;
	mul.f32 	%f340, %f275, %f281;
	selp.u32 	%r315, 1, 0, %p43;
	add.s32 	%r316, %r491, %r315;
	cvt.rn.f32.s32 	%f282, %r316;
	sub.f32 	%f283, %f282, %f223;
	mul.f32 	%f341, %f277, %f283;
	selp.u32 	%r317, 1, 0, %p44;
	add.s32 	%r318, %r492, %r317;
	cvt.rn.f32.s32 	%f284, %r318;
	sub.f32 	%f285, %f284, %f142;
	mul.f32 	%f342, %f279, %f285;
	setp.lt.s32 	%p48, %r176, 1;
	@%p48 bra 	$L__BB6_171;
	cvt.s64.s32 	%rd103, %r65;
	mul.lo.s64 	%rd43, %rd41, %rd103;
	mov.b32 	%r441, 0;
$L__BB6_43:
	.pragma "nounroll";
	max.u32 	%r320, %r490, %r491;
	max.u32 	%r321, %r320, %r492;
	setp.ge.u32 	%p49, %r321, %r173;
	@%p49 bra 	$L__BB6_45;
	ld.param.u64 	%rd223, [_Z27render_kernel_uint8_minimalPKaPKfPhiiiiiff_param_0];
	mul.lo.s32 	%r323, %r491, %r64;
	cvt.s64.s32 	%rd105, %r323;
	mul.lo.s32 	%r324, %r490, %r173;
	cvt.s64.s32 	%rd106, %r324;
	cvt.s64.s32 	%rd107, %r492;
	add.s64 	%rd108, %rd43, %rd106;
	add.s64 	%rd109, %rd108, %rd105;
	add.s64 	%rd110, %rd109, %rd107;
	add.s64 	%rd104, %rd223, %rd110;
	// begin inline asm
	ld.global.nc.s8 %r322, [%rd104];
	// end inline asm
	cvt.s8.s32 	%rs24, %r322;
	setp.gt.s16 	%p50, %rs24, -1;
	@%p50 bra 	$L__BB6_173;
$L__BB6_45:
	setp.geu.f32 	%p51, %f340, %f341;
	setp.geu.f32 	%p52, %f340, %f342;
	or.pred  	%p53, %p51, %p52;
	@%p53 bra 	$L__BB6_47;
	add.f32 	%f340, %f34, %f340;
	add.s32 	%r490, %r490, %r69;
	bra.uni 	$L__BB6_50;
$L__BB6_47:
	setp.geu.f32 	%p54, %f341, %f342;
	@%p54 bra 	$L__BB6_49;
	add.f32 	%f341, %f35, %f341;
	add.s32 	%r491, %r491, %r70;
	bra.uni 	$L__BB6_50;
$L__BB6_49:
	add.f32 	%f342, %f36, %f342;
	add.s32 	%r492, %r492, %r71;
$L__BB6_50:
	add.s32 	%r325, %r441, 1;
	setp.ge.s32 	%p55, %r325, %r176;
	@%p55 bra 	$L__BB6_171;
	max.u32 	%r326, %r490, %r491;
	max.u32 	%r327, %r326, %r492;
	setp.ge.u32 	%p56, %r327, %r173;
	@%p56 bra 	$L__BB6_53;
	ld.param.u64 	%rd224, [_Z27render_kernel_uint8_minimalPKaPKfPhiiiiiff_param_0];
	mul.lo.s32 	%r329, %r491, %r64;
	cvt.s64.s32 	%rd112, %r329;
	mul.lo.s32 	%r330, %r490, %r173;
	cvt.s64.s32 	%rd113, %r330;
	cvt.s64.s32 	%rd114, %r492;
	add.s64 	%rd115, %rd43, %rd113;
	add.s64 	%rd116, %rd115, %rd112;
	add.s64 	%rd117, %rd116, %rd114;
	add.s64 	%rd111, %rd224, %rd117;
	// begin inline asm
	ld.global.nc.s8 %r328, [%rd111];
	// end inline asm
	cvt.s8.s32 	%rs24, %r328;
	setp.gt.s16 	%p57, %rs24, -1;
	@%p57 bra 	$L__BB6_173;
$L__BB6_53:
	setp.geu.f32 	%p58, %f340, %f341;
	setp.geu.f32 	%p59, %f340, %f342;
	or.pred  	%p60, %p58, %p59;
	@%p60 bra 	$L__BB6_55;
	add.f32 	%f340, %f34, %f340;
	add.s32 	%r490, %r490, %r69;
	bra.uni 	$L__BB6_58;
$L__BB6_55:
	setp.geu.f32 	%p61, %f341, %f342;
	@%p61 bra 	$L__BB6_57;
	add.f32 	%f341, %f35, %f341;
	add.s32 	%r491, %r491, %r70;
	bra.uni 	$L__BB6_58;
$L__BB6_57:
	add.f32 	%f342, %f36, %f342;
	add.s32 	%r492, %r492, %r71;
$L__BB6_58:
	add.s32 	%r331, %r441, 2;
	setp.ge.s32 	%p62, %r331, %r176;
	@%p62 bra 	$L__BB6_171;
	max.u32 	%r332, %r490, %r491;
	max.u32 	%r333, %r332, %r492;
	setp.ge.u32 	%p63, %r333, %r173;
	@%p63 bra 	$L__BB6_61;
	ld.param.u64 	%rd225, [_Z27render_kernel_uint8_minimalPKaPKfPhiiiiiff_param_0];
	mul.lo.s32 	%r335, %r491, %r64;
	cvt.s64.s32 	%rd119, %r335;
	mul.lo.s32 	%r336, %r490, %r173;
	cvt.s64.s32 	%rd120, %r336;
	cvt.s64.s32 	%rd121, %r492;
	add.s64 	%rd122, %rd43, %rd120;
	add.s64 	%rd123, %rd122, %rd119;
	add.s64 	%rd124, %rd123, %rd121;
	add.s64 	%rd118, %rd225, %rd124;
	// begin inline asm
	ld.global.nc.s8 %r334, [%rd118];
	// end inline asm
	cvt.s8.s32 	%rs24, %r334;
	setp.gt.s16 	%p64, %rs24, -1;
	@%p64 bra 	$L__BB6_173;
$L__BB6_61:
	setp.geu.f32 	%p65, %f340, %f341;
	setp.geu.f32 	%p66, %f340, %f342;
	or.pred  	%p67, %p65, %p66;
	@%p67 bra 	$L__BB6_63;
	add.f32 	%f340, %f34, %f340;
	add.s32 	%r490, %r490, %r69;
	bra.uni 	$L__BB6_66;
$L__BB6_63:
	setp.geu.f32 	%p68, %f341, %f342;
	@%p68 bra 	$L__BB6_65;
	add.f32 	%f341, %f35, %f341;
	add.s32 	%r491, %r491, %r70;
	bra.uni 	$L__BB6_66;
$L__BB6_65:
	add.f32 	%f342, %f36, %f342;
	add.s32 	%r492, %r492, %r71;
$L__BB6_66:
	add.s32 	%r337, %r441, 3;
	setp.ge.s32 	%p69, %r337, %r176;
	@%p69 bra 	$L__BB6_171;
	max.u32 	%r338, %r490, %r491;
	max.u32 	%r339, %r338, %r492;
	setp.ge.u32 	%p70, %r339, %r173;
	@%p70 bra 	$L__BB6_69;
	ld.param.u64 	%rd226, [_Z27render_kernel_uint8_minimalPKaPKfPhiiiiiff_param_0];
	mul.lo.s32 	%r341, %r491, %r64;
	cvt.s64.s32 	%rd126, %r341;
	mul.lo.s32 	%r342, %r490, %r173;
	cvt.s64.s32 	%rd127, %r342;
	cvt.s64.s32 	%rd128, %r492;
	add.s64 	%rd129, %rd43, %rd127;
	add.s64 	%rd130, %rd129, %rd126;
	add.s64 	%rd131, %rd130, %rd128;
	add.s64 	%rd125, %rd226, %rd131;
	// begin inline asm
	ld.global.nc.s8 %r340, [%rd125];
	// end inline asm
	cvt.s8.s32 	%rs24, %r340;
	setp.gt.s16 	%p71, %rs24, -1;
	@%p71 bra 	$L__BB6_173;
$L__BB6_69:
	setp.geu.f32 	%p72, %f340, %f341;
	setp.geu.f32 	%p73, %f340, %f342;
	or.pred  	%p74, %p72, %p73;
	@%p74 bra 	$L__BB6_71;
	add.f32 	%f340, %f34, %f340;
	add.s32 	%r490, %r490, %r69;
	bra.uni 	$L__BB6_74;
$L__BB6_71:
	setp.geu.f32 	%p75, %f341, %f342;
	@%p75 bra 	$L__BB6_73;
	add.f32 	%f341, %f35, %f341;
	add.s32 	%r491, %r491, %r70;
	bra.uni 	$L__BB6_74;
$L__BB6_73:
	add.f32 	%f342, %f36, %f342;
	add.s32 	%r492, %r492, %r71;
$L__BB6_74:
	add.s32 	%r343, %r441, 4;
	setp.ge.s32 	%p76, %r343, %r176;
	@%p76 bra 	$L__BB6_171;
	max.u32 	%r344, %r490, %r491;
	max.u32 	%r345, %r344, %r492;
	setp.ge.u32 	%p77, %r345, %r173;
	@%p77 bra 	$L__BB6_77;
	ld.param.u64 	%rd227, [_Z27render_kernel_uint8_minimalPKaPKfPhiiiiiff_param_0];
	mul.lo.s32 	%r347, %r491, %r64;
	cvt.s64.s32 	%rd133, %r347;
	mul.lo.s32 	%r348, %r490, %r173;
	cvt.s64.s32 	%rd134, %r348;
	cvt.s64.s32 	%rd135, %r492;
	add.s64 	%rd136, %rd43, %rd134;
	add.s64 	%rd137, %rd136, %rd133;
	add.s64 	%rd138, %rd137, %rd135;
	add.s64 	%rd132, %rd227, %rd138;
	// begin inline asm
	ld.global.nc.s8 %r346, [%rd132];
	// end inline asm
	cvt.s8.s32 	%rs24, %r346;
	setp.gt.s16 	%p78, %rs24, -1;
	@%p78 bra 	$L__BB6_173;
$L__BB6_77:
	setp.lt.f32 	%p79, %f340, %f341;
	setp.lt.f32 	%p80, %f340, %f342;
	and.pred  	%p81, %p79, %p80;
	@%p81 bra 	$L__BB6_81;
	setp.lt.f32 	%p82, %f341, %f342;
	@%p82 bra 	$L__BB6_80;
	add.f32 	%f342, %f36, %f342;
	add.s32 	%r492, %r492, %r71;
	bra.uni 	$L__BB6_82;
$L__BB6_80:
	add.f32 	%f341, %f35, %f341;
	add.s32 	%r491, %r491, %r70;
	bra.uni 	$L__BB6_82;
$L__BB6_81:
	add.f32 	%f340, %f34, %f340;
	add.s32 	%r490, %r490, %r69;
$L__BB6_82:
	add.s32 	%r349, %r441, 5;
	setp.ge.s32 	%p83, %r349, %r176;
	@%p83 bra 	$L__BB6_171;
	max.u32 	%r350, %r490, %r491;
	max.u32 	%r351, %r350, %r492;
	setp.ge.u32 	%p84, %r351, %r173;
	@%p84 bra 	$L__BB6_85;
	ld.param.u64 	%rd228, [_Z27render_kernel_uint8_minimalPKaPKfPhiiiiiff_param_0];
	mul.lo.s32 	%r353, %r491, %r64;
	cvt.s64.s32 	%rd140, %r353;
	mul.lo.s32 	%r354, %r490, %r173;
	cvt.s64.s32 	%rd141, %r354;
	cvt.s64.s32 	%rd142, %r492;
	add.s64 	%rd143, %rd43, %rd141;
	add.s64 	%rd144, %rd143, %rd140;
	add.s64 	%rd145, %rd144, %rd142;
	add.s64 	%rd139, %rd228, %rd145;
	// begin inline asm
	ld.global.nc.s8 %r352, [%rd139];
	// end inline asm
	cvt.s8.s32 	%rs24, %r352;
	setp.gt.s16 	%p85, %rs24, -1;
	@%p85 bra 	$L__BB6_173;
$L__BB6_85:
	setp.lt.f32 	%p86, %f340, %f341;
	setp.lt.f32 	%p87, %f340, %f342;
	and.pred  	%p88, %p86, %p87;
	@%p88 bra 	$L__BB6_89;
	setp.lt.f32 	%p89, %f341, %f342;
	@%p89 bra 	$L__BB6_88;
	add.f32 	%f342, %f36, %f342;
	add.s32 	%r492, %r492, %r71;
	bra.uni 	$L__BB6_90;
$L__BB6_88:
	add.f32 	%f341, %f35, %f341;
	add.s32 	%r491, %r491, %r70;
	bra.uni 	$L__BB6_90;
$L__BB6_89:
	add.f32 	%f340, %f34, %f340;
	add.s32 	%r490, %r490, %r69;
$L__BB6_90:
	add.s32 	%r355, %r441, 6;
	setp.ge.s32 	%p90, %r355, %r176;
	@%p90 bra 	$L__BB6_171;
	max.u32 	%r356, %r490, %r491;
	max.u32 	%r357, %r356, %r492;
	setp.ge.u32 	%p91, %r357, %r173;
	@%p91 bra 	$L__BB6_93;
	ld.param.u64 	%rd229, [_Z27render_kernel_uint8_minimalPKaPKfPhiiiiiff_param_0];
	mul.lo.s32 	%r359, %r491, %r64;
	cvt.s64.s32 	%rd147, %r359;
	mul.lo.s32 	%r360, %r490, %r173;
	cvt.s64.s32 	%rd148, %r360;
	cvt.s64.s32 	%rd149, %r492;
	add.s64 	%rd150, %rd43, %rd148;
	add.s64 	%rd151, %rd150, %rd147;
	add.s64 	%rd152, %rd151, %rd149;
	add.s64 	%rd146, %rd229, %rd152;
	// begin inline asm
	ld.global.nc.s8 %r358, [%rd146];
	// end inline asm
	cvt.s8.s32 	%rs24, %r358;
	setp.gt.s16 	%p92, %rs24, -1;
	@%p92 bra 	$L__BB6_173;
$L__BB6_93:
	setp.lt.f32 	%p93, %f340, %f341;
	setp.lt.f32 	%p94, %f340, %f342;
	and.pred  	%p95, %p93, %p94;
	@%p95 bra 	$L__BB6_97;
	setp.lt.f32 	%p96, %f341, %f342;
	@%p96 bra 	$L__BB6_96;
	add.f32 	%f342, %f36, %f342;
	add.s32 	%r492, %r492, %r71;
	bra.uni 	$L__BB6_98;
$L__BB6_96:
	add.f32 	%f341, %f35, %f341;
	add.s32 	%r491, %r491, %r70;
	bra.uni 	$L__BB6_98;
$L__BB6_97:
	add.f32 	%f340, %f34, %f340;
	add.s32 	%r490, %r490, %r69;
$L__BB6_98:
	add.s32 	%r361, %r441, 7;
	setp.ge.s32 	%p97, %r361, %r176;
	@%p97 bra 	$L__BB6_171;
	max.u32 	%r362, %r490, %r491;
	max.u32 	%r363, %r362, %r492;
	setp.ge.u32 	%p98, %r363, %r173;
	@%p98 bra 	$L__BB6_101;
	ld.param.u64 	%rd230, [_Z27render_kernel_uint8_minimalPKaPKfPhiiiiiff_param_0];
	mul.lo.s32 	%r365, %r491, %r64;
	cvt.s64.s32 	%rd154, %r365;
	mul.lo.s32 	%r366, %r490, %r173;
	cvt.s64.s32 	%rd155, %r366;
	cvt.s64.s32 	%rd156, %r492;
	add.s64 	%rd157, %rd43, %rd155;
	add.s64 	%rd158, %rd157, %rd154;
	add.s64 	%rd159, %rd158, %rd156;
	add.s64 	%rd153, %rd230, %rd159;
	// begin inline asm
	ld.global.nc.s8 %r364, [%rd153];
	// end inline asm
	cvt.s8.s32 	%rs24, %r364;
	setp.gt.s16 	%p99, %rs24, -1;
	@%p99 bra 	$L__BB6_173;
$L__BB6_101:
	setp.lt.f32 	%p100, %f340, %f341;
	setp.lt.f32 	%p101, %f340, %f342;
	and.pred  	%p102, %p100, %p101;
	@%p102 bra 	$L__BB6_105;
	setp.lt.f32 	%p103, %f341, %f342;
	@%p103 bra 	$L__BB6_104;
	add.f32 	%f342, %f36, %f342;
	add.s32 	%r492, %r492, %r71;
	bra.uni 	$L__BB6_106;
$L__BB6_104:
	add.f32 	%f341, %f35, %f341;
	add.s32 	%r491, %r491, %r70;
	bra.uni 	$L__BB6_106;
$L__BB6_105:
	add.f32 	%f340, %f34, %f340;
	add.s32 	%r490, %r490, %r69;
$L__BB6_106:
	add.s32 	%r367, %r441, 8;
	setp.ge.s32 	%p104, %r367, %r176;
	@%p104 bra 	$L__BB6_171;
	max.u32 	%r368, %r490, %r491;
	max.u32 	%r369, %r368, %r492;
	setp.ge.u32 	%p105, %r369, %r173;
	@%p105 bra 	$L__BB6_109;
	ld.param.u64 	%rd231, [_Z27render_kernel_uint8_minimalPKaPKfPhiiiiiff_param_0];
	mul.lo.s32 	%r371, %r491, %r64;
	cvt.s64.s32 	%rd161, %r371;
	mul.lo.s32 	%r372, %r490, %r173;
	cvt.s64.s32 	%rd162, %r372;
	cvt.s64.s32 	%rd163, %r492;
	add.s64 	%rd164, %rd43, %rd162;
	add.s64 	%rd165, %rd164, %rd161;
	add.s64 	%rd166, %rd165, %rd163;
	add.s64 	%rd160, %rd231, %rd166;
	// begin inline asm
	ld.global.nc.s8 %r370, [%rd160];
	// end inline asm
	cvt.s8.s32 	%rs24, %r370;
	setp.gt.s16 	%p106, %rs24, -1;
	@%p106 bra 	$L__BB6_173;
$L__BB6_109:
	setp.lt.f32 	%p107, %f340, %f341;
	setp.lt.f32 	%p108, %f340, %f342;
	and.pred  	%p109, %p107, %p108;
	@%p109 bra 	$L__BB6_113;
	setp.lt.f32 	%p110, %f341, %f342;
	@%p110 bra 	$L__BB6_112;
	add.f32 	%f342, %f36, %f342;
	add.s32 	%r492, %r492, %r71;
	bra.uni 	$L__BB6_114;
$L__BB6_112:
	add.f32 	%f341, %f35, %f341;
	add.s32 	%r491, %r491, %r70;
	bra.uni 	$L__BB6_114;
$L__BB6_113:
	add.f32 	%f340, %f34, %f340;
	add.s32 	%r490, %r490, %r69;
$L__BB6_114:
	add.s32 	%r373, %r441, 9;
	setp.ge.s32 	%p111, %r373, %r176;
	@%p111 bra 	$L__BB6_171;
	max.u32 	%r374, %r490, %r491;
	max.u32 	%r375, %r374, %r492;
	setp.ge.u32 	%p112, %r375, %r173;
	@%p112 bra 	$L__BB6_117;
	ld.param.u64 	%rd232, [_Z27render_kernel_uint8_minimalPKaPKfPhiiiiiff_param_0];
	mul.lo.s32 	%r377, %r491, %r64;
	cvt.s64.s32 	%rd168, %r377;
	mul.lo.s32 	%r378, %r490, %r173;
	cvt.s64.s32 	%rd169, %r378;
	cvt.s64.s32 	%rd170, %r492;
	add.s64 	%rd171, %rd43, %rd169;
	add.s64 	%rd172, %rd171, %rd168;
	add.s64 	%rd173, %rd172, %rd170;
	add.s64 	%rd167, %rd232, %rd173;
	// begin inline asm
	ld.global.nc.s8 %r376, [%rd167];
	// end inline asm
	cvt.s8.s32 	%rs24, %r376;
	setp.gt.s16 	%p113, %rs24, -1;
	@%p113 bra 	$L__BB6_173;
$L__BB6_117:
	setp.lt.f32 	%p114, %f340, %f341;
	setp.lt.f32 	%p115, %f340, %f342;
	and.pred  	%p116, %p114, %p115;
	@%p116 bra 	$L__BB6_121;
	setp.lt.f32 	%p117, %f341, %f342;
	@%p117 bra 	$L__BB6_120;
	add.f32 	%f342, %f36, %f342;
	add.s32 	%r492, %r492, %r71;
	bra.uni 	$L__BB6_122;
$L__BB6_120:
	add.f32 	%f341, %f35, %f341;
	add.s32 	%r491, %r491, %r70;
	bra.uni 	$L__BB6_122;
$L__BB6_121:
	add.f32 	%f340, %f34, %f340;
	add.s32 	%r490, %r490, %r69;
$L__BB6_122:
	add.s32 	%r379, %r441, 10;
	setp.ge.s32 	%p118, %r379, %r176;
	@%p118 bra 	$L__BB6_171;
	max.u32 	%r380, %r490, %r491;
	max.u32 	%r381, %r380, %r492;
	setp.ge.u32 	%p119, %r381, %r173;
	@%p119 bra 	$L__BB6_125;
	ld.param.u64 	%rd233, [_Z27render_kernel_uint8_minimalPKaPKfPhiiiiiff_param_0];
	mul.lo.s32 	%r383, %r491, %r64;
	cvt.s64.s32 	%rd175, %r383;
	mul.lo.s32 	%r384, %r490, %r173;
	cvt.s64.s32 	%rd176, %r384;
	cvt.s64.s32 	%rd177, %r492;
	add.s64 	%rd178, %rd43, %rd176;
	add.s64 	%rd179, %rd178, %rd175;
	add.s64 	%rd180, %rd179, %rd177;
	add.s64 	%rd174, %rd233, %rd180;
	// begin inline asm
	ld.global.nc.s8 %r382, [%rd174];
	// end inline asm
	cvt.s8.s32 	%rs24, %r382;
	setp.gt.s16 	%p120, %rs24, -1;
	@%p120 bra 	$L__BB6_173;
$L__BB6_125:
	setp.lt.f32 	%p121, %f340, %f341;
	setp.lt.f32 	%p122, %f340, %f342;
	and.pred  	%p123, %p121, %p122;
	@%p123 bra 	$L__BB6_129;
	setp.lt.f32 	%p124, %f341, %f342;
	@%p124 bra 	$L__BB6_128;
	add.f32 	%f342, %f36, %f342;
	add.s32 	%r492, %r492, %r71;
	bra.uni 	$L__BB6_130;
$L__BB6_128:
	add.f32 	%f341, %f35, %f341;
	add.s32 	%r491, %r491, %r70;
	bra.uni 	$L__BB6_130;
$L__BB6_129:
	add.f32 	%f340, %f34, %f340;
	add.s32 	%r490, %r490, %r69;
$L__BB6_130:
	add.s32 	%r385, %r441, 11;
	setp.ge.s32 	%p125, %r385, %r176;
	@%p125 bra 	$L__BB6_171;
	max.u32 	%r386, %r490, %r491;
	max.u32 	%r387, %r386, %r492;
	setp.ge.u32 	%p126, %r387, %r173;
	@%p126 bra 	$L__BB6_133;
	ld.param.u64 	%rd234, [_Z27render_kernel_uint8_minimalPKaPKfPhiiiiiff_param_0];
	mul.lo.s32 	%r389, %r491, %r64;
	cvt.s64.s32 	%rd182, %r389;
	mul.lo.s32 	%r390, %r490, %r173;
	cvt.s64.s32 	%rd183, %r390;
	cvt.s64.s32 	%rd184, %r492;
	add.s64 	%rd185, %rd43, %rd183;
	add.s64 	%rd186, %rd185, %rd182;
	add.s64 	%rd187, %rd186, %rd184;
	add.s64 	%rd181, %rd234, %rd187;
	// begin inline asm
	ld.global.nc.s8 %r388, [%rd181];
	// end inline asm
	cvt.s8.s32 	%rs24, %r388;
	setp.gt.s16 	%p127, %rs24, -1;
	@%p127 bra 	$L__BB6_173;
$L__BB6_133:
	setp.lt.f32 	%p128, %f340, %f341;
	setp.lt.f32 	%p129, %f340, %f342;
	and.pred  	%p130, %p128, %p129;
	@%p130 bra 	$L__BB6_137;
	setp.lt.f32 	%p131, %f341, %f342;
	@%p131 bra 	$L__BB6_136;
	add.f32 	%f342, %f36, %f342;
	add.s32 	%r492, %r492, %r71;
	bra.uni 	$L__BB6_138;
$L__BB6_136:
	add.f32 	%f341, %f35, %f341;
	add.s32 	%r491, %r491, %r70;
	bra.uni 	$L__BB6_138;
$L__BB6_137:
	add.f32 	%f340, %f34, %f340;
	add.s32 	%r490, %r490, %r69;
$L__BB6_138:
	add.s32 	%r391, %r441, 12;
	setp.ge.s32 	%p132, %r391, %r176;
	@%p132 bra 	$L__BB6_171;
	max.u32 	%r392, %r490, %r491;
	max.u32 	%r393, %r392, %r492;
	setp.ge.u32 	%p133, %r393, %r173;
	@%p133 bra 	$L__BB6_141;
	ld.param.u64 	%rd235, [_Z27render_kernel_uint8_minimalPKaPKfPhiiiiiff_param_0];
	mul.lo.s32 	%r395, %r491, %r64;
	cvt.s64.s32 	%rd189, %r395;
	mul.lo.s32 	%r396, %r490, %r173;
	cvt.s64.s32 	%rd190, %r396;
	cvt.s64.s32 	%rd191, %r492;
	add.s64 	%rd192, %rd43, %rd190;
	add.s64 	%rd193, %rd192, %rd189;
	add.s64 	%rd194, %rd193, %rd191;
	add.s64 	%rd188, %rd235, %rd194;
	// begin inline asm
	ld.global.nc.s8 %r394, [%rd188];
	// end inline asm
	cvt.s8.s32 	%rs24, %r394;
	setp.gt.s16 	%p134, %rs24, -1;
	@%p134 bra 	$L__BB6_173;
$L__BB6_141:
	setp.lt.f32 	%p135, %f340, %f341;
	setp.lt.f32 	%p136, %f340, %f342;
	and.pred  	%p137, %p135, %p136;
	@%p137 bra 	$L__BB6_145;
	setp.lt.f32 	%p138, %f341, %f342;
	@%p138 bra 	$L__BB6_144;
	add.f32 	%f342, %f36, %f342;
	add.s32 	%r492, %r492, %r71;
	bra.uni 	$L__BB6_146;
$L__BB6_144:
	add.f32 	%f341, %f35, %f341;
	add.s32 	%r491, %r491, %r70;
	bra.uni 	$L__BB6_146;
$L__BB6_145:
	add.f32 	%f340, %f34, %f340;
	add.s32 	%r490, %r490, %r69;
$L__BB6_146:
	add.s32 	%r397, %r441, 13;
	setp.ge.s32 	%p139, %r397, %r176;
	@%p139 bra 	$L__BB6_171;
	max.u32 	%r398, %r490, %r491;
	max.u32 	%r399, %r398, %r492;
	setp.ge.u32 	%p140, %r399, %r173;
	@%p140 bra 	$L__BB6_149;
	ld.param.u64 	%rd236, [_Z27render_kernel_uint8_minimalPKaPKfPhiiiiiff_param_0];
	mul.lo.s32 	%r401, %r491, %r64;
	cvt.s64.s32 	%rd196, %r401;
	mul.lo.s32 	%r402, %r490, %r173;
	cvt.s64.s32 	%rd197, %r402;
	cvt.s64.s32 	%rd198, %r492;
	add.s64 	%rd199, %rd43, %rd197;
	add.s64 	%rd200, %rd199, %rd196;
	add.s64 	%rd201, %rd200, %rd198;
	add.s64 	%rd195, %rd236, %rd201;
	// begin inline asm
	ld.global.nc.s8 %r400, [%rd195];
	// end inline asm
	cvt.s8.s32 	%rs24, %r400;
	setp.gt.s16 	%p141, %rs24, -1;
	@%p141 bra 	$L__BB6_173;
$L__BB6_149:
	setp.lt.f32 	%p142, %f340, %f341;
	setp.lt.f32 	%p143, %f340, %f342;
	and.pred  	%p144, %p142, %p143;
	@%p144 bra 	$L__BB6_153;
	setp.lt.f32 	%p145, %f341, %f342;
	@%p145 bra 	$L__BB6_152;
	add.f32 	%f342, %f36, %f342;
	add.s32 	%r492, %r492, %r71;
	bra.uni 	$L__BB6_154;
$L__BB6_152:
	add.f32 	%f341, %f35, %f341;
	add.s32 	%r491, %r491, %r70;
	bra.uni 	$L__BB6_154;
$L__BB6_153:
	add.f32 	%f340, %f34, %f340;
	add.s32 	%r490, %r490, %r69;
$L__BB6_154:
	add.s32 	%r403, %r441, 14;
	setp.ge.s32 	%p146, %r403, %r176;
	@%p146 bra 	$L__BB6_171;
	max.u32 	%r404, %r490, %r491;
	max.u32 	%r405, %r404, %r492;
	setp.ge.u32 	%p147, %r405, %r173;
	@%p147 bra 	$L__BB6_157;
	ld.param.u64 	%rd237, [_Z27render_kernel_uint8_minimalPKaPKfPhiiiiiff_param_0];
	mul.lo.s32 	%r407, %r491, %r64;
	cvt.s64.s32 	%rd203, %r407;
	mul.lo.s32 	%r408, %r490, %r173;
	cvt.s64.s32 	%rd204, %r408;
	cvt.s64.s32 	%rd205, %r492;
	add.s64 	%rd206, %rd43, %rd204;
	add.s64 	%rd207, %rd206, %rd203;
	add.s64 	%rd208, %rd207, %rd205;
	add.s64 	%rd202, %rd237, %rd208;
	// begin inline asm
	ld.global.nc.s8 %r406, [%rd202];
	// end inline asm
	cvt.s8.s32 	%rs24, %r406;
	setp.gt.s16 	%p148, %rs24, -1;
	@%p148 bra 	$L__BB6_173;
$L__BB6_157:
	setp.lt.f32 	%p149, %f340, %f341;
	setp.lt.f32 	%p150, %f340, %f342;
	and.pred  	%p151, %p149, %p150;
	@%p151 bra 	$L__BB6_161;
	setp.lt.f32 	%p152, %f341, %f342;
	@%p152 bra 	$L__BB6_160;
	add.f32 	%f342, %f36, %f342;
	add.s32 	%r492, %r492, %r71;
	bra.uni 	$L__BB6_162;
$L__BB6_160:
	add.f32 	%f341, %f35, %f341;
	add.s32 	%r491, %r491, %r70;
	bra.uni 	$L__BB6_162;
$L__BB6_161:
	add.f32 	%f340, %f34, %f340;
	add.s32 	%r490, %r490, %r69;
$L__BB6_162:
	add.s32 	%r409, %r441, 15;
	setp.ge.s32 	%p153, %r409, %r176;
	@%p153 bra 	$L__BB6_171;
	max.u32 	%r410, %r490, %r491;
	max.u32 	%r411, %r410, %r492;
	setp.ge.u32 	%p154, %r411, %r173;
	@%p154 bra 	$L__BB6_165;
	ld.param.u64 	%rd238, [_Z27render_kernel_uint8_minimalPKaPKfPhiiiiiff_param_0];
	mul.lo.s32 	%r413, %r491, %r64;
	cvt.s64.s32 	%rd210, %r413;
	mul.lo.s32 	%r414, %r490, %r173;
	cvt.s64.s32 	%rd211, %r414;
	cvt.s64.s32 	%rd212, %r492;
	add.s64 	%rd213, %rd43, %rd211;
	add.s64 	%rd214, %rd213, %rd210;
	add.s64 	%rd215, %rd214, %rd212;
	add.s64 	%rd209, %rd238, %rd215;
	// begin inline asm
	ld.global.nc.s8 %r412, [%rd209];
	// end inline asm
	cvt.s8.s32 	%rs24, %r412;
	setp.gt.s16 	%p155, %rs24, -1;
	@%p155 bra 	$L__BB6_173;
$L__BB6_165:
	setp.lt.f32 	%p156, %f340, %f341;
	setp.lt.f32 	%p157, %f340, %f342;
	and.pred  	%p158, %p156, %p157;
	@%p158 bra 	$L__BB6_169;
	setp.lt.f32 	%p159, %f341, %f342;
	@%p159 bra 	$L__BB6_168;
	add.f32 	%f342, %f36, %f342;
	add.s32 	%r492, %r492, %r71;
	bra.uni 	$L__BB6_170;
$L__BB6_168:
	add.f32 	%f341, %f35, %f341;
	add.s32 	%r491, %r491, %r70;
	bra.uni 	$L__BB6_170;
$L__BB6_169:
	add.f32 	%f340, %f34, %f340;
	add.s32 	%r490, %r490, %r69;
$L__BB6_170:
	add.s32 	%r441, %r441, 16;
	setp.lt.s32 	%p160, %r441, %r176;
	@%p160 bra 	$L__BB6_43;
$L__BB6_171:
	ld.param.u64 	%rd241, [_Z27render_kernel_uint8_minimalPKaPKfPhiiiiiff_param_2];
	ld.const.u8 	%rs21, [SKY_COLOR_U8];
	cvta.to.global.u64 	%rd221, %rd241;
	add.s64 	%rd222, %rd221, %rd42;
	st.global.u8 	[%rd222], %rs21;
	ld.const.u8 	%rs22, [SKY_COLOR_U8+1];
	st.global.u8 	[%rd222+1], %rs22;
	ld.const.u8 	%rs23, [SKY_COLOR_U8+2];
	st.global.u8 	[%rd222+2], %rs23;
$L__BB6_172:
	ret;
$L__BB6_173:
	ld.param.u64 	%rd240, [_Z27render_kernel_uint8_minimalPKaPKfPhiiiiiff_param_2];
	cvt.u32.u16 	%r415, %rs24;
	and.b32  	%r416, %r415, 255;
	mul.wide.u32 	%rd216, %r416, 3;
	mov.u64 	%rd217, BLOCK_COLORS_U8;
	add.s64 	%rd218, %rd217, %rd216;
	ld.const.u8 	%rs18, [%rd218];
	cvta.to.global.u64 	%rd219, %rd240;
	add.s64 	%rd220, %rd219, %rd42;
	st.global.u8 	[%rd220], %rs18;
	ld.const.u8 	%rs19, [%rd218+1];
	st.global.u8 	[%rd220+1], %rs19;
	ld.const.u8 	%rs20, [%rd218+2];
	st.global.u8 	[%rd220+2], %rs20;
	bra.uni 	$L__BB6_172;

}
	// .globl	_Z24render_kernel_uint8_fp16PKaPKfPhiiiiiff
.visible .entry _Z24render_kernel_uint8_fp16PKaPKfPhiiiiiff(
	.param .u64 .ptr .align 1 _Z24render_kernel_uint8_fp16PKaPKfPhiiiiiff_param_0,
	.param .u64 .ptr .align 1 _Z24render_kernel_uint8_fp16PKaPKfPhiiiiiff_param_1,
	.param .u64 .ptr .align 1 _Z24render_kernel_uint8_fp16PKaPKfPhiiiiiff_param_2,
	.param .u32 _Z24render_kernel_uint8_fp16PKaPKfPhiiiiiff_param_3,
	.param .u32 _Z24render_kernel_uint8_fp16PKaPKfPhiiiiiff_param_4,
	.param .u32 _Z24render_kernel_uint8_fp16PKaPKfPhiiiiiff_param_5,
	.param .u32 _Z24render_kernel_uint8_fp16PKaPKfPhiiiiiff_param_6,
	.param .u32 _Z24render_kernel_uint8_fp16PKaPKfPhiiiiiff_param_7,
	.param .f32 _Z24render_kernel_uint8_fp16PKaPKfPhiiiiiff_param_8,
	.param .f32 _Z24render_kernel_uint8_fp16PKaPKfPhiiiiiff_param_9
)
{
	.local .align 4 .b8 	__local_depot7[28];
	.reg .b64 	%SP;
	.reg .b64 	%SPL;
	.reg .pred 	%p<145>;
	.reg .b16 	%rs<475>;
	.reg .b32 	%r<493>;
	.reg .b32 	%f<193>;
	.reg .b64 	%rd<257>;
	.reg .b64 	%fd<11>;

	mov.u64 	%SPL, __local_depot7;
	ld.param.u32 	%r176, [_Z24render_kernel_uint8_fp16PKaPKfPhiiiiiff_param_3];
	ld.param.u32 	%r172, [_Z24render_kernel_uint8_fp16PKaPKfPhiiiiiff_param_4];
	ld.param.u32 	%r173, [_Z24render_kernel_uint8_fp16PKaPKfPhiiiiiff_param_5];
	ld.param.u32 	%r174, [_Z24render_kernel_uint8_fp16PKaPKfPhiiiiiff_param_6];
	ld.param.u32 	%r175, [_Z24render_kernel_uint8_fp16PKaPKfPhiiiiiff_param_7];
	add.u64 	%rd1, %SPL, 0;
	add.u64 	%rd2, %SPL, 0;
	add.u64 	%rd3, %SPL, 0;
	add.u64 	%rd4, %SPL, 0;
	add.u64 	%rd5, %SPL, 0;
	mov.u32 	%r177, %ctaid.x;
	mov.u32 	%r178, %ntid.x;
	mov.u32 	%r179, %tid.x;
	mad.lo.s32 	%r1, %r177, %r178, %r179;
	mul.lo.s32 	%r180, %r173, %r176;
	mul.lo.s32 	%r181, %r180, %r174;
	setp.ge.s32 	%p1, %r1, %r181;
	@%p1 bra 	$L__BB7_188;
	ld.param.u32 	%r419, [_Z24render_kernel_uint8_fp16PKaPKfPhiiiiiff_param_6];
	ld.param.u32 	%r417, [_Z24render_kernel_uint8_fp16PKaPKfPhiiiiiff_param_5];
	ld.param.u64 	%rd239, [_Z24render_kernel_uint8_fp16PKaPKfPhiiiiiff_param_1];
	mul.lo.s32 	%r182, %r419, %r417;
	div.s32 	%r2, %r1, %r182;
	mul.lo.s32 	%r183, %r2, %r182;
	sub.s32 	%r3, %r1, %r183;
	mul.lo.s32 	%r184, %r2, 5;
	mul.wide.s32 	%rd57, %r184, 4;
	add.s64 	%rd52, %rd239, %rd57;
	// begin inline asm
	ld.global.nc.f32 %f35, [%rd52];
	// end inline asm
	add.s64 	%rd53, %rd52, 4;
	// begin inline asm
	ld.global.nc.f32 %f36, [%rd53];
	// end inline asm
	add.s64 	%rd54, %rd52, 8;
	// begin inline asm
	ld.global.nc.f32 %f37, [%rd54];
	// end inline asm
	add.s64 	%rd55, %rd52, 12;
	// begin inline asm
	ld.global.nc.f32 %f38, [%rd55];
	// end inline asm
	add.s64 	%rd56, %rd52, 16;
	// begin inline asm
	ld.global.nc.f32 %f39, [%rd56];
	// end inline asm
	mul.f32 	%f40, %f38, 0f3F22F983;
	cvt.rni.s32.f32 	%r428, %f40;
	cvt.rn.f32.s32 	%f41, %r428;
	fma.rn.f32 	%f42, %f41, 0fBFC90FDA, %f38;
	fma.rn.f32 	%f43, %f41, 0fB3A22168, %f42;
	fma.rn.f32 	%f189, %f41, 0fA7C234C5, %f43;
	abs.f32 	%f7, %f38;
	setp.ltu.f32 	%p2, %f7, 0f47CE4780;
	mov.u32 	%r424, %r428;
	mov.f32 	%f188, %f189;
	@%p2 bra 	$L__BB7_9;
	setp.neu.f32 	%p3, %f7, 0f7F800000;
	@%p3 bra 	$L__BB7_4;
	mov.f32 	%f46, 0f00000000;
	mul.rn.f32 	%f188, %f38, %f46;
	mov.b32 	%r424, 0;
	bra.uni 	$L__BB7_9;
$L__BB7_4:
	mov.b64 	%rd244, 0;
	mov.b32 	%r421, 0;
	mov.u64 	%rd242, __cudart_i2opi_f;
	mov.b32 	%r187, %f38;
	shl.b32 	%r188, %r187, 8;
	or.b32  	%r189, %r188, -2147483648;
	mov.u64 	%rd243, %rd5;
$L__BB7_5:
	.pragma "nounroll";
	ld.global.nc.u32 	%r186, [%rd242];
	mad.wide.u32 	%rd60, %r186, %r189, %rd244;
	shr.u64 	%rd244, %rd60, 32;
	st.local.u32 	[%rd243], %rd60;
	add.s32 	%r421, %r421, 1;
	add.s64 	%rd243, %rd243, 4;
	add.s64 	%rd242, %rd242, 4;
	setp.ne.s32 	%p4, %r421, 6;
	@%p4 bra 	$L__BB7_5;
	mov.b32 	%r190, %f38;
	shr.u32 	%r191, %r190, 23;
	st.local.u32 	[%rd5+24], %rd244;
	and.b32  	%r192, %r191, 31;
	and.b32  	%r193, %r191, 224;
	add.s32 	%r194, %r193, -128;
	shr.u32 	%r195, %r194, 5;
	mul.wide.u32 	%rd61, %r195, 4;
	sub.s64 	%rd12, %rd5, %rd61;
	ld.local.u32 	%r422, [%rd12+24];
	ld.local.u32 	%r423, [%rd12+20];
	setp.eq.s32 	%p5, %r192, 0;
	@%p5 bra 	$L__BB7_8;
	shf.l.wrap.b32 	%r422, %r423, %r422, %r192;
	ld.local.u32 	%r199, [%rd12+16];
	shf.l.wrap.b32 	%r423, %r199, %r423, %r192;
$L__BB7_8:
	shr.u32 	%r200, %r422, 30;
	shf.l.wrap.b32 	%r201, %r423, %r422, 2;
	shl.b32 	%r202, %r423, 2;
	shr.u32 	%r203, %r201, 31;
	add.s32 	%r204, %r203, %r200;
	neg.s32 	%r205, %r204;
	setp.lt.s32 	%p6, %r190, 0;
	selp.b32 	%r424, %r205, %r204, %p6;
	xor.b32  	%r207, %r201, %r190;
	shr.s32 	%r208, %r201, 31;
	xor.b32  	%r209, %r208, %r201;
	xor.b32  	%r210, %r208, %r202;
	cvt.u64.u32 	%rd62, %r209;
	shl.b64 	%rd63, %rd62, 32;
	cvt.u64.u32 	%rd64, %r210;
	or.b64  	%rd65, %rd63, %rd64;
	cvt.rn.f64.s64 	%fd1, %rd65;
	mul.f64 	%fd2, %fd1, 0d3BF921FB54442D19;
	cvt.rn.f32.f64 	%f44, %fd2;
	neg.f32 	%f45, %f44;
	setp.lt.s32 	%p7, %r207, 0;
	selp.f32 	%f188, %f45, %f44, %p7;
$L__BB7_9:
	abs.f32 	%f11, %f38;
	setp.ltu.f32 	%p8, %f11, 0f47CE4780;
	add.s32 	%r212, %r424, 1;
	mul.rn.f32 	%f47, %f188, %f188;
	and.b32  	%r213, %r424, 1;
	setp.eq.b32 	%p9, %r213, 1;
	selp.f32 	%f48, %f188, 0f3F800000, %p9;
	fma.rn.f32 	%f49, %f47, %f48, 0f00000000;
	fma.rn.f32 	%f50, %f47, 0f37CBAC00, 0fBAB607ED;
	selp.f32 	%f51, 0fB94D4153, %f50, %p9;
	selp.f32 	%f52, 0f3C0885E4, 0f3D2AAABB, %p9;
	fma.rn.f32 	%f53, %f51, %f47, %f52;
	selp.f32 	%f54, 0fBE2AAAA8, 0fBEFFFFFF, %p9;
	fma.rn.f32 	%f55, %f53, %f47, %f54;
	fma.rn.f32 	%f56, %f55, %f49, %f48;
	and.b32  	%r214, %r212, 2;
	setp.eq.s32 	%p10, %r214, 0;
	mov.f32 	%f57, 0f00000000;
	sub.f32 	%f58, %f57, %f56;
	selp.f32 	%f12, %f56, %f58, %p10;
	@%p8 bra 	$L__BB7_17;
	setp.neu.f32 	%p11, %f11, 0f7F800000;
	@%p11 bra 	$L__BB7_12;
	mov.f32 	%f61, 0f00000000;
	mul.rn.f32 	%f189, %f38, %f61;
	mov.b32 	%r428, 0;
	bra.uni 	$L__BB7_17;
$L__BB7_12:
	mov.b32 	%r15, %f38;
	mov.b64 	%rd247, 0;
	mov.b32 	%r425, 0;
	mov.u64 	%rd245, __cudart_i2opi_f;
	shl.b32 	%r217, %r15, 8;
	or.b32  	%r218, %r217, -2147483648;
	mov.u64 	%rd246, %rd4;
$L__BB7_13:
	.pragma "nounroll";
	ld.global.nc.u32 	%r216, [%rd245];
	mad.wide.u32 	%rd68, %r216, %r218, %rd247;
	shr.u64 	%rd247, %rd68, 32;
	st.local.u32 	[%rd246], %rd68;
	add.s32 	%r425, %r425, 1;
	add.s64 	%rd246, %rd246, 4;
	add.s64 	%rd245, %rd245, 4;
	setp.ne.s32 	%p12, %r425, 6;
	@%p12 bra 	$L__BB7_13;
	shr.u32 	%r219, %r15, 23;
	st.local.u32 	[%rd4+24], %rd247;
	and.b32  	%r18, %r219, 31;
	and.b32  	%r220, %r219, 224;
	add.s32 	%r221, %r220, -128;
	shr.u32 	%r222, %r221, 5;
	mul.wide.u32 	%rd69, %r222, 4;
	sub.s64 	%rd19, %rd4, %rd69;
	ld.local.u32 	%r426, [%rd19+24];
	ld.local.u32 	%r427, [%rd19+20];
	setp.eq.s32 	%p13, %r18, 0;
	@%p13 bra 	$L__BB7_16;
	shf.l.wrap.b32 	%r426, %r427, %r426, %r18;
	ld.local.u32 	%r223, [%rd19+16];
	shf.l.wrap.b32 	%r427, %r223, %r427, %r18;
$L__BB7_16:
	shr.u32 	%r224, %r426, 30;
	shf.l.wrap.b32 	%r225, %r427, %r426, 2;
	shl.b32 	%r226, %r427, 2;
	shr.u32 	%r227, %r225, 31;
	add.s32 	%r228, %r227, %r224;
	neg.s32 	%r229, %r228;
	setp.lt.s32 	%p14, %r15, 0;
	selp.b32 	%r428, %r229, %r228, %p14;
	xor.b32  	%r230, %r225, %r15;
	shr.s32 	%r231, %r225, 31;
	xor.b32  	%r232, %r231, %r225;
	xor.b32  	%r233, %r231, %r226;
	cvt.u64.u32 	%rd70, %r232;
	shl.b64 	%rd71, %rd70, 32;
	cvt.u64.u32 	%rd72, %r233;
	or.b64  	%rd73, %rd71, %rd72;
	cvt.rn.f64.s64 	%fd3, %rd73;
	mul.f64 	%fd4, %fd3, 0d3BF921FB54442D19;
	cvt.rn.f32.f64 	%f59, %fd4;
	neg.f32 	%f60, %f59;
	setp.lt.s32 	%p15, %r230, 0;
	selp.f32 	%f189, %f60, %f59, %p15;
$L__BB7_17:
	mul.rn.f32 	%f62, %f189, %f189;
	and.b32  	%r235, %r428, 1;
	setp.eq.b32 	%p16, %r235, 1;
	selp.f32 	%f63, 0f3F800000, %f189, %p16;
	fma.rn.f32 	%f64, %f62, %f63, 0f00000000;
	fma.rn.f32 	%f65, %f62, 0f37CBAC00, 0fBAB607ED;
	selp.f32 	%f66, %f65, 0fB94D4153, %p16;
	selp.f32 	%f67, 0f3D2AAABB, 0f3C0885E4, %p16;
	fma.rn.f32 	%f68, %f66, %f62, %f67;
	selp.f32 	%f69, 0fBEFFFFFF, 0fBE2AAAA8, %p16;
	fma.rn.f32 	%f70, %f68, %f62, %f69;
	fma.rn.f32 	%f71, %f70, %f64, %f63;
	and.b32  	%r236, %r428, 2;
	setp.eq.s32 	%p17, %r236, 0;
	mov.f32 	%f72, 0f00000000;
	sub.f32 	%f73, %f72, %f71;
	selp.f32 	%f16, %f71, %f73, %p17;
	mul.f32 	%f74, %f39, 0f3F22F983;
	cvt.rni.s32.f32 	%r436, %f74;
	cvt.rn.f32.s32 	%f75, %r436;
	fma.rn.f32 	%f76, %f75, 0fBFC90FDA, %f39;
	fma.rn.f32 	%f77, %f75, 0fB3A22168, %f76;
	fma.rn.f32 	%f191, %f75, 0fA7C234C5, %f77;
	abs.f32 	%f18, %f39;
	setp.ltu.f32 	%p18, %f18, 0f47CE4780;
	mov.u32 	%r432, %r436;
	mov.f32 	%f190, %f191;
	@%p18 bra 	$L__BB7_25;
	setp.neu.f32 	%p19, %f18, 0f7F800000;
	@%p19 bra 	$L__BB7_20;
	mov.f32 	%f80, 0f00000000;
	mul.rn.f32 	%f190, %f39, %f80;
	mov.b32 	%r432, 0;
	bra.uni 	$L__BB7_25;
$L__BB7_20:
	mov.b64 	%rd250, 0;
	mov.b32 	%r429, 0;
	mov.u64 	%rd248, __cudart_i2opi_f;
	mov.b32 	%r239, %f39;
	shl.b32 	%r240, %r239, 8;
	or.b32  	%r241, %r240, -2147483648;
	mov.u64 	%rd249, %rd3;
$L__BB7_21:
	.pragma "nounroll";
	ld.global.nc.u32 	%r238, [%rd248];
	mad.wide.u32 	%rd76, %r238, %r241, %rd250;
	shr.u64 	%rd250, %rd76, 32;
	st.local.u32 	[%rd249], %rd76;
	add.s32 	%r429, %r429, 1;
	add.s64 	%rd249, %rd249, 4;
	add.s64 	%rd248, %rd248, 4;
	setp.ne.s32 	%p20, %r429, 6;
	@%p20 bra 	$L__BB7_21;
	shr.u32 	%r243, %r239, 23;
	st.local.u32 	[%rd3+24], %rd250;
	and.b32  	%r244, %r243, 31;
	and.b32  	%r245, %r243, 224;
	add.s32 	%r246, %r245, -128;
	shr.u32 	%r247, %r246, 5;
	mul.wide.u32 	%rd77, %r247, 4;
	sub.s64 	%rd26, %rd3, %rd77;
	ld.local.u32 	%r430, [%rd26+24];
	ld.local.u32 	%r431, [%rd26+20];
	setp.eq.s32 	%p21, %r244, 0;
	@%p21 bra 	$L__BB7_24;
	shf.l.wrap.b32 	%r430, %r431, %r430, %r244;
	ld.local.u32 	%r251, [%rd26+16];
	shf.l.wrap.b32 	%r431, %r251, %r431, %r244;
$L__BB7_24:
	shr.u32 	%r252, %r430, 30;
	shf.l.wrap.b32 	%r253, %r431, %r430, 2;
	shl.b32 	%r254, %r431, 2;
	shr.u32 	%r255, %r253, 31;
	add.s32 	%r256, %r255, %r252;
	neg.s32 	%r257, %r256;
	setp.lt.s32 	%p22, %r239, 0;
	selp.b32 	%r432, %r257, %r256, %p22;
	xor.b32  	%r259, %r253, %r239;
	shr.s32 	%r260, %r253, 31;
	xor.b32  	%r261, %r260, %r253;
	xor.b32  	%r262, %r260, %r254;
	cvt.u64.u32 	%rd78, %r261;
	shl.b64 	%rd79, %rd78, 32;
	cvt.u64.u32 	%rd80, %r262;
	or.b64  	%rd81, %rd79, %rd80;
	cvt.rn.f64.s64 	%fd5, %rd81;
	mul.f64 	%fd6, %fd5, 0d3BF921FB54442D19;
	cvt.rn.f32.f64 	%f78, %fd6;
	neg.f32 	%f79, %f78;
	setp.lt.s32 	%p23, %r259, 0;
	selp.f32 	%f190, %f79, %f78, %p23;
$L__BB7_25:
	setp.ltu.f32 	%p24, %f18, 0f47CE4780;
	add.s32 	%r264, %r432, 1;
	mul.rn.f32 	%f81, %f190, %f190;
	and.b32  	%r265, %r432, 1;
	setp.eq.b32 	%p25, %r265, 1;
	selp.f32 	%f82, %f190, 0f3F800000, %p25;
	fma.rn.f32 	%f83, %f81, %f82, 0f00000000;
	fma.rn.f32 	%f84, %f81, 0f37CBAC00, 0fBAB607ED;
	selp.f32 	%f85, 0fB94D4153, %f84, %p25;
	selp.f32 	%f86, 0f3C0885E4, 0f3D2AAABB, %p25;
	fma.rn.f32 	%f87, %f85, %f81, %f86;
	selp.f32 	%f88, 0fBE2AAAA8, 0fBEFFFFFF, %p25;
	fma.rn.f32 	%f89, %f87, %f81, %f88;
	fma.rn.f32 	%f90, %f89, %f83, %f82;
	and.b32  	%r266, %r264, 2;
	setp.eq.s32 	%p26, %r266, 0;
	mov.f32 	%f91, 0f00000000;
	sub.f32 	%f92, %f91, %f90;
	selp.f32 	%f23, %f90, %f92, %p26;
	@%p24 bra 	$L__BB7_33;
	setp.neu.f32 	%p27, %f18, 0f7F800000;
	@%p27 bra 	$L__BB7_28;
	mov.f32 	%f95, 0f00000000;
	mul.rn.f32 	%f191, %f39, %f95;
	mov.b32 	%r436, 0;
	bra.uni 	$L__BB7_33;
$L__BB7_28:
	mov.b32 	%r38, %f39;
	mov.b64 	%rd253, 0;
	mov.b32 	%r433, 0;
	mov.u64 	%rd251, __cudart_i2opi_f;
	shl.b32 	%r269, %r38, 8;
	or.b32  	%r270, %r269, -2147483648;
	mov.u64 	%rd252, %rd2;
$L__BB7_29:
	.pragma "nounroll";
	ld.global.nc.u32 	%r268, [%rd251];
	mad.wide.u32 	%rd84, %r268, %r270, %rd253;
	shr.u64 	%rd253, %rd84, 32;
	st.local.u32 	[%rd252], %rd84;
	add.s32 	%r433, %r433, 1;
	add.s64 	%rd252, %rd252, 4;
	add.s64 	%rd251, %rd251, 4;
	setp.ne.s32 	%p28, %r433, 6;
	@%p28 bra 	$L__BB7_29;
	shr.u32 	%r271, %r38, 23;
	st.local.u32 	[%rd2+24], %rd253;
	and.b32  	%r41, %r271, 31;
	and.b32  	%r272, %r271, 224;
	add.s32 	%r273, %r272, -128;
	shr.u32 	%r274, %r273, 5;
	mul.wide.u32 	%rd85, %r274, 4;
	sub.s64 	%rd33, %rd2, %rd85;
	ld.local.u32 	%r434, [%rd33+24];
	ld.local.u32 	%r435, [%rd33+20];
	setp.eq.s32 	%p29, %r41, 0;
	@%p29 bra 	$L__BB7_32;
	shf.l.wrap.b32 	%r434, %r435, %r434, %r41;
	ld.local.u32 	%r275, [%rd33+16];
	shf.l.wrap.b32 	%r435, %r275, %r435, %r41;
$L__BB7_32:
	shr.u32 	%r276, %r434, 30;
	shf.l.wrap.b32 	%r277, %r435, %r434, 2;
	shl.b32 	%r278, %r435, 2;
	shr.u32 	%r279, %r277, 31;
	add.s32 	%r280, %r279, %r276;
	neg.s32 	%r281, %r280;
	setp.lt.s32 	%p30, %r38, 0;
	selp.b32 	%r436, %r281, %r280, %p30;
	xor.b32  	%r282, %r277, %r38;
	shr.s32 	%r283, %r277, 31;
	xor.b32  	%r284, %r283, %r277;
	xor.b32  	%r285, %r283, %r278;
	cvt.u64.u32 	%rd86, %r284;
	shl.b64 	%rd87, %rd86, 32;
	cvt.u64.u32 	%rd88, %r285;
	or.b64  	%rd89, %rd87, %rd88;
	cvt.rn.f64.s64 	%fd7, %rd89;
	mul.f64 	%fd8, %fd7, 0d3BF921FB54442D19;
	cvt.rn.f32.f64 	%f93, %fd8;
	neg.f32 	%f94, %f93;
	setp.lt.s32 	%p31, %r282, 0;
	selp.f32 	%f191, %f94, %f93, %p31;
$L__BB7_33:
	ld.param.f32 	%f187, [_Z24render_kernel_uint8_fp16PKaPKfPhiiiiiff_param_9];
	mul.rn.f32 	%f96, %f191, %f191;
	and.b32  	%r287, %r436, 1;
	setp.eq.b32 	%p32, %r287, 1;
	selp.f32 	%f97, 0f3F800000, %f191, %p32;
	fma.rn.f32 	%f98, %f96, %f97, 0f00000000;
	fma.rn.f32 	%f99, %f96, 0f37CBAC00, 0fBAB607ED;
	selp.f32 	%f100, %f99, 0fB94D4153, %p32;
	selp.f32 	%f101, 0f3D2AAABB, 0f3C0885E4, %p32;
	fma.rn.f32 	%f102, %f100, %f96, %f101;
	selp.f32 	%f103, 0fBEFFFFFF, 0fBE2AAAA8, %p32;
	fma.rn.f32 	%f104, %f102, %f96, %f103;
	fma.rn.f32 	%f105, %f104, %f98, %f97;
	and.b32  	%r288, %r436, 2;
	setp.eq.s32 	%p33, %r288, 0;
	mov.f32 	%f106, 0f00000000;
	sub.f32 	%f107, %f106, %f105;
	selp.f32 	%f27, %f105, %f107, %p33;
	mul.f32 	%f108, %f187, 0f3C8EFA34;
	mul.f32 	%f28, %f108, 0f3F000000;
	mul.f32 	%f109, %f28, 0f3F22F983;
	cvt.rni.s32.f32 	%r440, %f109;
	cvt.rn.f32.s32 	%f110, %r440;
	fma.rn.f32 	%f111, %f110, 0fBFC90FDA, %f28;
	fma.rn.f32 	%f112, %f110, 0fB3A22168, %f111;
	fma.rn.f32 	%f192, %f110, 0fA7C234C5, %f112;
	abs.f32 	%f30, %f28;
	setp.ltu.f32 	%p34, %f30, 0f47CE4780;
	@%p34 bra 	$L__BB7_41;
	setp.neu.f32 	%p35, %f30, 0f7F800000;
	@%p35 bra 	$L__BB7_36;
	mov.f32 	%f115, 0f00000000;
	mul.rn.f32 	%f192, %f28, %f115;
	mov.b32 	%r440, 0;
	bra.uni 	$L__BB7_41;
$L__BB7_36:
	mov.b32 	%r51, %f28;
	shl.b32 	%r290, %r51, 8;
	or.b32  	%r52, %r290, -2147483648;
	mov.b64 	%rd256, 0;
	mov.b32 	%r437, 0;
	mov.u64 	%rd254, __cudart_i2opi_f;
	mov.u64 	%rd255, %rd1;
$L__BB7_37:
	.pragma "nounroll";
	ld.global.nc.u32 	%r291, [%rd254];
	mad.wide.u32 	%rd92, %r291, %r52, %rd256;
	shr.u64 	%rd256, %rd92, 32;
	st.local.u32 	[%rd255], %rd92;
	add.s32 	%r437, %r437, 1;
	add.s64 	%rd255, %rd255, 4;
	add.s64 	%rd254, %rd254, 4;
	setp.ne.s32 	%p36, %r437, 6;
	@%p36 bra 	$L__BB7_37;
	shr.u32 	%r292, %r51, 23;
	st.local.u32 	[%rd1+24], %rd256;
	and.b32  	%r55, %r292, 31;
	and.b32  	%r293, %r292, 224;
	add.s32 	%r294, %r293, -128;
	shr.u32 	%r295, %r294, 5;
	mul.wide.u32 	%rd93, %r295, 4;
	sub.s64 	%rd40, %rd1, %rd93;
	ld.local.u32 	%r438, [%rd40+24];
	ld.local.u32 	%r439, [%rd40+20];
	setp.eq.s32 	%p37, %r55, 0;
	@%p37 bra 	$L__BB7_40;
	shf.l.wrap.b32 	%r438, %r439, %r438, %r55;
	ld.local.u32 	%r296, [%rd40+16];
	shf.l.wrap.b32 	%r439, %r296, %r439, %r55;
$L__BB7_40:
	shr.u32 	%r297, %r438, 30;
	shf.l.wrap.b32 	%r298, %r439, %r438, 2;
	shl.b32 	%r299, %r439, 2;
	shr.u32 	%r300, %r298, 31;
	add.s32 	%r301, %r300, %r297;
	neg.s32 	%r302, %r301;
	setp.lt.s32 	%p38, %r51, 0;
	selp.b32 	%r440, %r302, %r301, %p38;
	xor.b32  	%r303, %r298, %r51;
	shr.s32 	%r304, %r298, 31;
	xor.b32  	%r305, %r304, %r298;
	xor.b32  	%r306, %r304, %r299;
	cvt.u64.u32 	%rd94, %r305;
	shl.b64 	%rd95, %rd94, 32;
	cvt.u64.u32 	%rd96, %r306;
	or.b64  	%rd97, %rd95, %rd96;
	cvt.rn.f64.s64 	%fd9, %rd97;
	mul.f64 	%fd10, %fd9, 0d3BF921FB54442D19;
	cvt.rn.f32.f64 	%f113, %fd10;
	neg.f32 	%f114, %f113;
	setp.lt.s32 	%p39, %r303, 0;
	selp.f32 	%f192, %f114, %f113, %p39;
$L__BB7_41:
	ld.param.u32 	%r420, [_Z24render_kernel_uint8_fp16PKaPKfPhiiiiiff_param_6];
	ld.param.u32 	%r418, [_Z24render_kernel_uint8_fp16PKaPKfPhiiiiiff_param_5];
	cvt.rn.f32.s32 	%f122, %r418;
	cvt.rn.f32.s32 	%f123, %r420;
	div.s32 	%r308, %r3, %r418;
	mul.lo.s32 	%r309, %r308, %r418;
	sub.s32 	%r310, %r3, %r309;
	add.f32 	%f124, %f36, 0f3FCCCCCD;
	mul.f32 	%f125, %f192, %f192;
	fma.rn.f32 	%f126, %f125, 0f3C190000, 0f3B560000;
	fma.rn.f32 	%f127, %f126, %f125, 0f3CC70000;
	fma.rn.f32 	%f128, %f127, %f125, 0f3D5B0000;
	fma.rn.f32 	%f129, %f128, %f125, 0f3E089438;
	fma.rn.f32 	%f130, %f129, %f125, 0f3EAAAA88;
	mul.rn.f32 	%f131, %f125, %f192;
	fma.rn.f32 	%f132, %f130, %f131, %f192;
	abs.f32 	%f133, %f192;
	setp.eq.f32 	%p40, %f133, 0f3A00B43C;
	selp.f32 	%f134, %f192, %f132, %p40;
	and.b32  	%r311, %r440, 1;
	setp.eq.b32 	%p41, %r311, 1;
	neg.f32 	%f135, %f134;
	rcp.approx.ftz.f32 	%f136, %f135;
	selp.f32 	%f137, %f136, %f134, %p41;
	cvt.rn.f32.s32 	%f138, %r310;
	add.f32 	%f139, %f138, 0f3F000000;
	add.f32 	%f140, %f139, %f139;
	div.rn.f32 	%f141, %f140, %f122;
	add.f32 	%f142, %f141, 0fBF800000;
	mul.f32 	%f143, %f142, %f137;
	div.rn.f32 	%f144, %f122, %f123;
	mul.f32 	%f145, %f144, %f143;
	cvt.rn.f32.s32 	%f146, %r308;
	add.f32 	%f147, %f146, 0f3F000000;
	add.f32 	%f148, %f147, %f147;
	div.rn.f32 	%f149, %f148, %f123;
	mov.f32 	%f150, 0f3F800000;
	sub.f32 	%f151, %f150, %f149;
	mul.f32 	%f152, %f151, %f137;
	mul.f32 	%f153, %f12, %f145;
	fma.rn.f32 	%f154, %f16, %f23, %f153;
	mul.f32 	%f155, %f27, %f16;
	mul.f32 	%f156, %f155, %f152;
	sub.f32 	%f157, %f154, %f156;
	fma.rn.f32 	%f158, %f23, %f152, %f27;
	mul.f32 	%f159, %f16, %f145;
	mul.f32 	%f160, %f12, %f23;
	sub.f32 	%f161, %f160, %f159;
	mul.f32 	%f162, %f27, %f12;
	mul.f32 	%f163, %f162, %f152;
	sub.f32 	%f164, %f161, %f163;
	mul.f32 	%f165, %f157, %f157;
	fma.rn.f32 	%f166, %f158, %f158, %f165;
	fma.rn.f32 	%f167, %f164, %f164, %f166;
	rsqrt.approx.f32 	%f168, %f167;
	mul.f32 	%f169, %f168, %f157;
	mul.f32 	%f170, %f168, %f158;
	mul.f32 	%f171, %f168, %f164;
	cvt.s64.s32 	%rd41, %r2;
	mul.wide.s32 	%rd98, %r420, %r418;
	cvt.s64.s32 	%rd99, %r309;
	mad.lo.s64 	%rd100, %rd98, %rd41, %rd99;
	cvt.s64.s32 	%rd101, %r310;
	add.s64 	%rd102, %rd100, %rd101;
	mul.lo.s64 	%rd42, %rd102, 3;
	mul.lo.s32 	%r64, %r172, %r172;
	cvt.rmi.f32.f32 	%f172, %f35;
	cvt.rzi.s32.f32 	%r490, %f172;
	cvt.rmi.f32.f32 	%f173, %f124;
	cvt.rzi.s32.f32 	%r491, %f173;
	cvt.rmi.f32.f32 	%f174, %f37;
	cvt.rzi.s32.f32 	%r492, %f174;
	setp.ge.f32 	%p42, %f169, 0f00000000;
	selp.b32 	%r68, 1, -1, %p42;
	setp.ge.f32 	%p43, %f170, 0f00000000;
	selp.b32 	%r69, 1, -1, %p43;
	setp.ge.f32 	%p44, %f171, 0f00000000;
	selp.b32 	%r70, 1, -1, %p44;
	setp.neu.f32 	%p45, %f169, 0f00000000;
	rcp.rn.f32 	%f175, %f169;
	selp.f32 	%f176, %f175, 0f477FE000, %p45;
	setp.neu.f32 	%p46, %f170, 0f00000000;
	rcp.rn.f32 	%f177, %f170;
	selp.f32 	%f178, %f177, 0f477FE000, %p46;
	setp.neu.f32 	%p47, %f171, 0f00000000;
	rcp.rn.f32 	%f179, %f171;
	selp.f32 	%f180, %f179, 0f477FE000, %p47;
	abs.f32 	%f116, %f176;
	// begin inline asm
	{  cvt.rn.f16.f32 %rs123, %f116;}

	// end inline asm
	abs.f32 	%f117, %f178;
	// begin inline asm
	{  cvt.rn.f16.f32 %rs124, %f117;}

	// end inline asm
	abs.f32 	%f118, %f180;
	// begin inline asm
	{  cvt.rn.f16.f32 %rs125, %f118;}

	// end inline asm
	selp.u32 	%r312, 1, 0, %p42;
	add.s32 	%r313, %r490, %r312;
	cvt.rn.f32.s32 	%f181, %r313;
	sub.f32 	%f182, %f181, %f35;
	mul.f32 	%f119, %f176, %f182;
	// begin inline asm
	{  cvt.rn.f16.f32 %rs471, %f119;}

	// end inline asm
	selp.u32 	%r314, 1, 0, %p43;
	add.s32 	%r315, %r491, %r314;
	cvt.rn.f32.s32 	%f183, %r315;
	sub.f32 	%f184, %f183, %f124;
	mul.f32 	%f120, %f178, %f184;
	// begin inline asm
	{  cvt.rn.f16.f32 %rs472, %f120;}

	// end inline asm
	selp.u32 	%r316, 1, 0, %p44;
	add.s32 	%r317, %r492, %r316;
	cvt.rn.f32.s32 	%f185, %r317;
	sub.f32 	%f186, %f185, %f37;
	mul.f32 	%f121, %f180, %f186;
	// begin inline asm
	{  cvt.rn.f16.f32 %rs473, %f121;}

	// end inline asm
	setp.lt.s32 	%p48, %r175, 1;
	@%p48 bra 	$L__BB7_187;
	mul.lo.s32 	%r319, %r64, %r172;
	cvt.s64.s32 	%rd103, %r319;
	mul.lo.s64 	%rd43, %rd41, %rd103;
	mov.b32 	%r441, 0;
$L__BB7_43:
	.pragma "nounroll";
	max.u32 	%r320, %r490, %r491;
	max.u32 	%r321, %r320, %r492;
	setp.ge.u32 	%p49, %r321, %r172;
	@%p49 bra 	$L__BB7_45;
	ld.param.u64 	%rd223, [_Z24render_kernel_uint8_fp16PKaPKfPhiiiiiff_param_0];
	mul.lo.s32 	%r323, %r491, %r64;
	cvt.s64.s32 	%rd105, %r323;
	mul.lo.s32 	%r324, %r490, %r172;
	cvt.s64.s32 	%rd106, %r324;
	cvt.s64.s32 	%rd107, %r492;
	add.s64 	%rd108, %rd43, %rd106;
	add.s64 	%rd109, %rd108, %rd105;
	add.s64 	%rd110, %rd109, %rd107;
	add.s64 	%rd104, %rd223, %rd110;
	// begin inline asm
	ld.global.nc.s8 %r322, [%rd104];
	// end inline asm
	cvt.s8.s32 	%rs474, %r322;
	setp.gt.s16 	%p50, %rs474, -1;
	@%p50 bra 	$L__BB7_189;
$L__BB7_45:
	// begin inline asm
	{ .reg .pred __$temp3;
  setp.lt.f16  __$temp3, %rs471, %rs472;
  selp.u16 %rs129, 1, 0, __$temp3;}
	// end inline asm
	setp.eq.s16 	%p51, %rs129, 0;
	@%p51 bra 	$L__BB7_48;
	// begin inline asm
	{ .reg .pred __$temp3;
  setp.lt.f16  __$temp3, %rs471, %rs473;
  selp.u16 %rs132, 1, 0, __$temp3;}
	// end inline asm
	setp.eq.s16 	%p52, %rs132, 0;
	@%p52 bra 	$L__BB7_48;
	// begin inline asm
	{add.f16 %rs471,%rs471,%rs123;
}
	// end inline asm
	add.s32 	%r490, %r490, %r68;
	bra.uni 	$L__BB7_51;
$L__BB7_48:
	// begin inline asm
	{ .reg .pred __$temp3;
  setp.lt.f16  __$temp3, %rs472, %rs473;
  selp.u16 %rs138, 1, 0, __$temp3;}
	// end inline asm
	setp.eq.s16 	%p53, %rs138, 0;
	@%p53 bra 	$L__BB7_50;
	// begin inline asm
	{add.f16 %rs472,%rs472,%rs124;
}
	// end inline asm
	add.s32 	%r491, %r491, %r69;
	bra.uni 	$L__BB7_51;
$L__BB7_50:
	// begin inline asm
	{add.f16 %rs473,%rs473,%rs125;
}
	// end inline asm
	add.s32 	%r492, %r492, %r70;
$L__BB7_51:
	add.s32 	%r325, %r441, 1;
	setp.ge.s32 	%p54, %r325, %r175;
	@%p54 bra 	$L__BB7_187;
	max.u32 	%r326, %r490, %r491;
	max.u32 	%r327, %r326, %r492;
	setp.ge.u32 	%p55, %r327, %r172;
	@%p55 bra 	$L__BB7_54;
	ld.param.u64 	%rd224, [_Z24render_kernel_uint8_fp16PKaPKfPhiiiiiff_param_0];
	mul.lo.s32 	%r329, %r491, %r64;
	cvt.s64.s32 	%rd112, %r329;
	mul.lo.s32 	%r330, %r490, %r172;
	cvt.s64.s32 	%rd113, %r330;
	cvt.s64.s32 	%rd114, %r492;
	add.s64 	%rd115, %rd43, %rd113;
	add.s64 	%rd116, %rd115, %rd112;
	add.s64 	%rd117, %rd116, %rd114;
	add.s64 	%rd111, %rd224, %rd117;
	// begin inline asm
	ld.global.nc.s8 %r328, [%rd111];
	// end inline asm
	cvt.s8.s32 	%rs474, %r328;
	setp.gt.s16 	%p56, %rs474, -1;
	@%p56 bra 	$L__BB7_189;
$L__BB7_54:
	// begin inline asm
	{ .reg .pred __$temp3;
  setp.lt.f16  __$temp3, %rs471, %rs472;
  selp.u16 %rs147, 1, 0, __$temp3;}
	// end inline asm
	setp.eq.s16 	%p57, %rs147, 0;
	@%p57 bra 	$L__BB7_57;
	// begin inline asm
	{ .reg .pred __$temp3;
  setp.lt.f16  __$temp3, %rs471, %rs473;
  selp.u16 %rs150, 1, 0, __$temp3;}
	// end inline asm
	setp.eq.s16 	%p58, %rs150, 0;
	@%p58 bra 	$L__BB7_57;
	// begin inline asm
	{add.f16 %rs471,%rs471,%rs123;
}
	// end inline asm
	add.s32 	%r490, %r490, %r68;
	bra.uni 	$L__BB7_60;
$L__BB7_57:
	// begin inline asm
	{ .reg .pred __$temp3;
  setp.lt.f16  __$temp3, %rs472, %rs473;
  selp.u16 %rs156, 1, 0, __$temp3;}
	// end inline asm
	setp.eq.s16 	%p59, %rs156, 0;
	@%p59 bra 	$L__BB7_59;
	// begin inline asm
	{add.f16 %rs472,%rs472,%rs124;
}
	// end inline asm
	add.s32 	%r491, %r491, %r69;
	bra.uni 	$L__BB7_60;
$L__BB7_59:
	// begin inline asm
	{add.f16 %rs473,%rs473,%rs125;
}
	// end inline asm
	add.s32 	%r492, %r492, %r70;
$L__BB7_60:
	add.s32 	%r331, %r441, 2;
	setp.ge.s32 	%p60, %r331, %r175;
	@%p60 bra 	$L__BB7_187;
	max.u32 	%r332, %r490, %r491;
	max.u32 	%r333, %r332, %r492;
	setp.ge.u32 	%p61, %r333, %r172;
	@%p61 bra 	$L__BB7_63;
	ld.param.u64 	%rd225, [_Z24render_kernel_uint8_fp16PKaPKfPhiiiiiff_param_0];
	mul.lo.s32 	%r335, %r491, %r64;
	cvt.s64.s32 	%rd119, %r335;
	mul.lo.s32 	%r336, %r490, %r172;
	cvt.s64.s32 	%rd120, %r336;
	cvt.s64.s32 	%rd121, %r492;
	add.s64 	%rd122, %rd43, %rd120;
	add.s64 	%rd123, %rd122, %rd119;
	add.s64 	%rd124, %rd123, %rd121;
	add.s64 	%rd118, %rd225, %rd124;
	// begin inline asm
	ld.global.nc.s8 %r334, [%rd118];
	// end inline asm
	cvt.s8.s32 	%rs474, %r334;
	setp.gt.s16 	%p62, %rs474, -1;
	@%p62 bra 	$L__BB7_189;
$L__BB7_63:
	// begin inline asm
	{ .reg .pred __$temp3;
  setp.lt.f16  __$temp3, %rs471, %rs472;
  selp.u16 %rs165, 1, 0, __$temp3;}
	// end inline asm
	setp.eq.s16 	%p63, %rs165, 0;
	@%p63 bra 	$L__BB7_66;
	// begin inline asm
	{ .reg .pred __$temp3;
  setp.lt.f16  __$temp3, %rs471, %rs473;
  selp.u16 %rs168, 1, 0, __$temp3;}
	// end inline asm
	setp.eq.s16 	%p64, %rs168, 0;
	@%p64 bra 	$L__BB7_66;
	// begin inline asm
	{add.f16 %rs471,%rs471,%rs123;
}
	// end inline asm
	add.s32 	%r490, %r490, %r68;
	bra.uni 	$L__BB7_69;
$L__BB7_66:
	// begin inline asm
	{ .reg .pred __$temp3;
  setp.lt.f16  __$temp3, %rs472, %rs473;
  selp.u16 %rs174, 1, 0, __$temp3;}
	// end inline asm
	setp.eq.s16 	%p65, %rs174, 0;
	@%p65 bra 	$L__BB7_68;
	// begin inline asm
	{add.f16 %rs472,%rs472,%rs124;
}
	// end inline asm
	add.s32 	%r491, %r491, %r69;
	bra.uni 	$L__BB7_69;
$L__BB7_68:
	// begin inline asm
	{add.f16 %rs473,%rs473,%rs125;
}
	// end inline asm
	add.s32 	%r492, %r492, %r70;
$L__BB7_69:
	add.s32 	%r337, %r441, 3;
	setp.ge.s32 	%p66, %r337, %r175;
	@%p66 bra 	$L__BB7_187;
	max.u32 	%r338, %r490, %r491;
	max.u32 	%r339, %r338, %r492;
	setp.ge.u32 	%p67, %r339, %r172;
	@%p67 bra 	$L__BB7_72;
	ld.param.u64 	%rd226, [_Z24render_kernel_uint8_fp16PKaPKfPhiiiiiff_param_0];
	mul.lo.s32 	%r341, %r491, %r64;
	cvt.s64.s32 	%rd126, %r341;
	mul.lo.s32 	%r342, %r490, %r172;
	cvt.s64.s32 	%rd127, %r342;
	cvt.s64.s32 	%rd128, %r492;
	add.s64 	%rd129, %rd43, %rd127;
	add.s64 	%rd130, %rd129, %rd126;
	add.s64 	%rd131, %rd130, %rd128;
	add.s64 	%rd125, %rd226, %rd131;
	// begin inline asm
	ld.global.nc.s8 %r340, [%rd125];
	// end inline asm
	cvt.s8.s32 	%rs474, %r340;
	setp.gt.s16 	%p68, %rs474, -1;
	@%p68 bra 	$L__BB7_189;
$L__BB7_72:
	// begin inline asm
	{ .reg .pred __$temp3;
  setp.lt.f16  __$temp3, %rs471, %rs472;
  selp.u16 %rs183, 1, 0, __$temp3;}
	// end inline asm
	setp.eq.s16 	%p69, %rs183, 0;
	@%p69 bra 	$L__BB7_75;
	// begin inline asm
	{ .reg .pred __$temp3;
  setp.lt.f16  __$temp3, %rs471, %rs473;
  selp.u16 %rs186, 1, 0, __$temp3;}
	// end inline asm
	setp.eq.s16 	%p70, %rs186, 0;
	@%p70 bra 	$L__BB7_75;
	// begin inline asm
	{add.f16 %rs471,%rs471,%rs123;
}
	// end inline asm
	add.s32 	%r490, %r490, %r68;
	bra.uni 	$L__BB7_78;
$L__BB7_75:
	// begin inline asm
	{ .reg .pred __$temp3;
  setp.lt.f16  __$temp3, %rs472, %rs473;
  selp.u16 %rs192, 1, 0, __$temp3;}
	// end inline asm
	setp.eq.s16 	%p71, %rs192, 0;
	@%p71 bra 	$L__BB7_77;
	// begin inline asm
	{add.f16 %rs472,%rs472,%rs124;
}
	// end inline asm
	add.s32 	%r491, %r491, %r69;
	bra.uni 	$L__BB7_78;
$L__BB7_77:
	// begin inline asm
	{add.f16 %rs473,%rs473,%rs125;
}
	// end inline asm
	add.s32 	%r492, %r492, %r70;
$L__BB7_78:
	add.s32 	%r343, %r441, 4;
	setp.ge.s32 	%p72, %r343, %r175;
	@%p72 bra 	$L__BB7_187;
	max.u32 	%r344, %r490, %r491;
	max.u32 	%r345, %r344, %r492;
	setp.ge.u32 	%p73, %r345, %r172;
	@%p73 bra 	$L__BB7_81;
	ld.param.u64 	%rd227, [_Z24render_kernel_uint8_fp16PKaPKfPhiiiiiff_param_0];
	mul.lo.s32 	%r347, %r491, %r64;
	cvt.s64.s32 	%rd133, %r347;
	mul.lo.s32 	%r348, %r490, %r172;
	cvt.s64.s32 	%rd134, %r348;
	cvt.s64.s32 	%rd135, %r492;
	add.s64 	%rd136, %rd43, %rd134;
	add.s64 	%rd137, %rd136, %rd133;
	add.s64 	%rd138, %rd137, %rd135;
	add.s64 	%rd132, %rd227, %rd138;
	// begin inline asm
	ld.global.nc.s8 %r346, [%rd132];
	// end inline asm
	cvt.s8.s32 	%rs474, %r346;
	setp.gt.s16 	%p74, %rs474, -1;
	@%p74 bra 	$L__BB7_189;
$L__BB7_81:
	// begin inline asm
	{ .reg .pred __$temp3;
  setp.lt.f16  __$temp3, %rs471, %rs472;
  selp.u16 %rs201, 1, 0, __$temp3;}
	// end inline asm
	setp.eq.s16 	%p75, %rs201, 0;
	@%p75 bra 	$L__BB7_84;
	// begin inline asm
	{ .reg .pred __$temp3;
  setp.lt.f16  __$temp3, %rs471, %rs473;
  selp.u16 %rs204, 1, 0, __$temp3;}
	// end inline asm
	setp.eq.s16 	%p76, %rs204, 0;
	@%p76 bra 	$L__BB7_84;
	// begin inline asm
	{add.f16 %rs471,%rs471,%rs123;
}
	// end inline asm
	add.s32 	%r490, %r490, %r68;
	bra.uni 	$L__BB7_87;
$L__BB7_84:
	// begin inline asm
	{ .reg .pred __$temp3;
  setp.lt.f16  __$temp3, %rs472, %rs473;
  selp.u16 %rs210, 1, 0, __$temp3;}
	// end inline asm
	setp.eq.s16 	%p77, %rs210, 0;
	@%p77 bra 	$L__BB7_86;
	// begin inline asm
	{add.f16 %rs472,%rs472,%rs124;
}
	// end inline asm
	add.s32 	%r491, %r491, %r69;
	bra.uni 	$L__BB7_87;
$L__BB7_86:
	// begin inline asm
	{add.f16 %rs473,%rs473,%rs125;
}
	// end inline asm
	add.s32 	%r492, %r492, %r70;
$L__BB7_87:
	add.s32 	%r349, %r441, 5;
	setp.ge.s32 	%p78, %r349, %r175;
	@%p78 bra 	$L__BB7_187;
	max.u32 	%r350, %r490, %r491;
	max.u32 	%r351, %r350, %r492;
	setp.ge.u32 	%p79, %r351, %r172;
	@%p79 bra 	$L__BB7_90;
	ld.param.u64 	%rd228, [_Z24render_kernel_uint8_fp16PKaPKfPhiiiiiff_param_0];
	mul.lo.s32 	%r353, %r491, %r64;
	cvt.s64.s32 	%rd140, %r353;
	mul.lo.s32 	%r354, %r490, %r172;
	cvt.s64.s32 	%rd141, %r354;
	cvt.s64.s32 	%rd142, %r492;
	add.s64 	%rd143, %rd43, %rd141;
	add.s64 	%rd144, %rd143, %rd140;
	add.s64 	%rd145, %rd144, %rd142;
	add.s64 	%rd139, %rd228, %rd145;
	// begin inline asm
	ld.global.nc.s8 %r352, [%rd139];
	// end inline asm
	cvt.s8.s32 	%rs474, %r352;
	setp.gt.s16 	%p80, %rs474, -1;
	@%p80 bra 	$L__BB7_189;
$L__BB7_90:
	// begin inline asm
	{ .reg .pred __$temp3;
  setp.lt.f16  __$temp3, %rs471, %rs472;
  selp.u16 %rs219, 1, 0, __$temp3;}
	// end inline asm
	setp.eq.s16 	%p81, %rs219, 0;
	@%p81 bra 	$L__BB7_93;
	// begin inline asm
	{ .reg .pred __$temp3;
  setp.lt.f16  __$temp3, %rs471, %rs473;
  selp.u16 %rs222, 1, 0, __$temp3;}
	// end inline asm
	setp.eq.s16 	%p82, %rs222, 0;
	@%p82 bra 	$L__BB7_93;
	// begin inline asm
	{add.f16 %rs471,%rs471,%rs123;
}
	// end inline asm
	add.s32 	%r490, %r490, %r68;
	bra.uni 	$L__BB7_96;
$L__BB7_93:
	// begin inline asm
	{ .reg .pred __$temp3;
  setp.lt.f16  __$temp3, %rs472, %rs473;
  selp.u16 %rs228, 1, 0, __$temp3;}
	// end inline asm
	setp.eq.s16 	%p83, %rs228, 0;
	@%p83 bra 	$L__BB7_95;
	// begin inline asm
	{add.f16 %rs472,%rs472,%rs124;
}
	// end inline asm
	add.s32 	%r491, %r491, %r69;
	bra.uni 	$L__BB7_96;
$L__BB7_95:
	// begin inline asm
	{add.f16 %rs473,%rs473,%rs125;
}
	// end inline asm
	add.s32 	%r492, %r492, %r70;
$L__BB7_96:
	add.s32 	%r355, %r441, 6;
	setp.ge.s32 	%p84, %r355, %r175;
	@%p84 bra 	$L__BB7_187;
	max.u32 	%r356, %r490, %r491;
	max.u32 	%r357, %r356, %r492;
	setp.ge.u32 	%p85, %r357, %r172;
	@%p85 bra 	$L__BB7_99;
	ld.param.u64 	%rd229, [_Z24render_kernel_uint8_fp16PKaPKfPhiiiiiff_param_0];
	mul.lo.s32 	%r359, %r491, %r64;
	cvt.s64.s32 	%rd147, %r359;
	mul.lo.s32 	%r360, %r490, %r172;
	cvt.s64.s32 	%rd148, %r360;
	cvt.s64.s32 	%rd149, %r492;
	add.s64 	%rd150, %rd43, %rd148;
	add.s64 	%rd151, %rd150, %rd147;
	add.s64 	%rd152, %rd151, %rd149;
	add.s64 	%rd146, %rd229, %rd152;
	// begin inline asm
	ld.global.nc.s8 %r358, [%rd146];
	// end inline asm
	cvt.s8.s32 	%rs474, %r358;
	setp.gt.s16 	%p86, %rs474, -1;
	@%p86 bra 	$L__BB7_189;
$L__BB7_99:
	// begin inline asm
	{ .reg .pred __$temp3;
  setp.lt.f16  __$temp3, %rs471, %rs472;
  selp.u16 %rs237, 1, 0, __$temp3;}
	// end inline asm
	setp.eq.s16 	%p87, %rs237, 0;
	@%p87 bra 	$L__BB7_102;
	// begin inline asm
	{ .reg .pred __$temp3;
  setp.lt.f16  __$temp3, %rs471, %rs473;
  selp.u16 %rs240, 1, 0, __$temp3;}
	// end inline asm
	setp.eq.s16 	%p88, %rs240, 0;
	@%p88 bra 	$L__BB7_102;
	// begin inline asm
	{add.f16 %rs471,%rs471,%rs123;
}
	// end inline asm
	add.s32 	%r490, %r490, %r68;
	bra.uni 	$L__BB7_105;
$L__BB7_102:
	// begin inline asm
	{ .reg .pred __$temp3;
  setp.lt.f16  __$temp3, %rs472, %rs473;
  selp.u16 %rs246, 1, 0, __$temp3;}
	// end inline asm
	setp.eq.s16 	%p89, %rs246, 0;
	@%p89 bra 	$L__BB7_104;
	// begin inline asm
	{add.f16 %rs472,%rs472,%rs124;
}
	// end inline asm
	add.s32 	%r491, %r491, %r69;
	bra.uni 	$L__BB7_105;
$L__BB7_104:
	// begin inline asm
	{add.f16 %rs473,%rs473,%rs125;
}
	// end inline asm
	add.s32 	%r492, %r492, %r70;
$L__BB7_105:
	add.s32 	%r361, %r441, 7;
	setp.ge.s32 	%p90, %r361, %r175;
	@%p90 bra 	$L__BB7_187;
	max.u32 	%r362, %r490, %r491;
	max.u32 	%r363, %r362, %r492;
	setp.ge.u32 	%p91, %r363, %r172;
	@%p91 bra 	$L__BB7_108;
	ld.param.u64 	%rd230, [_Z24render_kernel_uint8_fp16PKaPKfPhiiiiiff_param_0];
	mul.lo.s32 	%r365, %r491, %r64;
	cvt.s64.s32 	%rd154, %r365;
	mul.lo.s32 	%r366, %r490, %r172;
	cvt.s64.s32 	%rd155, %r366;
	cvt.s64.s32 	%rd156, %r492;
	add.s64 	%rd157, %rd43, %rd155;
	add.s64 	%rd158, %rd157, %rd154;
	add.s64 	%rd159, %rd158, %rd156;
	add.s64 	%rd153, %rd230, %rd159;
	// begin inline asm
	ld.global.nc.s8 %r364, [%rd153];
	// end inline asm
	cvt.s8.s32 	%rs474, %r364;
	setp.gt.s16 	%p92, %rs474, -1;
	@%p92 bra 	$L__BB7_189;
$L__BB7_108:
	// begin inline asm
	{ .reg .pred __$temp3;
  setp.lt.f16  __$temp3, %rs471, %rs472;
  selp.u16 %rs255, 1, 0, __$temp3;}
	// end inline asm
	setp.eq.s16 	%p93, %rs255, 0;
	@%p93 bra 	$L__BB7_111;
	// begin inline asm
	{ .reg .pred __$temp3;
  setp.lt.f16  __$temp3, %rs471, %rs473;
  selp.u16 %rs258, 1, 0, __$temp3;}
	// end inline asm
	setp.eq.s16 	%p94, %rs258, 0;
	@%p94 bra 	$L__BB7_111;
	// begin inline asm
	{add.f16 %rs471,%rs471,%rs123;
}
	// end inline asm
	add.s32 	%r490, %r490, %r68;
	bra.uni 	$L__BB7_114;
$L__BB7_111:
	// begin inline asm
	{ .reg .pred __$temp3;
  setp.lt.f16  __$temp3, %rs472, %rs473;
  selp.u16 %rs264, 1, 0, __$temp3;}
	// end inline asm
	setp.eq.s16 	%p95, %rs264, 0;
	@%p95 bra 	$L__BB7_113;
	// begin inline asm
	{add.f16 %rs472,%rs472,%rs124;
}
	// end inline asm
	add.s32 	%r491, %r491, %r69;
	bra.uni 	$L__BB7_114;
$L__BB7_113:
	// begin inline asm
	{add.f16 %rs473,%rs473,%rs125;
}
	// end inline asm
	add.s32 	%r492, %r492, %r70;
$L__BB7_114:
	add.s32 	%r367, %r441, 8;
	setp.ge.s32 	%p96, %r367, %r175;
	@%p96 bra 	$L__BB7_187;
	max.u32 	%r368, %r490, %r491;
	max.u32 	%r369, %r368, %r492;
	setp.ge.u32 	%p97, %r369, %r172;
	@%p97 bra 	$L__BB7_117;
	ld.param.u64 	%rd231, [_Z24render_kernel_uint8_fp16PKaPKfPhiiiiiff_param_0];
	mul.lo.s32 	%r371, %r491, %r64;
	cvt.s64.s32 	%rd161, %r371;
	mul.lo.s32 	%r372, %r490, %r172;
	cvt.s64.s32 	%rd162, %r372;
	cvt.s64.s32 	%rd163, %r492;
	add.s64 	%rd164, %rd43, %rd162;
	add.s64 	%rd165, %rd164, %rd161;
	add.s64 	%rd166, %rd165, %rd163;
	add.s64 	%rd160, %rd231, %rd166;
	// begin inline asm
	ld.global.nc.s8 %r370, [%rd160];
	// end inline asm
	cvt.s8.s32 	%rs474, %r370;
	setp.gt.s16 	%p98, %rs474, -1;
	@%p98 bra 	$L__BB7_189;
$L__BB7_117:
	// begin inline asm
	{ .reg .pred __$temp3;
  setp.lt.f16  __$temp3, %rs471, %rs472;
  selp.u16 %rs273, 1, 0, __$temp3;}
	// end inline asm
	setp.eq.s16 	%p99, %rs273, 0;
	@%p99 bra 	$L__BB7_120;
	// begin inline asm
	{ .reg .pred __$temp3;
  setp.lt.f16  __$temp3, %rs471, %rs473;
  selp.u16 %rs276, 1, 0, __$temp3;}
	// end inline asm
	setp.eq.s16 	%p100, %rs276, 0;
	@%p100 bra 	$L__BB7_120;
	// begin inline asm
	{add.f16 %rs471,%rs471,%rs123;
}
	// end inline asm
	add.s32 	%r490, %r490, %r68;
	bra.uni 	$L__BB7_123;
$L__BB7_120:
	// begin inline asm
	{ .reg .pred __$temp3;
  setp.lt.f16  __$temp3, %rs472, %rs473;
  selp.u16 %rs282, 1, 0, __$temp3;}
	// end inline asm
	setp.eq.s16 	%p101, %rs282, 0;
	@%p101 bra 	$L__BB7_122;
	// begin inline asm
	{add.f16 %rs472,%rs472,%rs124;
}
	// end inline asm
	add.s32 	%r491, %r491, %r69;
	bra.uni 	$L__BB7_123;
$L__BB7_122:
	// begin inline asm
	{add.f16 %rs473,%rs473,%rs125;
}
	// end inline asm
	add.s32 	%r492, %r492, %r70;
$L__BB7_123:
	add.s32 	%r373, %r441, 9;
	setp.ge.s32 	%p102, %r373, %r175;
	@%p102 bra 	$L__BB7_187;
	max.u32 	%r374, %r490, %r491;
	max.u32 	%r375, %r374, %r492;
	setp.ge.u32 	%p103, %r375, %r172;
	@%p103 bra 	$L__BB7_126;
	ld.param.u64 	%rd232, [_Z24render_kernel_uint8_fp16PKaPKfPhiiiiiff_param_0];
	mul.lo.s32 	%r377, %r491, %r64;
	cvt.s64.s32 	%rd168, %r377;
	mul.lo.s32 	%r378, %r490, %r172;
	cvt.s64.s32 	%rd169, %r378;
	cvt.s64.s32 	%rd170, %r492;
	add.s64 	%rd171, %rd43, %rd169;
	add.s64 	%rd172, %rd171, %rd168;
	add.s64 	%rd173, %rd172, %rd170;
	add.s64 	%rd167, %rd232, %rd173;
	// begin inline asm
	ld.global.nc.s8 %r376, [%rd167];
	// end inline asm
	cvt.s8.s32 	%rs474, %r376;
	setp.gt.s16 	%p104, %rs474, -1;
	@%p104 bra 	$L__BB7_189;
$L__BB7_126:
	// begin inline asm
	{ .reg .pred __$temp3;
  setp.lt.f16  __$temp3, %rs471, %rs472;
  selp.u16 %rs291, 1, 0, __$temp3;}
	// end inline asm
	setp.eq.s16 	%p105, %rs291, 0;
	@%p105 bra 	$L__BB7_129;
	// begin inline asm
	{ .reg .pred __$temp3;
  setp.lt.f16  __$temp3, %rs471, %rs473;
  selp.u16 %rs294, 1, 0, __$temp3;}
	// end inline asm
	setp.eq.s16 	%p106, %rs294, 0;
	@%p106 bra 	$L__BB7_129;
	// begin inline asm
	{add.f16 %rs471,%rs471,%rs123;
}
	// end inline asm
	add.s32 	%r490, %r490, %r68;
	bra.uni 	$L__BB7_132;
$L__BB7_129:
	// begin inline asm
	{ .reg .pred __$temp3;
  setp.lt.f16  __$temp3, %rs472, %rs473;
  selp.u16 %rs300, 1, 0, __$temp3;}
	// end inline asm
	setp.eq.s16 	%p107, %rs300, 0;
	@%p107 bra 	$L__BB7_131;
	// begin inline asm
	{add.f16 %rs472,%rs472,%rs124;
}
	// end inline asm
	add.s32 	%r491, %r491, %r69;
	bra.uni 	$L__BB7_132;
$L__BB7_131:
	// begin inline asm
	{add.f16 %rs473,%rs473,%rs125;
}
	// end inline asm
	add.s32 	%r492, %r492, %r70;
$L__BB7_132:
	add.s32 	%r379, %r441, 10;
	setp.ge.s32 	%p108, %r379, %r175;
	@%p108 bra 	$L__BB7_187;
	max.u32 	%r380, %r490, %r491;
	max.u32 	%r381, %r380, %r492;
	setp.ge.u32 	%p109, %r381, %r172;
	@%p109 bra 	$L__BB7_135;
	ld.param.u64 	%rd233, [_Z24render_kernel_uint8_fp16PKaPKfPhiiiiiff_param_0];
	mul.lo.s32 	%r383, %r491, %r64;
	cvt.s64.s32 	%rd175, %r383;
	mul.lo.s32 	%r384, %r490, %r172;
	cvt.s64.s32 	%rd176, %r384;
	cvt.s64.s32 	%rd177, %r492;
	add.s64 	%rd178, %rd43, %rd176;
	add.s64 	%rd179, %rd178, %rd175;
	add.s64 	%rd180, %rd179, %rd177;
	add.s64 	%rd174, %rd233, %rd180;
	// begin inline asm
	ld.global.nc.s8 %r382, [%rd174];
	// end inline asm
	cvt.s8.s32 	%rs474, %r382;
	setp.gt.s16 	%p110, %rs474, -1;
	@%p110 bra 	$L__BB7_189;
$L__BB7_135:
	// begin inline asm
	{ .reg .pred __$temp3;
  setp.lt.f16  __$temp3, %rs471, %rs472;
  selp.u16 %rs309, 1, 0, __$temp3;}
	// end inline asm
	setp.eq.s16 	%p111, %rs309, 0;
	@%p111 bra 	$L__BB7_138;
	// begin inline asm
	{ .reg .pred __$temp3;
  setp.lt.f16  __$temp3, %rs471, %rs473;
  selp.u16 %rs312, 1, 0, __$temp3;}
	// end inline asm
	setp.eq.s16 	%p112, %rs312, 0;
	@%p112 bra 	$L__BB7_138;
	// begin inline asm
	{add.f16 %rs471,%rs471,%rs123;
}
	// end inline asm
	add.s32 	%r490, %r490, %r68;
	bra.uni 	$L__BB7_141;
$L__BB7_138:
	// begin inline asm
	{ .reg .pred __$temp3;
  setp.lt.f16  __$temp3, %rs472, %rs473;
  selp.u16 %rs318, 1, 0, __$temp3;}
	// end inline asm
	setp.eq.s16 	%p113, %rs318, 0;
	@%p113 bra 	$L__BB7_140;
	// begin inline asm
	{add.f16 %rs472,%rs472,%rs124;
}
	// end inline asm
	add.s32 	%r491, %r491, %r69;
	bra.uni 	$L__BB7_141;
$L__BB7_140:
	// begin inline asm
	{add.f16 %rs473,%rs473,%rs125;
}
	// end inline asm
	add.s32 	%r492, %r492, %r70;
$L__BB7_141:
	add.s32 	%r385, %r441, 11;
	setp.ge.s32 	%p114, %r385, %r175;
	@%p114 bra 	$L__BB7_187;
	max.u32 	%r386, %r490, %r491;
	max.u32 	%r387, %r386, %r492;
	setp.ge.u32 	%p115, %r387, %r172;
	@%p115 bra 	$L__BB7_144;
	ld.param.u64 	%rd234, [_Z24render_kernel_uint8_fp16PKaPKfPhiiiiiff_param_0];
	mul.lo.s32 	%r389, %r491, %r64;
	cvt.s64.s32 	%rd182, %r389;
	mul.lo.s32 	%r390, %r490, %r172;
	cvt.s64.s32 	%rd183, %r390;
	cvt.s64.s32 	%rd184, %r492;
	add.s64 	%rd185, %rd43, %rd183;
	add.s64 	%rd186, %rd185, %rd182;
	add.s64 	%rd187, %rd186, %rd184;
	add.s64 	%rd181, %rd234, %rd187;
	// begin inline asm
	ld.global.nc.s8 %r388, [%rd181];
	// end inline asm
	cvt.s8.s32 	%rs474, %r388;
	setp.gt.s16 	%p116, %rs474, -1;
	@%p116 bra 	$L__BB7_189;
$L__BB7_144:
	// begin inline asm
	{ .reg .pred __$temp3;
  setp.lt.f16  __$temp3, %rs471, %rs472;
  selp.u16 %rs327, 1, 0, __$temp3;}
	// end inline asm
	setp.eq.s16 	%p117, %rs327, 0;
	@%p117 bra 	$L__BB7_147;
	// begin inline asm
	{ .reg .pred __$temp3;
  setp.lt.f16  __$temp3, %rs471, %rs473;
  selp.u16 %rs330, 1, 0, __$temp3;}
	// end inline asm
	setp.eq.s16 	%p118, %rs330, 0;
	@%p118 bra 	$L__BB7_147;
	// begin inline asm
	{add.f16 %rs471,%rs471,%rs123;
}
	// end inline asm
	add.s32 	%r490, %r490, %r68;
	bra.uni 	$L__BB7_150;
$L__BB7_147:
	// begin inline asm
	{ .reg .pred __$temp3;
  setp.lt.f16  __$temp3, %rs472, %rs473;
  selp.u16 %rs336, 1, 0, __$temp3;}
	// end inline asm
	setp.eq.s16 	%p119, %rs336, 0;
	@%p119 bra 	$L__BB7_149;
	// begin inline asm
	{add.f16 %rs472,%rs472,%rs124;
}
	// end inline asm
	add.s32 	%r491, %r491, %r69;
	bra.uni 	$L__BB7_150;
$L__BB7_149:
	// begin inline asm
	{add.f16 %rs473,%rs473,%rs125;
}
	// end inline asm
	add.s32 	%r492, %r492, %r70;
$L__BB7_150:
	add.s32 	%r391, %r441, 12;
	setp.ge.s32 	%p120, %r391, %r175;
	@%p120 bra 	$L__BB7_187;
	max.u32 	%r392, %r490, %r491;
	max.u32 	%r393, %r392, %r492;
	setp.ge.u32 	%p121, %r393, %r172;
	@%p121 bra 	$L__BB7_153;
	ld.param.u64 	%rd235, [_Z24render_kernel_uint8_fp16PKaPKfPhiiiiiff_param_0];
	mul.lo.s32 	%r395, %r491, %r64;
	cvt.s64.s32 	%rd189, %r395;
	mul.lo.s32 	%r396, %r490, %r172;
	cvt.s64.s32 	%rd190, %r396;
	cvt.s64.s32 	%rd191, %r492;
	add.s64 	%rd192, %rd43, %rd190;
	add.s64 	%rd193, %rd192, %rd189;
	add.s64 	%rd194, %rd193, %rd191;
	add.s64 	%rd188, %rd235, %rd194;
	// begin inline asm
	ld.global.nc.s8 %r394, [%rd188];
	// end inline asm
	cvt.s8.s32 	%rs474, %r394;
	setp.gt.s16 	%p122, %rs474, -1;
	@%p122 bra 	$L__BB7_189;
$L__BB7_153:
	// begin inline asm
	{ .reg .pred __$temp3;
  setp.lt.f16  __$temp3, %rs471, %rs472;
  selp.u16 %rs345, 1, 0, __$temp3;}
	// end inline asm
	setp.eq.s16 	%p123, %rs345, 0;
	@%p123 bra 	$L__BB7_156;
	// begin inline asm
	{ .reg .pred __$temp3;
  setp.lt.f16  __$temp3, %rs471, %rs473;
  selp.u16 %rs348, 1, 0, __$temp3;}
	// end inline asm
	setp.eq.s16 	%p124, %rs348, 0;
	@%p124 bra 	$L__BB7_156;
	// begin inline asm
	{add.f16 %rs471,%rs471,%rs123;
}
	// end inline asm
	add.s32 	%r490, %r490, %r68;
	bra.uni 	$L__BB7_159;
$L__BB7_156:
	// begin inline asm
	{ .reg .pred __$temp3;
  setp.lt.f16  __$temp3, %rs472, %rs473;
  selp.u16 %rs354, 1, 0, __$temp3;}
	// end inline asm
	setp.eq.s16 	%p125, %rs354, 0;
	@%p125 bra 	$L__BB7_158;
	// begin inline asm
	{add.f16 %rs472,%rs472,%rs124;
}
	// end inline asm
	add.s32 	%r491, %r491, %r69;
	bra.uni 	$L__BB7_159;
$L__BB7_158:
	// begin inline asm
	{add.f16 %rs473,%rs473,%rs125;
}
	// end inline asm
	add.s32 	%r492, %r492, %r70;
$L__BB7_159:
	add.s32 	%r397, %r441, 13;
	setp.ge.s32 	%p126, %r397, %r175;
	@%p126 bra 	$L__BB7_187;
	max.u32 	%r398, %r490, %r491;
	max.u32 	%r399, %r398, %r492;
	setp.ge.u32 	%p127, %r399, %r172;
	@%p127 bra 	$L__BB7_162;
	ld.param.u64 	%rd236, [_Z24render_kernel_uint8_fp16PKaPKfPhiiiiiff_param_0];
	mul.lo.s32 	%r401, %r491, %r64;
	cvt.s64.s32 	%rd196, %r401;
	mul.lo.s32 	%r402, %r490, %r172;
	cvt.s64.s32 	%rd197, %r402;
	cvt.s64.s32 	%rd198, %r492;
	add.s64 	%rd199, %rd43, %rd197;
	add.s64 	%rd200, %rd199, %rd196;
	add.s64 	%rd201, %rd200, %rd198;
	add.s64 	%rd195, %rd236, %rd201;
	// begin inline asm
	ld.global.nc.s8 %r400, [%rd195];
	// end inline asm
	cvt.s8.s32 	%rs474, %r400;
	setp.gt.s16 	%p128, %rs474, -1;
	@%p128 bra 	$L__BB7_189;
$L__BB7_162:
	// begin inline asm
	{ .reg .pred __$temp3;
  setp.lt.f16  __$temp3, %rs471, %rs472;
  selp.u16 %rs363, 1, 0, __$temp3;}
	// end inline asm
	setp.eq.s16 	%p129, %rs363, 0;
	@%p129 bra 	$L__BB7_165;
	// begin inline asm
	{ .reg .pred __$temp3;
  setp.lt.f16  __$temp3, %rs471, %rs473;
  selp.u16 %rs366, 1, 0, __$temp3;}
	// end inline asm
	setp.eq.s16 	%p130, %rs366, 0;
	@%p130 bra 	$L__BB7_165;
	// begin inline asm
	{add.f16 %rs471,%rs471,%rs123;
}
	// end inline asm
	add.s32 	%r490, %r490, %r68;
	bra.uni 	$L__BB7_168;
$L__BB7_165:
	// begin inline asm
	{ .reg .pred __$temp3;
  setp.lt.f16  __$temp3, %rs472, %rs473;
  selp.u16 %rs372, 1, 0, __$temp3;}
	// end inline asm
	setp.eq.s16 	%p131, %rs372, 0;
	@%p131 bra 	$L__BB7_167;
	// begin inline asm
	{add.f16 %rs472,%rs472,%rs124;
}
	// end inline asm
	add.s32 	%r491, %r491, %r69;
	bra.uni 	$L__BB7_168;
$L__BB7_167:
	// begin inline asm
	{add.f16 %rs473,%rs473,%rs125;
}
	// end inline asm
	add.s32 	%r492, %r492, %r70;
$L__BB7_168:
	add.s32 	%r403, %r441, 14;
	setp.ge.s32 	%p132, %r403, %r175;
	@%p132 bra 	$L__BB7_187;
	max.u32 	%r404, %r490, %r491;
	max.u32 	%r405, %r404, %r492;
	setp.ge.u32 	%p133, %r405, %r172;
	@%p133 bra 	$L__BB7_171;
	ld.param.u64 	%rd237, [_Z24render_kernel_uint8_fp16PKaPKfPhiiiiiff_param_0];
	mul.lo.s32 	%r407, %r491, %r64;
	cvt.s64.s32 	%rd203, %r407;
	mul.lo.s32 	%r408, %r490, %r172;
	cvt.s64.s32 	%rd204, %r408;
	cvt.s64.s32 	%rd205, %r492;
	add.s64 	%rd206, %rd43, %rd204;
	add.s64 	%rd207, %rd206, %rd203;
	add.s64 	%rd208, %rd207, %rd205;
	add.s64 	%rd202, %rd237, %rd208;
	// begin inline asm
	ld.global.nc.s8 %r406, [%rd202];
	// end inline asm
	cvt.s8.s32 	%rs474, %r406;
	setp.gt.s16 	%p134, %rs474, -1;
	@%p134 bra 	$L__BB7_189;
$L__BB7_171:
	// begin inline asm
	{ .reg .pred __$temp3;
  setp.lt.f16  __$temp3, %rs471, %rs472;
  selp.u16 %rs381, 1, 0, __$temp3;}
	// end inline asm
	setp.eq.s16 	%p135, %rs381, 0;
	@%p135 bra 	$L__BB7_174;
	// begin inline asm
	{ .reg .pred __$temp3;
  setp.lt.f16  __$temp3, %rs471, %rs473;
  selp.u16 %rs384, 1, 0, __$temp3;}
	// end inline asm
	setp.eq.s16 	%p136, %rs384, 0;
	@%p136 bra 	$L__BB7_174;
	// begin inline asm
	{add.f16 %rs471,%rs471,%rs123;
}
	// end inline asm
	add.s32 	%r490, %r490, %r68;
	bra.uni 	$L__BB7_177;
$L__BB7_174:
	// begin inline asm
	{ .reg .pred __$temp3;
  setp.lt.f16  __$temp3, %rs472, %rs473;
  selp.u16 %rs390, 1, 0, __$temp3;}
	// end inline asm
	setp.eq.s16 	%p137, %rs390, 0;
	@%p137 bra 	$L__BB7_176;
	// begin inline asm
	{add.f16 %rs472,%rs472,%rs124;
}
	// end inline asm
	add.s32 	%r491, %r491, %r69;
	bra.uni 	$L__BB7_177;
$L__BB7_176:
	// begin inline asm
	{add.f16 %rs473,%rs473,%rs125;
}
	// end inline asm
	add.s32 	%r492, %r492, %r70;
$L__BB7_177:
	add.s32 	%r409, %r441, 15;
	setp.ge.s32 	%p138, %r409, %r175;
	@%p138 bra 	$L__BB7_187;
	max.u32 	%r410, %r490, %r491;
	max.u32 	%r411, %r410, %r492;
	setp.ge.u32 	%p139, %r411, %r172;
	@%p139 bra 	$L__BB7_180;
	ld.param.u64 	%rd238, [_Z24render_kernel_uint8_fp16PKaPKfPhiiiiiff_param_0];
	mul.lo.s32 	%r413, %r491, %r64;
	cvt.s64.s32 	%rd210, %r413;
	mul.lo.s32 	%r414, %r490, %r172;
	cvt.s64.s32 	%rd211, %r414;
	cvt.s64.s32 	%rd212, %r492;
	add.s64 	%rd213, %rd43, %rd211;
	add.s64 	%rd214, %rd213, %rd210;
	add.s64 	%rd215, %rd214, %rd212;
	add.s64 	%rd209, %rd238, %rd215;
	// begin inline asm
	ld.global.nc.s8 %r412, [%rd209];
	// end inline asm
	cvt.s8.s32 	%rs474, %r412;
	setp.gt.s16 	%p140, %rs474, -1;
	@%p140 bra 	$L__BB7_189;
$L__BB7_180:
	// begin inline asm
	{ .reg .pred __$temp3;
  setp.lt.f16  __$temp3, %rs471, %rs472;
  selp.u16 %rs399, 1, 0, __$temp3;}
	// end inline asm
	setp.eq.s16 	%p141, %rs399, 0;
	@%p141 bra 	$L__BB7_183;
	// begin inline asm
	{ .reg .pred __$temp3;
  setp.lt.f16  __$temp3, %rs471, %rs473;
  selp.u16 %rs402, 1, 0, __$temp3;}
	// end inline asm
	setp.eq.s16 	%p142, %rs402, 0;
	@%p142 bra 	$L__BB7_183;
	// begin inline asm
	{add.f16 %rs471,%rs471,%rs123;
}
	// end inline asm
	add.s32 	%r490, %r490, %r68;
	bra.uni 	$L__BB7_186;
$L__BB7_183:
	// begin inline asm
	{ .reg .pred __$temp3;
  setp.lt.f16  __$temp3, %rs472, %rs473;
  selp.u16 %rs408, 1, 0, __$temp3;}
	// end inline asm
	setp.eq.s16 	%p143, %rs408, 0;
	@%p143 bra 	$L__BB7_185;
	// begin inline asm
	{add.f16 %rs472,%rs472,%rs124;
}
	// end inline asm
	add.s32 	%r491, %r491, %r69;
	bra.uni 	$L__BB7_186;
$L__BB7_185:
	// begin inline asm
	{add.f16 %rs473,%rs473,%rs125;
}
	// end inline asm
	add.s32 	%r492, %r492, %r70;
$L__BB7_186:
	add.s32 	%r441, %r441, 16;
	setp.lt.s32 	%p144, %r441, %r175;
	@%p144 bra 	$L__BB7_43;
$L__BB7_187:
	ld.param.u64 	%rd241, [_Z24render_kernel_uint8_fp16PKaPKfPhiiiiiff_param_2];
	ld.const.u8 	%rs420, [SKY_COLOR_U8];
	cvta.to.global.u64 	%rd221, %rd241;
	add.s64 	%rd222, %rd221, %rd42;
	st.global.u8 	[%rd222], %rs420;
	ld.const.u8 	%rs421, [SKY_COLOR_U8+1];
	st.global.u8 	[%rd222+1], %rs421;
	ld.const.u8 	%rs422, [SKY_COLOR_U8+2];
	st.global.u8 	[%rd222+2], %rs422;
$L__BB7_188:
	ret;
$L__BB7_189:
	ld.param.u64 	%rd240, [_Z24render_kernel_uint8_fp16PKaPKfPhiiiiiff_param_2];
	cvt.u32.u16 	%r415, %rs474;
	and.b32  	%r416, %r415, 255;
	mul.wide.u32 	%rd216, %r416, 3;
	mov.u64 	%rd217, BLOCK_COLORS_U8;
	add.s64 	%rd218, %rd217, %rd216;
	ld.const.u8 	%rs417, [%rd218];
	cvta.to.global.u64 	%rd219, %rd240;
	add.s64 	%rd220, %rd219, %rd42;
	st.global.u8 	[%rd220], %rs417;
	ld.const.u8 	%rs418, [%rd218+1];
	st.global.u8 	[%rd220+1], %rs418;
	ld.const.u8 	%rs419, [%rd218+2];
	st.global.u8 	[%rd220+2], %rs419;
	bra.uni 	$L__BB7_188;

}
	// .globl	_Z24render_kernel_uint8_fastPKaPKfPhiiiiiffi
.visible .entry _Z24render_kernel_uint8_fastPKaPKfPhiiiiiffi(
	.param .u64 .ptr .align 1 _Z24render_kernel_uint8_fastPKaPKfPhiiiiiffi_param_0,
	.param .u64 .ptr .align 1 _Z24render_kernel_uint8_fastPKaPKfPhiiiiiffi_param_1,
	.param .u64 .ptr .align 1 _Z24render_kernel_uint8_fastPKaPKfPhiiiiiffi_param_2,
	.param .u32 _Z24render_kernel_uint8_fastPKaPKfPhiiiiiffi_param_3,
	.param .u32 _Z24render_kernel_uint8_fastPKaPKfPhiiiiiffi_param_4,
	.param .u32 _Z24render_kernel_uint8_fastPKaPKfPhiiiiiffi_param_5,
	.param .u32 _Z24render_kernel_uint8_fastPKaPKfPhiiiiiffi_param_6,
	.param .u32 _Z24render_kernel_uint8_fastPKaPKfPhiiiiiffi_param_7,
	.param .f32 _Z24render_kernel_uint8_fastPKaPKfPhiiiiiffi_param_8,
	.param .f32 _Z24render_kernel_uint8_fastPKaPKfPhiiiiiffi_param_9,
	.param .u32 _Z24render_kernel_uint8_fastPKaPKfPhiiiiiffi_param_10
)
{
	.local .align 4 .b8 	__local_depot8[28];
	.reg .b64 	%SP;
	.reg .b64 	%SPL;
	.reg .pred 	%p<400>;
	.reg .b16 	%rs<23>;
	.reg .b32 	%r<562>;
	.reg .b32 	%f<455>;
	.reg .b64 	%rd<243>;
	.reg .b64 	%fd<11>;

	mov.u64 	%SPL, __local_depot8;
	ld.param.u64 	%rd44, [_Z24render_kernel_uint8_fastPKaPKfPhiiiiiffi_param_0];
	ld.param.u64 	%rd45, [_Z24render_kernel_uint8_fastPKaPKfPhiiiiiffi_param_1];
	ld.param.u32 	%r210, [_Z24render_kernel_uint8_fastPKaPKfPhiiiiiffi_param_3];
	ld.param.u32 	%r205, [_Z24render_kernel_uint8_fastPKaPKfPhiiiiiffi_param_4];
	ld.param.u32 	%r206, [_Z24render_kernel_uint8_fastPKaPKfPhiiiiiffi_param_5];
	ld.param.u32 	%r207, [_Z24render_kernel_uint8_fastPKaPKfPhiiiiiffi_param_6];
	ld.param.u32 	%r208, [_Z24render_kernel_uint8_fastPKaPKfPhiiiiiffi_param_7];
	ld.param.f32 	%f171, [_Z24render_kernel_uint8_fastPKaPKfPhiiiiiffi_param_8];
	ld.param.u32 	%r209, [_Z24render_kernel_uint8_fastPKaPKfPhiiiiiffi_param_10];
	add.u64 	%rd1, %SPL, 0;
	add.u64 	%rd2, %SPL, 0;
	add.u64 	%rd3, %SPL, 0;
	add.u64 	%rd4, %SPL, 0;
	add.u64 	%rd5, %SPL, 0;
	mov.u32 	%r211, %ctaid.x;
	mov.u32 	%r212, %ntid.x;
	mov.u32 	%r213, %tid.x;
	mad.lo.s32 	%r1, %r211, %r212, %r213;
	mul.lo.s32 	%r214, %r206, %r210;
	mul.lo.s32 	%r215, %r214, %r207;
	setp.ge.s32 	%p1, %r1, %r215;
	@%p1 bra 	$L__BB8_218;
	mul.lo.s32 	%r216, %r207, %r206;
	div.s32 	%r2, %r1, %r216;
	mul.lo.s32 	%r217, %r2, %r216;
	sub.s32 	%r3, %r1, %r217;
	mul.lo.s32 	%r218, %r2, 5;
	mul.wide.s32 	%rd57, %r218, 4;
	add.s64 	%rd52, %rd45, %rd57;
	// begin inline asm
	ld.global.nc.f32 %f173, [%rd52];
	// end inline asm
	add.s64 	%rd53, %rd52, 4;
	// begin inline asm
	ld.global.nc.f32 %f174, [%rd53];
	// end inline asm
	add.s64 	%rd54, %rd52, 8;
	// begin inline asm
	ld.global.nc.f32 %f175, [%rd54];
	// end inline asm
	add.s64 	%rd55, %rd52, 12;
	// begin inline asm
	ld.global.nc.f32 %f176, [%rd55];
	// end inline asm
	add.s64 	%rd56, %rd52, 16;
	// begin inline asm
	ld.global.nc.f32 %f177, [%rd56];
	// end inline asm
	add.f32 	%f5, %f174, 0f3FCCCCCD;
	mul.f32 	%f178, %f176, 0f3F22F983;
	cvt.rni.s32.f32 	%r471, %f178;
	cvt.rn.f32.s32 	%f179, %r471;
	fma.rn.f32 	%f180, %f179, 0fBFC90FDA, %f176;
	fma.rn.f32 	%f181, %f179, 0fB3A22168, %f180;
	fma.rn.f32 	%f377, %f179, 0fA7C234C5, %f181;
	abs.f32 	%f7, %f176;
	setp.ltu.f32 	%p2, %f7, 0f47CE4780;
	mov.u32 	%r467, %r471;
	mov.f32 	%f376, %f377;
	@%p2 bra 	$L__BB8_9;
	setp.neu.f32 	%p3, %f7, 0f7F800000;
	@%p3 bra 	$L__BB8_4;
	mov.f32 	%f184, 0f00000000;
	mul.rn.f32 	%f376, %f176, %f184;
	mov.b32 	%r467, 0;
	bra.uni 	$L__BB8_9;
$L__BB8_4:
	mov.b32 	%r5, %f176;
	mov.b64 	%rd230, 0;
	mov.b32 	%r464, 0;
	mov.u64 	%rd228, __cudart_i2opi_f;
	shl.b32 	%r221, %r5, 8;
	or.b32  	%r222, %r221, -2147483648;
	mov.u64 	%rd229, %rd5;
$L__BB8_5:
	.pragma "nounroll";
	ld.global.nc.u32 	%r220, [%rd228];
	mad.wide.u32 	%rd60, %r220, %r222, %rd230;
	shr.u64 	%rd230, %rd60, 32;
	st.local.u32 	[%rd229], %rd60;
	add.s32 	%r464, %r464, 1;
	add.s64 	%rd229, %rd229, 4;
	add.s64 	%rd228, %rd228, 4;
	setp.ne.s32 	%p4, %r464, 6;
	@%p4 bra 	$L__BB8_5;
	shr.u32 	%r223, %r5, 23;
	st.local.u32 	[%rd5+24], %rd230;
	and.b32  	%r8, %r223, 31;
	and.b32  	%r224, %r223, 224;
	add.s32 	%r225, %r224, -128;
	shr.u32 	%r226, %r225, 5;
	mul.wide.u32 	%rd61, %r226, 4;
	sub.s64 	%rd12, %rd5, %rd61;
	ld.local.u32 	%r465, [%rd12+24];
	ld.local.u32 	%r466, [%rd12+20];
	setp.eq.s32 	%p5, %r8, 0;
	@%p5 bra 	$L__BB8_8;
	shf.l.wrap.b32 	%r465, %r466, %r465, %r8;
	ld.local.u32 	%r227, [%rd12+16];
	shf.l.wrap.b32 	%r466, %r227, %r466, %r8;
$L__BB8_8:
	shr.u32 	%r228, %r465, 30;
	shf.l.wrap.b32 	%r229, %r466, %r465, 2;
	shl.b32 	%r230, %r466, 2;
	shr.u32 	%r231, %r229, 31;
	add.s32 	%r232, %r231, %r228;
	neg.s32 	%r233, %r232;
	setp.lt.s32 	%p6, %r5, 0;
	selp.b32 	%r467, %r233, %r232, %p6;
	xor.b32  	%r234, %r229, %r5;
	shr.s32 	%r235, %r229, 31;
	xor.b32  	%r236, %r235, %r229;
	xor.b32  	%r237, %r235, %r230;
	cvt.u64.u32 	%rd62, %r236;
	shl.b64 	%rd63, %rd62, 32;
	cvt.u64.u32 	%rd64, %r237;
	or.b64  	%rd65, %rd63, %rd64;
	cvt.rn.f64.s64 	%fd1, %rd65;
	mul.f64 	%fd2, %fd1, 0d3BF921FB54442D19;
	cvt.rn.f32.f64 	%f182, %fd2;
	neg.f32 	%f183, %f182;
	setp.lt.s32 	%p7, %r234, 0;
	selp.f32 	%f376, %f183, %f182, %p7;
$L__BB8_9:
	add.s32 	%r239, %r467, 1;
	mul.rn.f32 	%f185, %f376, %f376;
	and.b32  	%r240, %r467, 1;
	setp.eq.b32 	%p9, %r240, 1;
	selp.f32 	%f186, %f376, 0f3F800000, %p9;
	fma.rn.f32 	%f187, %f185, %f186, 0f00000000;
	fma.rn.f32 	%f188, %f185, 0f37CBAC00, 0fBAB607ED;
	selp.f32 	%f189, 0fB94D4153, %f188, %p9;
	selp.f32 	%f190, 0f3C0885E4, 0f3D2AAABB, %p9;
	fma.rn.f32 	%f191, %f189, %f185, %f190;
	selp.f32 	%f192, 0fBE2AAAA8, 0fBEFFFFFF, %p9;
	fma.rn.f32 	%f193, %f191, %f185, %f192;
	fma.rn.f32 	%f194, %f193, %f187, %f186;
	and.b32  	%r241, %r239, 2;
	setp.eq.s32 	%p10, %r241, 0;
	mov.f32 	%f195, 0f00000000;
	sub.f32 	%f196, %f195, %f194;
	selp.f32 	%f11, %f194, %f196, %p10;
	@%p2 bra 	$L__BB8_17;
	setp.neu.f32 	%p11, %f7, 0f7F800000;
	@%p11 bra 	$L__BB8_12;
	mov.f32 	%f199, 0f00000000;
	mul.rn.f32 	%f377, %f176, %f199;
	mov.b32 	%r471, 0;
	bra.uni 	$L__BB8_17;
$L__BB8_12:
	mov.b32 	%r17, %f176;
	shl.b32 	%r243, %r17, 8;
	or.b32  	%r18, %r243, -2147483648;
	mov.b64 	%rd233, 0;
	mov.b32 	%r468, 0;
	mov.u64 	%rd231, __cudart_i2opi_f;
	mov.u64 	%rd232, %rd4;
$L__BB8_13:
	.pragma "nounroll";
	ld.global.nc.u32 	%r244, [%rd231];
	mad.wide.u32 	%rd68, %r244, %r18, %rd233;
	shr.u64 	%rd233, %rd68, 32;
	st.local.u32 	[%rd232], %rd68;
	add.s32 	%r468, %r468, 1;
	add.s64 	%rd232, %rd232, 4;
	add.s64 	%rd231, %rd231, 4;
	setp.ne.s32 	%p12, %r468, 6;
	@%p12 bra 	$L__BB8_13;
	shr.u32 	%r245, %r17, 23;
	st.local.u32 	[%rd4+24], %rd233;
	and.b32  	%r21, %r245, 31;
	and.b32  	%r246, %r245, 224;
	add.s32 	%r247, %r246, -128;
	shr.u32 	%r248, %r247, 5;
	mul.wide.u32 	%rd69, %r248, 4;
	sub.s64 	%rd19, %rd4, %rd69;
	ld.local.u32 	%r469, [%rd19+24];
	ld.local.u32 	%r470, [%rd19+20];
	setp.eq.s32 	%p13, %r21, 0;
	@%p13 bra 	$L__BB8_16;
	shf.l.wrap.b32 	%r469, %r470, %r469, %r21;
	ld.local.u32 	%r249, [%rd19+16];
	shf.l.wrap.b32 	%r470, %r249, %r470, %r21;
$L__BB8_16:
	shr.u32 	%r250, %r469, 30;
	shf.l.wrap.b32 	%r251, %r470, %r469, 2;
	shl.b32 	%r252, %r470, 2;
	shr.u32 	%r253, %r251, 31;
	add.s32 	%r254, %r253, %r250;
	neg.s32 	%r255, %r254;
	setp.lt.s32 	%p14, %r17, 0;
	selp.b32 	%r471, %r255, %r254, %p14;
	xor.b32  	%r256, %r251, %r17;
	shr.s32 	%r257, %r251, 31;
	xor.b32  	%r258, %r257, %r251;
	xor.b32  	%r259, %r257, %r252;
	cvt.u64.u32 	%rd70, %r258;
	shl.b64 	%rd71, %rd70, 32;
	cvt.u64.u32 	%rd72, %r259;
	or.b64  	%rd73, %rd71, %rd72;
	cvt.rn.f64.s64 	%fd3, %rd73;
	mul.f64 	%fd4, %fd3, 0d3BF921FB54442D19;
	cvt.rn.f32.f64 	%f197, %fd4;
	neg.f32 	%f198, %f197;
	setp.lt.s32 	%p15, %r256, 0;
	selp.f32 	%f377, %f198, %f197, %p15;
$L__BB8_17:
	mul.rn.f32 	%f200, %f377, %f377;
	and.b32  	%r261, %r471, 1;
	setp.eq.b32 	%p16, %r261, 1;
	selp.f32 	%f201, 0f3F800000, %f377, %p16;
	fma.rn.f32 	%f202, %f200, %f201, 0f00000000;
	fma.rn.f32 	%f203, %f200, 0f37CBAC00, 0fBAB607ED;
	selp.f32 	%f204, %f203, 0fB94D4153, %p16;
	selp.f32 	%f205, 0f3D2AAABB, 0f3C0885E4, %p16;
	fma.rn.f32 	%f206, %f204, %f200, %f205;
	selp.f32 	%f207, 0fBEFFFFFF, 0fBE2AAAA8, %p16;
	fma.rn.f32 	%f208, %f206, %f200, %f207;
	fma.rn.f32 	%f209, %f208, %f202, %f201;
	and.b32  	%r262, %r471, 2;
	setp.eq.s32 	%p17, %r262, 0;
	mov.f32 	%f210, 0f00000000;
	sub.f32 	%f211, %f210, %f209;
	selp.f32 	%f15, %f209, %f211, %p17;
	mul.f32 	%f212, %f177, 0f3F22F983;
	cvt.rni.s32.f32 	%r479, %f212;
	cvt.rn.f32.s32 	%f213, %r479;
	fma.rn.f32 	%f214, %f213, 0fBFC90FDA, %f177;
	fma.rn.f32 	%f215, %f213, 0fB3A22168, %f214;
	fma.rn.f32 	%f379, %f213, 0fA7C234C5, %f215;
	abs.f32 	%f17, %f177;
	setp.ltu.f32 	%p18, %f17, 0f47CE4780;
	mov.u32 	%r475, %r479;
	mov.f32 	%f378, %f379;
	@%p18 bra 	$L__BB8_25;
	setp.neu.f32 	%p19, %f17, 0f7F800000;
	@%p19 bra 	$L__BB8_20;
	mov.f32 	%f218, 0f00000000;
	mul.rn.f32 	%f378, %f177, %f218;
	mov.b32 	%r475, 0;
	bra.uni 	$L__BB8_25;
$L__BB8_20:
	mov.b32 	%r31, %f177;
	shl.b32 	%r264, %r31, 8;
	or.b32  	%r32, %r264, -2147483648;
	mov.b64 	%rd236, 0;
	mov.b32 	%r472, 0;
	mov.u64 	%rd234, __cudart_i2opi_f;
	mov.u64 	%rd235, %rd3;
$L__BB8_21:
	.pragma "nounroll";
	ld.global.nc.u32 	%r265, [%rd234];
	mad.wide.u32 	%rd76, %r265, %r32, %rd236;
	shr.u64 	%rd236, %rd76, 32;
	st.local.u32 	[%rd235], %rd76;
	add.s32 	%r472, %r472, 1;
	add.s64 	%rd235, %rd235, 4;
	add.s64 	%rd234, %rd234, 4;
	setp.ne.s32 	%p20, %r472, 6;
	@%p20 bra 	$L__BB8_21;
	shr.u32 	%r266, %r31, 23;
	st.local.u32 	[%rd3+24], %rd236;
	and.b32  	%r35, %r266, 31;
	and.b32  	%r267, %r266, 224;
	add.s32 	%r268, %r267, -128;
	shr.u32 	%r269, %r268, 5;
	mul.wide.u32 	%rd77, %r269, 4;
	sub.s64 	%rd26, %rd3, %rd77;
	ld.local.u32 	%r473, [%rd26+24];
	ld.local.u32 	%r474, [%rd26+20];
	setp.eq.s32 	%p21, %r35, 0;
	@%p21 bra 	$L__BB8_24;
	shf.l.wrap.b32 	%r473, %r474, %r473, %r35;
	ld.local.u32 	%r270, [%rd26+16];
	shf.l.wrap.b32 	%r474, %r270, %r474, %r35;
$L__BB8_24:
	shr.u32 	%r271, %r473, 30;
	shf.l.wrap.b32 	%r272, %r474, %r473, 2;
	shl.b32 	%r273, %r474, 2;
	shr.u32 	%r274, %r272, 31;
	add.s32 	%r275, %r274, %r271;
	neg.s32 	%r276, %r275;
	setp.lt.s32 	%p22, %r31, 0;
	selp.b32 	%r475, %r276, %r275, %p22;
	xor.b32  	%r277, %r272, %r31;
	shr.s32 	%r278, %r272, 31;
	xor.b32  	%r279, %r278, %r272;
	xor.b32  	%r280, %r278, %r273;
	cvt.u64.u32 	%rd78, %r279;
	shl.b64 	%rd79, %rd78, 32;
	cvt.u64.u32 	%rd80, %r280;
	or.b64  	%rd81, %rd79, %rd80;
	cvt.rn.f64.s64 	%fd5, %rd81;
	mul.f64 	%fd6, %fd5, 0d3BF921FB54442D19;
	cvt.rn.f32.f64 	%f216, %fd6;
	neg.f32 	%f217, %f216;
	setp.lt.s32 	%p23, %r277, 0;
	selp.f32 	%f378, %f217, %f216, %p23;
$L__BB8_25:
	setp.ltu.f32 	%p24, %f17, 0f47CE4780;
	add.s32 	%r282, %r475, 1;
	mul.rn.f32 	%f219, %f378, %f378;
	and.b32  	%r283, %r475, 1;
	setp.eq.b32 	%p25, %r283, 1;
	selp.f32 	%f220, %f378, 0f3F800000, %p25;
	fma.rn.f32 	%f221, %f219, %f220, 0f00000000;
	fma.rn.f32 	%f222, %f219, 0f37CBAC00, 0fBAB607ED;
	selp.f32 	%f223, 0fB94D4153, %f222, %p25;
	selp.f32 	%f224, 0f3C0885E4, 0f3D2AAABB, %p25;
	fma.rn.f32 	%f225, %f223, %f219, %f224;
	selp.f32 	%f226, 0fBE2AAAA8, 0fBEFFFFFF, %p25;
	fma.rn.f32 	%f227, %f225, %f219, %f226;
	fma.rn.f32 	%f228, %f227, %f221, %f220;
	and.b32  	%r284, %r282, 2;
	setp.eq.s32 	%p26, %r284, 0;
	mov.f32 	%f229, 0f00000000;
	sub.f32 	%f230, %f229, %f228;
	selp.f32 	%f21, %f228, %f230, %p26;
	@%p24 bra 	$L__BB8_33;
	setp.neu.f32 	%p27, %f17, 0f7F800000;
	@%p27 bra 	$L__BB8_28;
	mov.f32 	%f233, 0f00000000;
	mul.rn.f32 	%f379, %f177, %f233;
	mov.b32 	%r479, 0;
	bra.uni 	$L__BB8_33;
$L__BB8_28:
	mov.b32 	%r44, %f177;
	shl.b32 	%r286, %r44, 8;
	or.b32  	%r45, %r286, -2147483648;
	mov.b64 	%rd239, 0;
	mov.b32 	%r476, 0;
	mov.u64 	%rd237, __cudart_i2opi_f;
	mov.u64 	%rd238, %rd2;
$L__BB8_29:
	.pragma "nounroll";
	ld.global.nc.u32 	%r287, [%rd237];
	mad.wide.u32 	%rd84, %r287, %r45, %rd239;
	shr.u64 	%rd239, %rd84, 32;
	st.local.u32 	[%rd238], %rd84;
	add.s32 	%r476, %r476, 1;
	add.s64 	%rd238, %rd238, 4;
	add.s64 	%rd237, %rd237, 4;
	setp.ne.s32 	%p28, %r476, 6;
	@%p28 bra 	$L__BB8_29;
	shr.u32 	%r288, %r44, 23;
	st.local.u32 	[%rd2+24], %rd239;
	and.b32  	%r48, %r288, 31;
	and.b32  	%r289, %r288, 224;
	add.s32 	%r290, %r289, -128;
	shr.u32 	%r291, %r290, 5;
	mul.wide.u32 	%rd85, %r291, 4;
	sub.s64 	%rd33, %rd2, %rd85;
	ld.local.u32 	%r477, [%rd33+24];
	ld.local.u32 	%r478, [%rd33+20];
	setp.eq.s32 	%p29, %r48, 0;
	@%p29 bra 	$L__BB8_32;
	shf.l.wrap.b32 	%r477, %r478, %r477, %r48;
	ld.local.u32 	%r292, [%rd33+16];
	shf.l.wrap.b32 	%r478, %r292, %r478, %r48;
$L__BB8_32:
	shr.u32 	%r293, %r477, 30;
	shf.l.wrap.b32 	%r294, %r478, %r477, 2;
	shl.b32 	%r295, %r478, 2;
	shr.u32 	%r296, %r294, 31;
	add.s32 	%r297, %r296, %r293;
	neg.s32 	%r298, %r297;
	setp.lt.s32 	%p30, %r44, 0;
	selp.b32 	%r479, %r298, %r297, %p30;
	xor.b32  	%r299, %r294, %r44;
	shr.s32 	%r300, %r294, 31;
	xor.b32  	%r301, %r300, %r294;
	xor.b32  	%r302, %r300, %r295;
	cvt.u64.u32 	%rd86, %r301;
	shl.b64 	%rd87, %rd86, 32;
	cvt.u64.u32 	%rd88, %r302;
	or.b64  	%rd89, %rd87, %rd88;
	cvt.rn.f64.s64 	%fd7, %rd89;
	mul.f64 	%fd8, %fd7, 0d3BF921FB54442D19;
	cvt.rn.f32.f64 	%f231, %fd8;
	neg.f32 	%f232, %f231;
	setp.lt.s32 	%p31, %r299, 0;
	selp.f32 	%f379, %f232, %f231, %p31;
$L__BB8_33:
	ld.param.f32 	%f375, [_Z24render_kernel_uint8_fastPKaPKfPhiiiiiffi_param_9];
	mul.rn.f32 	%f234, %f379, %f379;
	and.b32  	%r304, %r479, 1;
	setp.eq.b32 	%p32, %r304, 1;
	selp.f32 	%f235, 0f3F800000, %f379, %p32;
	fma.rn.f32 	%f236, %f234, %f235, 0f00000000;
	fma.rn.f32 	%f237, %f234, 0f37CBAC00, 0fBAB607ED;
	selp.f32 	%f238, %f237, 0fB94D4153, %p32;
	selp.f32 	%f239, 0f3D2AAABB, 0f3C0885E4, %p32;
	fma.rn.f32 	%f240, %f238, %f234, %f239;
	selp.f32 	%f241, 0fBEFFFFFF, 0fBE2AAAA8, %p32;
	fma.rn.f32 	%f242, %f240, %f234, %f241;
	fma.rn.f32 	%f243, %f242, %f236, %f235;
	and.b32  	%r305, %r479, 2;
	setp.eq.s32 	%p33, %r305, 0;
	mov.f32 	%f244, 0f00000000;
	sub.f32 	%f245, %f244, %f243;
	selp.f32 	%f25, %f243, %f245, %p33;
	mul.f32 	%f246, %f375, 0f40490FDB;
	div.rn.f32 	%f247, %f246, 0f43340000;
	mul.f32 	%f26, %f247, 0f3F000000;
	mul.f32 	%f248, %f26, 0f3F22F983;
	cvt.rni.s32.f32 	%r483, %f248;
	cvt.rn.f32.s32 	%f249, %r483;
	fma.rn.f32 	%f250, %f249, 0fBFC90FDA, %f26;
	fma.rn.f32 	%f251, %f249, 0fB3A22168, %f250;
	fma.rn.f32 	%f380, %f249, 0fA7C234C5, %f251;
	abs.f32 	%f28, %f26;
	setp.ltu.f32 	%p34, %f28, 0f47CE4780;
	@%p34 bra 	$L__BB8_41;
	setp.neu.f32 	%p35, %f28, 0f7F800000;
	@%p35 bra 	$L__BB8_36;
	mov.f32 	%f254, 0f00000000;
	mul.rn.f32 	%f380, %f26, %f254;
	mov.b32 	%r483, 0;
	bra.uni 	$L__BB8_41;
$L__BB8_36:
	mov.b32 	%r58, %f26;
	shl.b32 	%r307, %r58, 8;
	or.b32  	%r59, %r307, -2147483648;
	mov.b64 	%rd242, 0;
	mov.b32 	%r480, 0;
	mov.u64 	%rd240, __cudart_i2opi_f;
	mov.u64 	%rd241, %rd1;
$L__BB8_37:
	.pragma "nounroll";
	ld.global.nc.u32 	%r308, [%rd240];
	mad.wide.u32 	%rd92, %r308, %r59, %rd242;
	shr.u64 	%rd242, %rd92, 32;
	st.local.u32 	[%rd241], %rd92;
	add.s32 	%r480, %r480, 1;
	add.s64 	%rd241, %rd241, 4;
	add.s64 	%rd240, %rd240, 4;
	setp.ne.s32 	%p36, %r480, 6;
	@%p36 bra 	$L__BB8_37;
	shr.u32 	%r309, %r58, 23;
	st.local.u32 	[%rd1+24], %rd242;
	and.b32  	%r62, %r309, 31;
	and.b32  	%r310, %r309, 224;
	add.s32 	%r311, %r310, -128;
	shr.u32 	%r312, %r311, 5;
	mul.wide.u32 	%rd93, %r312, 4;
	sub.s64 	%rd40, %rd1, %rd93;
	ld.local.u32 	%r481, [%rd40+24];
	ld.local.u32 	%r482, [%rd40+20];
	setp.eq.s32 	%p37, %r62, 0;
	@%p37 bra 	$L__BB8_40;
	shf.l.wrap.b32 	%r481, %r482, %r481, %r62;
	ld.local.u32 	%r313, [%rd40+16];
	shf.l.wrap.b32 	%r482, %r313, %r482, %r62;
$L__BB8_40:
	shr.u32 	%r314, %r481, 30;
	shf.l.wrap.b32 	%r315, %r482, %r481, 2;
	shl.b32 	%r316, %r482, 2;
	shr.u32 	%r317, %r315, 31;
	add.s32 	%r318, %r317, %r314;
	neg.s32 	%r319, %r318;
	setp.lt.s32 	%p38, %r58, 0;
	selp.b32 	%r483, %r319, %r318, %p38;
	xor.b32  	%r320, %r315, %r58;
	shr.s32 	%r321, %r315, 31;
	xor.b32  	%r322, %r321, %r315;
	xor.b32  	%r323, %r321, %r316;
	cvt.u64.u32 	%rd94, %r322;
	shl.b64 	%rd95, %rd94, 32;
	cvt.u64.u32 	%rd96, %r323;
	or.b64  	%rd97, %rd95, %rd96;
	cvt.rn.f64.s64 	%fd9, %rd97;
	mul.f64 	%fd10, %fd9, 0d3BF921FB54442D19;
	cvt.rn.f32.f64 	%f252, %fd10;
	neg.f32 	%f253, %f252;
	setp.lt.s32 	%p39, %r320, 0;
	selp.f32 	%f380, %f253, %f252, %p39;
$L__BB8_41:
	cvt.rn.f32.s32 	%f255, %r206;
	cvt.rn.f32.s32 	%f256, %r207;
	div.s32 	%r325, %r3, %r206;
	mul.lo.s32 	%r326, %r325, %r206;
	sub.s32 	%r327, %r3, %r326;
	mul.f32 	%f257, %f380, %f380;
	fma.rn.f32 	%f258, %f257, 0f3C190000, 0f3B560000;
	fma.rn.f32 	%f259, %f258, %f257, 0f3CC70000;
	fma.rn.f32 	%f260, %f259, %f257, 0f3D5B0000;
	fma.rn.f32 	%f261, %f260, %f257, 0f3E089438;
	fma.rn.f32 	%f262, %f261, %f257, 0f3EAAAA88;
	mul.rn.f32 	%f263, %f257, %f380;
	fma.rn.f32 	%f264, %f262, %f263, %f380;
	abs.f32 	%f265, %f380;
	setp.eq.f32 	%p40, %f265, 0f3A00B43C;
	selp.f32 	%f266, %f380, %f264, %p40;
	and.b32  	%r328, %r483, 1;
	setp.eq.b32 	%p41, %r328, 1;
	neg.f32 	%f267, %f266;
	rcp.approx.ftz.f32 	%f268, %f267;
	selp.f32 	%f269, %f268, %f266, %p41;
	cvt.rn.f32.s32 	%f270, %r327;
	add.f32 	%f271, %f270, 0f3F000000;
	add.f32 	%f272, %f271, %f271;
	div.rn.f32 	%f273, %f272, %f255;
	add.f32 	%f274, %f273, 0fBF800000;
	mul.f32 	%f275, %f274, %f269;
	div.rn.f32 	%f276, %f255, %f256;
	mul.f32 	%f277, %f276, %f275;
	cvt.rn.f32.s32 	%f278, %r325;
	add.f32 	%f279, %f278, 0f3F000000;
	add.f32 	%f280, %f279, %f279;
	div.rn.f32 	%f281, %f280, %f256;
	mov.f32 	%f282, 0f3F800000;
	sub.f32 	%f283, %f282, %f281;
	mul.f32 	%f284, %f283, %f269;
	mul.f32 	%f285, %f11, %f277;
	fma.rn.f32 	%f286, %f15, %f21, %f285;
	mul.f32 	%f287, %f25, %f15;
	mul.f32 	%f288, %f287, %f284;
	sub.f32 	%f289, %f286, %f288;
	fma.rn.f32 	%f290, %f21, %f284, %f25;
	mul.f32 	%f291, %f15, %f277;
	mul.f32 	%f292, %f11, %f21;
	sub.f32 	%f293, %f292, %f291;
	mul.f32 	%f294, %f25, %f11;
	mul.f32 	%f295, %f294, %f284;
	sub.f32 	%f296, %f293, %f295;
	mul.f32 	%f297, %f289, %f289;
	fma.rn.f32 	%f298, %f290, %f290, %f297;
	fma.rn.f32 	%f299, %f296, %f296, %f298;
	sqrt.rn.f32 	%f300, %f299;
	div.rn.f32 	%f32, %f289, %f300;
	div.rn.f32 	%f33, %f290, %f300;
	div.rn.f32 	%f34, %f296, %f300;
	cvt.rn.f32.s32 	%f301, %r205;
	setp.neu.f32 	%p42, %f32, 0f00000000;
	rcp.rn.f32 	%f302, %f32;
	selp.f32 	%f35, %f302, 0f7149F2CA, %p42;
	setp.neu.f32 	%p43, %f33, 0f00000000;
	rcp.rn.f32 	%f303, %f33;
	selp.f32 	%f36, %f303, 0f7149F2CA, %p43;
	setp.neu.f32 	%p44, %f34, 0f00000000;
	rcp.rn.f32 	%f304, %f34;
	selp.f32 	%f37, %f304, 0f7149F2CA, %p44;
	mov.f32 	%f305, 0f00000000;
	sub.f32 	%f306, %f305, %f173;
	mul.f32 	%f307, %f306, %f35;
	sub.f32 	%f308, %f301, %f173;
	mul.f32 	%f309, %f308, %f35;
	sub.f32 	%f310, %f305, %f5;
	mul.f32 	%f311, %f310, %f36;
	sub.f32 	%f312, %f301, %f5;
	mul.f32 	%f313, %f312, %f36;
	sub.f32 	%f314, %f305, %f175;
	mul.f32 	%f315, %f314, %f37;
	sub.f32 	%f316, %f301, %f175;
	mul.f32 	%f317, %f316, %f37;
	min.f32 	%f318, %f307, %f309;
	min.f32 	%f319, %f311, %f313;
	max.f32 	%f320, %f318, %f319;
	min.f32 	%f321, %f315, %f317;
	max.f32 	%f322, %f320, %f321;
	max.f32 	%f324, %f307, %f309;
	max.f32 	%f325, %f311, %f313;
	min.f32 	%f326, %f324, %f325;
	max.f32 	%f327, %f315, %f317;
	min.f32 	%f38, %f326, %f327;
	setp.geu.f32 	%p45, %f38, 0f00000000;
	cvt.s64.s32 	%rd41, %r2;
	mul.wide.s32 	%rd98, %r207, %r206;
	cvt.s64.s32 	%rd99, %r326;
	mad.lo.s64 	%rd100, %rd98, %rd41, %rd99;
	cvt.s64.s32 	%rd101, %r327;
	add.s64 	%rd102, %rd100, %rd101;
	mul.lo.s64 	%rd42, %rd102, 3;
	min.f32 	%f328, %f38, %f171;
	setp.geu.f32 	%p46, %f328, %f322;
	and.pred  	%p47, %p45, %p46;
	@%p47 bra 	$L__BB8_43;
	ld.param.u64 	%rd227, [_Z24render_kernel_uint8_fastPKaPKfPhiiiiiffi_param_2];
	ld.const.f32 	%f369, [SKY_COLOR];
	mul.f32 	%f370, %f369, 0f437F0000;
	cvt.rzi.u32.f32 	%r461, %f370;
	cvta.to.global.u64 	%rd223, %rd227;
	add.s64 	%rd224, %rd223, %rd42;
	st.global.u8 	[%rd224], %r461;
	ld.const.f32 	%f371, [SKY_COLOR+4];
	mul.f32 	%f372, %f371, 0f437F0000;
	cvt.rzi.u32.f32 	%r462, %f372;
	st.global.u8 	[%rd224+1], %r462;
	ld.const.f32 	%f373, [SKY_COLOR+8];
	mul.f32 	%f374, %f373, 0f437F0000;
	cvt.rzi.u32.f32 	%r463, %f374;
	st.global.u8 	[%rd224+2], %r463;
	bra.uni 	$L__BB8_218;
$L__BB8_43:
	mul.lo.s32 	%r71, %r205, %r205;
	cvt.rmi.f32.f32 	%f330, %f173;
	cvt.rzi.s32.f32 	%r557, %f330;
	cvt.rmi.f32.f32 	%f331, %f5;
	cvt.rzi.s32.f32 	%r558, %f331;
	cvt.rmi.f32.f32 	%f332, %f175;
	cvt.rzi.s32.f32 	%r559, %f332;
	setp.ge.f32 	%p48, %f32, 0f00000000;
	selp.b32 	%r75, 1, -1, %p48;
	setp.ltu.f32 	%p49, %f33, 0f00000000;
	selp.b32 	%r76, -1, 1, %p49;
	setp.ge.f32 	%p50, %f34, 0f00000000;
	selp.b32 	%r77, 1, -1, %p50;
	abs.f32 	%f39, %f35;
	abs.f32 	%f40, %f36;
	abs.f32 	%f41, %f37;
	selp.u32 	%r329, 1, 0, %p48;
	add.s32 	%r330, %r557, %r329;
	cvt.rn.f32.s32 	%f333, %r330;
	sub.f32 	%f334, %f333, %f173;
	mul.f32 	%f449, %f35, %f334;
	setp.ge.f32 	%p51, %f33, 0f00000000;
	selp.u32 	%r331, 1, 0, %p51;
	add.s32 	%r332, %r558, %r331;
	cvt.rn.f32.s32 	%f335, %r332;
	sub.f32 	%f336, %f335, %f5;
	mul.f32 	%f450, %f36, %f336;
	selp.u32 	%r333, 1, 0, %p50;
	add.s32 	%r334, %r559, %r333;
	cvt.rn.f32.s32 	%f337, %r334;
	sub.f32 	%f338, %f337, %f175;
	mul.f32 	%f451, %f37, %f338;
	setp.lt.s32 	%p52, %r208, 1;
	@%p52 bra 	$L__BB8_97;
	mul.lo.s32 	%r337, %r71, %r205;
	cvt.s64.s32 	%rd103, %r337;
	mul.lo.s64 	%rd43, %rd41, %rd103;
	mov.f32 	%f453, 0f00000000;
	mov.b32 	%r561, -1;
	mov.b32 	%r78, 0;
$L__BB8_45:
	.pragma "nounroll";
	setp.ge.f32 	%p53, %f453, %f171;
	@%p53 bra 	$L__BB8_97;
	setp.ge.s32 	%p54, %r558, %r209;
	@%p54 bra 	$L__BB8_48;
$L__BB8_47:
	add.s32 	%r455, %r209, -1;
	setp.ne.s32 	%p395, %r558, %r455;
	selp.u16 	%rs22, 1, 0, %p395;
	bra.uni 	$L__BB8_50;
$L__BB8_48:
	setp.gt.s32 	%p55, %r557, -1;
	setp.lt.s32 	%p56, %r557, %r205;
	and.pred  	%p57, %p55, %p56;
	setp.gt.s32 	%p58, %r558, -1;
	setp.lt.s32 	%p59, %r558, %r205;
	and.pred  	%p60, %p58, %p59;
	and.pred  	%p61, %p57, %p60;
	setp.gt.s32 	%p62, %r559, -1;
	setp.lt.s32 	%p63, %r559, %r205;
	and.pred  	%p64, %p62, %p63;
	and.pred  	%p65, %p61, %p64;
	not.pred 	%p66, %p65;
	@%p66 bra 	$L__BB8_54;
	mul.lo.s32 	%r339, %r558, %r71;
	cvt.u64.u32 	%rd105, %r339;
	mul.lo.s32 	%r340, %r557, %r205;
	cvt.s64.s32 	%rd106, %r340;
	cvt.u64.u32 	%rd107, %r559;
	add.s64 	%rd108, %rd43, %rd106;
	add.s64 	%rd109, %rd108, %rd105;
	add.s64 	%rd110, %rd109, %rd107;
	add.s64 	%rd104, %rd44, %rd110;
	// begin inline asm
	ld.global.nc.s8 %r338, [%rd104];
	// end inline asm
	cvt.s8.s32 	%rs22, %r338;
	setp.gt.s16 	%p68, %rs22, -1;
	@%p68 bra 	$L__BB8_50;
	bra.uni 	$L__BB8_55;
$L__BB8_50:
	cvt.u32.u16 	%r456, %rs22;
	and.b32  	%r457, %r456, 255;
	mul.wide.u32 	%rd218, %r457, 12;
	mov.u64 	%rd219, BLOCK_COLORS;
	add.s64 	%rd220, %rd219, %rd218;
	ld.const.f32 	%f166, [%rd220];
	ld.const.f32 	%f167, [%rd220+4];
	ld.const.f32 	%f168, [%rd220+8];
	mov.f32 	%f454, 0f3F4CCCCD;
	setp.eq.s32 	%p396, %r561, 0;
	@%p396 bra 	$L__BB8_217;
	setp.eq.s32 	%p397, %r561, 2;
	@%p397 bra 	$L__BB8_216;
	setp.ne.s32 	%p398, %r561, 1;
	@%p398 bra 	$L__BB8_215;
	setp.ltu.f32 	%p399, %f33, 0f00000000;
	selp.f32 	%f454, 0f3F19999A, 0f3F800000, %p399;
	bra.uni 	$L__BB8_217;
$L__BB8_54:
	setp.gt.f32 	%p67, %f453, %f38;
	@%p67 bra 	$L__BB8_97;
$L__BB8_55:
	setp.geu.f32 	%p69, %f449, %f450;
	setp.geu.f32 	%p70, %f449, %f451;
	or.pred  	%p71, %p69, %p70;
	@%p71 bra 	$L__BB8_57;
	add.f32 	%f53, %f39, %f449;
	add.s32 	%r557, %r557, %r75;
	mov.b32 	%r561, 0;
	mov.f32 	%f54, %f450;
	mov.f32 	%f55, %f451;
	mov.f32 	%f453, %f449;
	bra.uni 	$L__BB8_60;
$L__BB8_57:
	setp.geu.f32 	%p72, %f450, %f451;
	@%p72 bra 	$L__BB8_59;
	add.f32 	%f54, %f40, %f450;
	add.s32 	%r558, %r558, %r76;
	mov.b32 	%r561, 1;
	mov.f32 	%f53, %f449;
	mov.f32 	%f55, %f451;
	mov.f32 	%f453, %f450;
	bra.uni 	$L__BB8_60;
$L__BB8_59:
	add.f32 	%f55, %f41, %f451;
	add.s32 	%r559, %r559, %r77;
	mov.b32 	%r561, 2;
	mov.f32 	%f53, %f449;
	mov.f32 	%f54, %f450;
	mov.f32 	%f453, %f451;
$L__BB8_60:
	add.s32 	%r344, %r78, 1;
	setp.ge.s32 	%p73, %r344, %r208;
	setp.ge.f32 	%p74, %f453, %f171;
	or.pred  	%p75, %p73, %p74;
	@%p75 bra 	$L__BB8_97;
	setp.ge.s32 	%p76, %r558, %r209;
	@%p76 bra 	$L__BB8_63;
$L__BB8_62:
	add.s32 	%r451, %r209, -1;
	setp.ne.s32 	%p394, %r558, %r451;
	selp.u16 	%rs22, 1, 0, %p394;
	bra.uni 	$L__BB8_50;
$L__BB8_63:
	setp.gt.s32 	%p77, %r557, -1;
	setp.lt.s32 	%p78, %r557, %r205;
	and.pred  	%p79, %p77, %p78;
	setp.gt.s32 	%p80, %r558, -1;
	setp.lt.s32 	%p81, %r558, %r205;
	and.pred  	%p82, %p80, %p81;
	and.pred  	%p83, %p79, %p82;
	setp.gt.s32 	%p84, %r559, -1;
	setp.lt.s32 	%p85, %r559, %r205;
	and.pred  	%p86, %p84, %p85;
	and.pred  	%p87, %p83, %p86;
	not.pred 	%p88, %p87;
	@%p88 bra 	$L__BB8_65;
	mul.lo.s32 	%r346, %r558, %r71;
	cvt.u64.u32 	%rd112, %r346;
	mul.lo.s32 	%r347, %r557, %r205;
	cvt.s64.s32 	%rd113, %r347;
	cvt.u64.u32 	%rd114, %r559;
	add.s64 	%rd115, %rd43, %rd113;
	add.s64 	%rd116, %rd115, %rd112;
	add.s64 	%rd117, %rd116, %rd114;
	add.s64 	%rd111, %rd44, %rd117;
	// begin inline asm
	ld.global.nc.s8 %r345, [%rd111];
	// end inline asm
	cvt.s8.s32 	%rs22, %r345;
	setp.gt.s16 	%p90, %rs22, -1;
	@%p90 bra 	$L__BB8_50;
	bra.uni 	$L__BB8_66;
$L__BB8_65:
	setp.gt.f32 	%p89, %f453, %f38;
	@%p89 bra 	$L__BB8_97;
$L__BB8_66:
	setp.geu.f32 	%p91, %f53, %f54;
	setp.geu.f32 	%p92, %f53, %f55;
	or.pred  	%p93, %p91, %p92;
	@%p93 bra 	$L__BB8_68;
	add.f32 	%f61, %f39, %f53;
	add.s32 	%r557, %r557, %r75;
	mov.b32 	%r561, 0;
	mov.f32 	%f62, %f54;
	mov.f32 	%f63, %f55;
	mov.f32 	%f453, %f53;
	bra.uni 	$L__BB8_71;
$L__BB8_68:
	setp.geu.f32 	%p94, %f54, %f55;
	@%p94 bra 	$L__BB8_70;
	add.f32 	%f62, %f40, %f54;
	add.s32 	%r558, %r558, %r76;
	mov.b32 	%r561, 1;
	mov.f32 	%f61, %f53;
	mov.f32 	%f63, %f55;
	mov.f32 	%f453, %f54;
	bra.uni 	$L__BB8_71;
$L__BB8_70:
	add.f32 	%f63, %f41, %f55;
	add.s32 	%r559, %r559, %r77;
	mov.b32 	%r561, 2;
	mov.f32 	%f61, %f53;
	mov.f32 	%f62, %f54;
	mov.f32 	%f453, %f55;
$L__BB8_71:
	add.s32 	%r351, %r78, 2;
	setp.ge.s32 	%p95, %r351, %r208;
	setp.ge.f32 	%p96, %f453, %f171;
	or.pred  	%p97, %p95, %p96;
	@%p97 bra 	$L__BB8_97;
	setp.ge.s32 	%p98, %r558, %r209;
	@%p98 bra 	$L__BB8_74;
$L__BB8_73:
	add.s32 	%r450, %r209, -1;
	setp.ne.s32 	%p393, %r558, %r450;
	selp.u16 	%rs22, 1, 0, %p393;
	bra.uni 	$L__BB8_50;
$L__BB8_74:
	setp.gt.s32 	%p99, %r557, -1;
	setp.lt.s32 	%p100, %r557, %r205;
	and.pred  	%p101, %p99, %p100;
	setp.gt.s32 	%p102, %r558, -1;
	setp.lt.s32 	%p103, %r558, %r205;
	and.pred  	%p104, %p102, %p103;
	and.pred  	%p105, %p101, %p104;
	setp.gt.s32 	%p106, %r559, -1;
	setp.lt.s32 	%p107, %r559, %r205;
	and.pred  	%p108, %p106, %p107;
	and.pred  	%p109, %p105, %p108;
	not.pred 	%p110, %p109;
	@%p110 bra 	$L__BB8_76;
	mul.lo.s32 	%r353, %r558, %r71;
	cvt.u64.u32 	%rd119, %r353;
	mul.lo.s32 	%r354, %r557, %r205;
	cvt.s64.s32 	%rd120, %r354;
	cvt.u64.u32 	%rd121, %r559;
	add.s64 	%rd122, %rd43, %rd120;
	add.s64 	%rd123, %rd122, %rd119;
	add.s64 	%rd124, %rd123, %rd121;
	add.s64 	%rd118, %rd44, %rd124;
	// begin inline asm
	ld.global.nc.s8 %r352, [%rd118];
	// end inline asm
	cvt.s8.s32 	%rs22, %r352;
	setp.gt.s16 	%p112, %rs22, -1;
	@%p112 bra 	$L__BB8_50;
	bra.uni 	$L__BB8_77;
$L__BB8_76:
	setp.gt.f32 	%p111, %f453, %f38;
	@%p111 bra 	$L__BB8_97;
$L__BB8_77:
	setp.geu.f32 	%p113, %f61, %f62;
	setp.geu.f32 	%p114, %f61, %f63;
	or.pred  	%p115, %p113, %p114;
	@%p115 bra 	$L__BB8_79;
	add.f32 	%f69, %f39, %f61;
	add.s32 	%r557, %r557, %r75;
	mov.b32 	%r561, 0;
	mov.f32 	%f70, %f62;
	mov.f32 	%f71, %f63;
	mov.f32 	%f453, %f61;
	bra.uni 	$L__BB8_82;
$L__BB8_79:
	setp.geu.f32 	%p116, %f62, %f63;
	@%p116 bra 	$L__BB8_81;
	add.f32 	%f70, %f40, %f62;
	add.s32 	%r558, %r558, %r76;
	mov.b32 	%r561, 1;
	mov.f32 	%f69, %f61;
	mov.f32 	%f71, %f63;
	mov.f32 	%f453, %f62;
	bra.uni 	$L__BB8_82;
$L__BB8_81:
	add.f32 	%f71, %f41, %f63;
	add.s32 	%r559, %r559, %r77;
	mov.b32 	%r561, 2;
	mov.f32 	%f69, %f61;
	mov.f32 	%f70, %f62;
	mov.f32 	%f453, %f63;
$L__BB8_82:
	add.s32 	%r358, %r78, 3;
	setp.ge.s32 	%p117, %r358, %r208;
	setp.ge.f32 	%p118, %f453, %f171;
	or.pred  	%p119, %p117, %p118;
	@%p119 bra 	$L__BB8_97;
	setp.ge.s32 	%p120, %r558, %r209;
	@%p120 bra 	$L__BB8_85;
$L__BB8_84:
	add.s32 	%r449, %r209, -1;
	setp.ne.s32 	%p392, %r558, %r449;
	selp.u16 	%rs22, 1, 0, %p392;
	bra.uni 	$L__BB8_50;
$L__BB8_85:
	setp.gt.s32 	%p121, %r557, -1;
	setp.lt.s32 	%p122, %r557, %r205;
	and.pred  	%p123, %p121, %p122;
	setp.gt.s32 	%p124, %r558, -1;
	setp.lt.s32 	%p125, %r558, %r205;
	and.pred  	%p126, %p124, %p125;
	and.pred  	%p127, %p123, %p126;
	setp.gt.s32 	%p128, %r559, -1;
	setp.lt.s32 	%p129, %r559, %r205;
	and.pred  	%p130, %p128, %p129;
	and.pred  	%p131, %p127, %p130;
	not.pred 	%p132, %p131;
	@%p132 bra 	$L__BB8_87;
	mul.lo.s32 	%r360, %r558, %r71;
	cvt.u64.u32 	%rd126, %r360;
	mul.lo.s32 	%r361, %r557, %r205;
	cvt.s64.s32 	%rd127, %r361;
	cvt.u64.u32 	%rd128, %r559;
	add.s64 	%rd129, %rd43, %rd127;
	add.s64 	%rd130, %rd129, %rd126;
	add.s64 	%rd131, %rd130, %rd128;
	add.s64 	%rd125, %rd44, %rd131;
	// begin inline asm
	ld.global.nc.s8 %r359, [%rd125];
	// end inline asm
	cvt.s8.s32 	%rs22, %r359;
	setp.gt.s16 	%p134, %rs22, -1;
	@%p134 bra 	$L__BB8_50;
	bra.uni 	$L__BB8_88;
$L__BB8_87:
	setp.gt.f32 	%p133, %f453, %f38;
	@%p133 bra 	$L__BB8_97;
$L__BB8_88:
	setp.geu.f32 	%p135, %f69, %f70;
	setp.geu.f32 	%p136, %f69, %f71;
	or.pred  	%p137, %p135, %p136;
	@%p137 bra 	$L__BB8_90;
	add.f32 	%f401, %f39, %f69;
	add.s32 	%r557, %r557, %r75;
	mov.b32 	%r561, 0;
	mov.f32 	%f402, %f70;
	mov.f32 	%f403, %f71;
	mov.f32 	%f453, %f69;
	bra.uni 	$L__BB8_93;
$L__BB8_90:
	setp.geu.f32 	%p138, %f70, %f71;
	@%p138 bra 	$L__BB8_92;
	add.f32 	%f402, %f40, %f70;
	add.s32 	%r558, %r558, %r76;
	mov.b32 	%r561, 1;
	mov.f32 	%f401, %f69;
	mov.f32 	%f403, %f71;
	mov.f32 	%f453, %f70;
	bra.uni 	$L__BB8_93;
$L__BB8_92:
	add.f32 	%f403, %f41, %f71;
	add.s32 	%r559, %r559, %r77;
	mov.b32 	%r561, 2;
	mov.f32 	%f401, %f69;
	mov.f32 	%f402, %f70;
	mov.f32 	%f453, %f71;
$L__BB8_93:
	add.s32 	%r365, %r78, 4;
	setp.ge.s32 	%p139, %r365, %r208;
	setp.ge.f32 	%p140, %f453, %f171;
	or.pred  	%p141, %p139, %p140;
	@%p141 bra 	$L__BB8_97;
	setp.lt.s32 	%p142, %r558, %r209;
	@%p142 bra 	$L__BB8_47;
	setp.gt.s32 	%p143, %r557, -1;
	setp.lt.s32 	%p144, %r557, %r205;
	and.pred  	%p145, %p143, %p144;
	setp.gt.s32 	%p146, %r558, -1;
	setp.lt.s32 	%p147, %r558, %r205;
	and.pred  	%p148, %p146, %p147;
	and.pred  	%p149, %p145, %p148;
	setp.gt.s32 	%p150, %r559, -1;
	setp.lt.s32 	%p151, %r559, %r205;
	and.pred  	%p152, %p150, %p151;
	and.pred  	%p153, %p149, %p152;
	@%p153 bra 	$L__BB8_98;
	setp.gt.f32 	%p154, %f453, %f38;
	@%p154 bra 	$L__BB8_97;
	bra.uni 	$L__BB8_99;
$L__BB8_97:
	ld.param.u64 	%rd225, [_Z24render_kernel_uint8_fastPKaPKfPhiiiiiffi_param_2];
	ld.const.f32 	%f340, [SKY_COLOR];
	mul.f32 	%f341, %f340, 0f437F0000;
	cvt.rzi.u32.f32 	%r452, %f341;
	cvta.to.global.u64 	%rd216, %rd225;
	add.s64 	%rd217, %rd216, %rd42;
	st.global.u8 	[%rd217], %r452;
	ld.const.f32 	%f342, [SKY_COLOR+4];
	mul.f32 	%f343, %f342, 0f437F0000;
	cvt.rzi.u32.f32 	%r453, %f343;
	st.global.u8 	[%rd217+1], %r453;
	ld.const.f32 	%f344, [SKY_COLOR+8];
	mul.f32 	%f345, %f344, 0f437F0000;
	cvt.rzi.u32.f32 	%r454, %f345;
	st.global.u8 	[%rd217+2], %r454;
	bra.uni 	$L__BB8_218;
$L__BB8_98:
	mul.lo.s32 	%r367, %r558, %r71;
	cvt.u64.u32 	%rd133, %r367;
	mul.lo.s32 	%r368, %r557, %r205;
	cvt.s64.s32 	%rd134, %r368;
	cvt.u64.u32 	%rd135, %r559;
	add.s64 	%rd136, %rd43, %rd134;
	add.s64 	%rd137, %rd136, %rd133;
	add.s64 	%rd138, %rd137, %rd135;
	add.s64 	%rd132, %rd44, %rd138;
	// begin inline asm
	ld.global.nc.s8 %r366, [%rd132];
	// end inline asm
	cvt.s8.s32 	%rs22, %r366;
	setp.gt.s16 	%p155, %rs22, -1;
	@%p155 bra 	$L__BB8_50;
$L__BB8_99:
	setp.lt.f32 	%p156, %f401, %f402;
	setp.lt.f32 	%p157, %f401, %f403;
	and.pred  	%p158, %p156, %p157;
	@%p158 bra 	$L__BB8_103;
	setp.lt.f32 	%p159, %f402, %f403;
	@%p159 bra 	$L__BB8_102;
	add.f32 	%f407, %f41, %f403;
	add.s32 	%r559, %r559, %r77;
	mov.b32 	%r561, 2;
	mov.f32 	%f405, %f401;
	mov.f32 	%f406, %f402;
	mov.f32 	%f453, %f403;
	bra.uni 	$L__BB8_104;
$L__BB8_102:
	add.f32 	%f406, %f40, %f402;
	add.s32 	%r558, %r558, %r76;
	mov.b32 	%r561, 1;
	mov.f32 	%f405, %f401;
	mov.f32 	%f407, %f403;
	mov.f32 	%f453, %f402;
	bra.uni 	$L__BB8_104;
$L__BB8_103:
	add.f32 	%f405, %f39, %f401;
	add.s32 	%r557, %r557, %r75;
	mov.b32 	%r561, 0;
	mov.f32 	%f406, %f402;
	mov.f32 	%f407, %f403;
	mov.f32 	%f453, %f401;
$L__BB8_104:
	add.s32 	%r372, %r78, 5;
	setp.ge.s32 	%p160, %r372, %r208;
	setp.ge.f32 	%p161, %f453, %f171;
	or.pred  	%p162, %p160, %p161;
	@%p162 bra 	$L__BB8_97;
	setp.lt.s32 	%p163, %r558, %r209;
	@%p163 bra 	$L__BB8_62;
	setp.gt.s32 	%p164, %r557, -1;
	setp.lt.s32 	%p165, %r557, %r205;
	and.pred  	%p166, %p164, %p165;
	setp.gt.s32 	%p167, %r558, -1;
	setp.lt.s32 	%p168, %r558, %r205;
	and.pred  	%p169, %p167, %p168;
	and.pred  	%p170, %p166, %p169;
	setp.gt.s32 	%p171, %r559, -1;
	setp.lt.s32 	%p172, %r559, %r205;
	and.pred  	%p173, %p171, %p172;
	and.pred  	%p174, %p170, %p173;
	@%p174 bra 	$L__BB8_108;
	setp.gt.f32 	%p175, %f453, %f38;
	@%p175 bra 	$L__BB8_97;
	bra.uni 	$L__BB8_109;
$L__BB8_108:
	mul.lo.s32 	%r374, %r558, %r71;
	cvt.u64.u32 	%rd140, %r374;
	mul.lo.s32 	%r375, %r557, %r205;
	cvt.s64.s32 	%rd141, %r375;
	cvt.u64.u32 	%rd142, %r559;
	add.s64 	%rd143, %rd43, %rd141;
	add.s64 	%rd144, %rd143, %rd140;
	add.s64 	%rd145, %rd144, %rd142;
	add.s64 	%rd139, %rd44, %rd145;
	// begin inline asm
	ld.global.nc.s8 %r373, [%rd139];
	// end inline asm
	cvt.s8.s32 	%rs22, %r373;
	setp.gt.s16 	%p176, %rs22, -1;
	@%p176 bra 	$L__BB8_50;
$L__BB8_109:
	setp.lt.f32 	%p177, %f405, %f406;
	setp.lt.f32 	%p178, %f405, %f407;
	and.pred  	%p179, %p177, %p178;
	@%p179 bra 	$L__BB8_113;
	setp.lt.f32 	%p180, %f406, %f407;
	@%p180 bra 	$L__BB8_112;
	add.f32 	%f411, %f41, %f407;
	add.s32 	%r559, %r559, %r77;
	mov.b32 	%r561, 2;
	mov.f32 	%f409, %f405;
	mov.f32 	%f410, %f406;
	mov.f32 	%f453, %f407;
	bra.uni 	$L__BB8_114;
$L__BB8_112:
	add.f32 	%f410, %f40, %f406;
	add.s32 	%r558, %r558, %r76;
	mov.b32 	%r561, 1;
	mov.f32 	%f409, %f405;
	mov.f32 	%f411, %f407;
	mov.f32 	%f453, %f406;
	bra.uni 	$L__BB8_114;
$L__BB8_113:
	add.f32 	%f409, %f39, %f405;
	add.s32 	%r557, %r557, %r75;
	mov.b32 	%r561, 0;
	mov.f32 	%f410, %f406;
	mov.f32 	%f411, %f407;
	mov.f32 	%f453, %f405;
$L__BB8_114:
	add.s32 	%r379, %r78, 6;
	setp.ge.s32 	%p181, %r379, %r208;
	setp.ge.f32 	%p182, %f453, %f171;
	or.pred  	%p183, %p181, %p182;
	@%p183 bra 	$L__BB8_97;
	setp.lt.s32 	%p184, %r558, %r209;
	@%p184 bra 	$L__BB8_73;
	setp.gt.s32 	%p185, %r557, -1;
	setp.lt.s32 	%p186, %r557, %r205;
	and.pred  	%p187, %p185, %p186;
	setp.gt.s32 	%p188, %r558, -1;
	setp.lt.s32 	%p189, %r558, %r205;
	and.pred  	%p190, %p188, %p189;
	and.pred  	%p191, %p187, %p190;
	setp.gt.s32 	%p192, %r559, -1;
	setp.lt.s32 	%p193, %r559, %r205;
	and.pred  	%p194, %p192, %p193;
	and.pred  	%p195, %p191, %p194;
	@%p195 bra 	$L__BB8_118;
	setp.gt.f32 	%p196, %f453, %f38;
	@%p196 bra 	$L__BB8_97;
	bra.uni 	$L__BB8_119;
$L__BB8_118:
	mul.lo.s32 	%r381, %r558, %r71;
	cvt.u64.u32 	%rd147, %r381;
	mul.lo.s32 	%r382, %r557, %r205;
	cvt.s64.s32 	%rd148, %r382;
	cvt.u64.u32 	%rd149, %r559;
	add.s64 	%rd150, %rd43, %rd148;
	add.s64 	%rd151, %rd150, %rd147;
	add.s64 	%rd152, %rd151, %rd149;
	add.s64 	%rd146, %rd44, %rd152;
	// begin inline asm
	ld.global.nc.s8 %r380, [%rd146];
	// end inline asm
	cvt.s8.s32 	%rs22, %r380;
	setp.gt.s16 	%p197, %rs22, -1;
	@%p197 bra 	$L__BB8_50;
$L__BB8_119:
	setp.lt.f32 	%p198, %f409, %f410;
	setp.lt.f32 	%p199, %f409, %f411;
	and.pred  	%p200, %p198, %p199;
	@%p200 bra 	$L__BB8_123;
	setp.lt.f32 	%p201, %f410, %f411;
	@%p201 bra 	$L__BB8_122;
	add.f32 	%f415, %f41, %f411;
	add.s32 	%r559, %r559, %r77;
	mov.b32 	%r561, 2;
	mov.f32 	%f413, %f409;
	mov.f32 	%f414, %f410;
	mov.f32 	%f453, %f411;
	bra.uni 	$L__BB8_124;
$L__BB8_122:
	add.f32 	%f414, %f40, %f410;
	add.s32 	%r558, %r558, %r76;
	mov.b32 	%r561, 1;
	mov.f32 	%f413, %f409;
	mov.f32 	%f415, %f411;
	mov.f32 	%f453, %f410;
	bra.uni 	$L__BB8_124;
$L__BB8_123:
	add.f32 	%f413, %f39, %f409;
	add.s32 	%r557, %r557, %r75;
	mov.b32 	%r561, 0;
	mov.f32 	%f414, %f410;
	mov.f32 	%f415, %f411;
	mov.f32 	%f453, %f409;
$L__BB8_124:
	add.s32 	%r386, %r78, 7;
	setp.ge.s32 	%p202, %r386, %r208;
	setp.ge.f32 	%p203, %f453, %f171;
	or.pred  	%p204, %p202, %p203;
	@%p204 bra 	$L__BB8_97;
	setp.lt.s32 	%p205, %r558, %r209;
	@%p205 bra 	$L__BB8_84;
	setp.gt.s32 	%p206, %r557, -1;
	setp.lt.s32 	%p207, %r557, %r205;
	and.pred  	%p208, %p206, %p207;
	setp.gt.s32 	%p209, %r558, -1;
	setp.lt.s32 	%p210, %r558, %r205;
	and.pred  	%p211, %p209, %p210;
	and.pred  	%p212, %p208, %p211;
	setp.gt.s32 	%p213, %r559, -1;
	setp.lt.s32 	%p214, %r559, %r205;
	and.pred  	%p215, %p213, %p214;
	and.pred  	%p216, %p212, %p215;
	@%p216 bra 	$L__BB8_128;
	setp.gt.f32 	%p217, %f453, %f38;
	@%p217 bra 	$L__BB8_97;
	bra.uni 	$L__BB8_129;
$L__BB8_128:
	mul.lo.s32 	%r388, %r558, %r71;
	cvt.u64.u32 	%rd154, %r388;
	mul.lo.s32 	%r389, %r557, %r205;
	cvt.s64.s32 	%rd155, %r389;
	cvt.u64.u32 	%rd156, %r559;
	add.s64 	%rd157, %rd43, %rd155;
	add.s64 	%rd158, %rd157, %rd154;
	add.s64 	%rd159, %rd158, %rd156;
	add.s64 	%rd153, %rd44, %rd159;
	// begin inline asm
	ld.global.nc.s8 %r387, [%rd153];
	// end inline asm
	cvt.s8.s32 	%rs22, %r387;
	setp.gt.s16 	%p218, %rs22, -1;
	@%p218 bra 	$L__BB8_50;
$L__BB8_129:
	setp.lt.f32 	%p219, %f413, %f414;
	setp.lt.f32 	%p220, %f413, %f415;
	and.pred  	%p221, %p219, %p220;
	@%p221 bra 	$L__BB8_133;
	setp.lt.f32 	%p222, %f414, %f415;
	@%p222 bra 	$L__BB8_132;
	add.f32 	%f419, %f41, %f415;
	add.s32 	%r559, %r559, %r77;
	mov.b32 	%r561, 2;
	mov.f32 	%f417, %f413;
	mov.f32 	%f418, %f414;
	mov.f32 	%f453, %f415;
	bra.uni 	$L__BB8_134;
$L__BB8_132:
	add.f32 	%f418, %f40, %f414;
	add.s32 	%r558, %r558, %r76;
	mov.b32 	%r561, 1;
	mov.f32 	%f417, %f413;
	mov.f32 	%f419, %f415;
	mov.f32 	%f453, %f414;
	bra.uni 	$L__BB8_134;
$L__BB8_133:
	add.f32 	%f417, %f39, %f413;
	add.s32 	%r557, %r557, %r75;
	mov.b32 	%r561, 0;
	mov.f32 	%f418, %f414;
	mov.f32 	%f419, %f415;
	mov.f32 	%f453, %f413;
$L__BB8_134:
	add.s32 	%r393, %r78, 8;
	setp.ge.s32 	%p223, %r393, %r208;
	setp.ge.f32 	%p224, %f453, %f171;
	or.pred  	%p225, %p223, %p224;
	@%p225 bra 	$L__BB8_97;
	setp.lt.s32 	%p226, %r558, %r209;
	@%p226 bra 	$L__BB8_47;
	setp.gt.s32 	%p227, %r557, -1;
	setp.lt.s32 	%p228, %r557, %r205;
	and.pred  	%p229, %p227, %p228;
	setp.gt.s32 	%p230, %r558, -1;
	setp.lt.s32 	%p231, %r558, %r205;
	and.pred  	%p232, %p230, %p231;
	and.pred  	%p233, %p229, %p232;
	setp.gt.s32 	%p234, %r559, -1;
	setp.lt.s32 	%p235, %r559, %r205;
	and.pred  	%p236, %p234, %p235;
	and.pred  	%p237, %p233, %p236;
	@%p237 bra 	$L__BB8_138;
	setp.gt.f32 	%p238, %f453, %f38;
	@%p238 bra 	$L__BB8_97;
	bra.uni 	$L__BB8_139;
$L__BB8_138:
	mul.lo.s32 	%r395, %r558, %r71;
	cvt.u64.u32 	%rd161, %r395;
	mul.lo.s32 	%r396, %r557, %r205;
	cvt.s64.s32 	%rd162, %r396;
	cvt.u64.u32 	%rd163, %r559;
	add.s64 	%rd164, %rd43, %rd162;
	add.s64 	%rd165, %rd164, %rd161;
	add.s64 	%rd166, %rd165, %rd163;
	add.s64 	%rd160, %rd44, %rd166;
	// begin inline asm
	ld.global.nc.s8 %r394, [%rd160];
	// end inline asm
	cvt.s8.s32 	%rs22, %r394;
	setp.gt.s16 	%p239, %rs22, -1;
	@%p239 bra 	$L__BB8_50;
$L__BB8_139:
	setp.lt.f32 	%p240, %f417, %f418;
	setp.lt.f32 	%p241, %f417, %f419;
	and.pred  	%p242, %p240, %p241;
	@%p242 bra 	$L__BB8_143;
	setp.lt.f32 	%p243, %f418, %f419;
	@%p243 bra 	$L__BB8_142;
	add.f32 	%f423, %f41, %f419;
	add.s32 	%r559, %r559, %r77;
	mov.b32 	%r561, 2;
	mov.f32 	%f421, %f417;
	mov.f32 	%f422, %f418;
	mov.f32 	%f453, %f419;
	bra.uni 	$L__BB8_144;
$L__BB8_142:
	add.f32 	%f422, %f40, %f418;
	add.s32 	%r558, %r558, %r76;
	mov.b32 	%r561, 1;
	mov.f32 	%f421, %f417;
	mov.f32 	%f423, %f419;
	mov.f32 	%f453, %f418;
	bra.uni 	$L__BB8_144;
$L__BB8_143:
	add.f32 	%f421, %f39, %f417;
	add.s32 	%r557, %r557, %r75;
	mov.b32 	%r561, 0;
	mov.f32 	%f422, %f418;
	mov.f32 	%f423, %f419;
	mov.f32 	%f453, %f417;
$L__BB8_144:
	add.s32 	%r400, %r78, 9;
	setp.ge.s32 	%p244, %r400, %r208;
	setp.ge.f32 	%p245, %f453, %f171;
	or.pred  	%p246, %p244, %p245;
	@%p246 bra 	$L__BB8_97;
	setp.lt.s32 	%p247, %r558, %r209;
	@%p247 bra 	$L__BB8_62;
	setp.gt.s32 	%p248, %r557, -1;
	setp.lt.s32 	%p249, %r557, %r205;
	and.pred  	%p250, %p248, %p249;
	setp.gt.s32 	%p251, %r558, -1;
	setp.lt.s32 	%p252, %r558, %r205;
	and.pred  	%p253, %p251, %p252;
	and.pred  	%p254, %p250, %p253;
	setp.gt.s32 	%p255, %r559, -1;
	setp.lt.s32 	%p256, %r559, %r205;
	and.pred  	%p257, %p255, %p256;
	and.pred  	%p258, %p254, %p257;
	@%p258 bra 	$L__BB8_148;
	setp.gt.f32 	%p259, %f453, %f38;
	@%p259 bra 	$L__BB8_97;
	bra.uni 	$L__BB8_149;
$L__BB8_148:
	mul.lo.s32 	%r402, %r558, %r71;
	cvt.u64.u32 	%rd168, %r402;
	mul.lo.s32 	%r403, %r557, %r205;
	cvt.s64.s32 	%rd169, %r403;
	cvt.u64.u32 	%rd170, %r559;
	add.s64 	%rd171, %rd43, %rd169;
	add.s64 	%rd172, %rd171, %rd168;
	add.s64 	%rd173, %rd172, %rd170;
	add.s64 	%rd167, %rd44, %rd173;
	// begin inline asm
	ld.global.nc.s8 %r401, [%rd167];
	// end inline asm
	cvt.s8.s32 	%rs22, %r401;
	setp.gt.s16 	%p260, %rs22, -1;
	@%p260 bra 	$L__BB8_50;
$L__BB8_149:
	setp.lt.f32 	%p261, %f421, %f422;
	setp.lt.f32 	%p262, %f421, %f423;
	and.pred  	%p263, %p261, %p262;
	@%p263 bra 	$L__BB8_153;
	setp.lt.f32 	%p264, %f422, %f423;
	@%p264 bra 	$L__BB8_152;
	add.f32 	%f427, %f41, %f423;
	add.s32 	%r559, %r559, %r77;
	mov.b32 	%r561, 2;
	mov.f32 	%f425, %f421;
	mov.f32 	%f426, %f422;
	mov.f32 	%f453, %f423;
	bra.uni 	$L__BB8_154;
$L__BB8_152:
	add.f32 	%f426, %f40, %f422;
	add.s32 	%r558, %r558, %r76;
	mov.b32 	%r561, 1;
	mov.f32 	%f425, %f421;
	mov.f32 	%f427, %f423;
	mov.f32 	%f453, %f422;
	bra.uni 	$L__BB8_154;
$L__BB8_153:
	add.f32 	%f425, %f39, %f421;
	add.s32 	%r557, %r557, %r75;
	mov.b32 	%r561, 0;
	mov.f32 	%f426, %f422;
	mov.f32 	%f427, %f423;
	mov.f32 	%f453, %f421;
$L__BB8_154:
	add.s32 	%r407, %r78, 10;
	setp.ge.s32 	%p265, %r407, %r208;
	setp.ge.f32 	%p266, %f453, %f171;
	or.pred  	%p267, %p265, %p266;
	@%p267 bra 	$L__BB8_97;
	setp.lt.s32 	%p268, %r558, %r209;
	@%p268 bra 	$L__BB8_73;
	setp.gt.s32 	%p269, %r557, -1;
	setp.lt.s32 	%p270, %r557, %r205;
	and.pred  	%p271, %p269, %p270;
	setp.gt.s32 	%p272, %r558, -1;
	setp.lt.s32 	%p273, %r558, %r205;
	and.pred  	%p274, %p272, %p273;
	and.pred  	%p275, %p271, %p274;
	setp.gt.s32 	%p276, %r559, -1;
	setp.lt.s32 	%p277, %r559, %r205;
	and.pred  	%p278, %p276, %p277;
	and.pred  	%p279, %p275, %p278;
	@%p279 bra 	$L__BB8_158;
	setp.gt.f32 	%p280, %f453, %f38;
	@%p280 bra 	$L__BB8_97;
	bra.uni 	$L__BB8_159;
$L__BB8_158:
	mul.lo.s32 	%r409, %r558, %r71;
	cvt.u64.u32 	%rd175, %r409;
	mul.lo.s32 	%r410, %r557, %r205;
	cvt.s64.s32 	%rd176, %r410;
	cvt.u64.u32 	%rd177, %r559;
	add.s64 	%rd178, %rd43, %rd176;
	add.s64 	%rd179, %rd178, %rd175;
	add.s64 	%rd180, %rd179, %rd177;
	add.s64 	%rd174, %rd44, %rd180;
	// begin inline asm
	ld.global.nc.s8 %r408, [%rd174];
	// end inline asm
	cvt.s8.s32 	%rs22, %r408;
	setp.gt.s16 	%p281, %rs22, -1;
	@%p281 bra 	$L__BB8_50;
$L__BB8_159:
	setp.lt.f32 	%p282, %f425, %f426;
	setp.lt.f32 	%p283, %f425, %f427;
	and.pred  	%p284, %p282, %p283;
	@%p284 bra 	$L__BB8_163;
	setp.lt.f32 	%p285, %f426, %f427;
	@%p285 bra 	$L__BB8_162;
	add.f32 	%f431, %f41, %f427;
	add.s32 	%r559, %r559, %r77;
	mov.b32 	%r561, 2;
	mov.f32 	%f429, %f425;
	mov.f32 	%f430, %f426;
	mov.f32 	%f453, %f427;
	bra.uni 	$L__BB8_164;
$L__BB8_162:
	add.f32 	%f430, %f40, %f426;
	add.s32 	%r558, %r558, %r76;
	mov.b32 	%r561, 1;
	mov.f32 	%f429, %f425;
	mov.f32 	%f431, %f427;
	mov.f32 	%f453, %f426;
	bra.uni 	$L__BB8_164;
$L__BB8_163:
	add.f32 	%f429, %f39, %f425;
	add.s32 	%r557, %r557, %r75;
	mov.b32 	%r561, 0;
	mov.f32 	%f430, %f426;
	mov.f32 	%f431, %f427;
	mov.f32 	%f453, %f425;
$L__BB8_164:
	add.s32 	%r414, %r78, 11;
	setp.ge.s32 	%p286, %r414, %r208;
	setp.ge.f32 	%p287, %f453, %f171;
	or.pred  	%p288, %p286, %p287;
	@%p288 bra 	$L__BB8_97;
	setp.lt.s32 	%p289, %r558, %r209;
	@%p289 bra 	$L__BB8_84;
	setp.gt.s32 	%p290, %r557, -1;
	setp.lt.s32 	%p291, %r557, %r205;
	and.pred  	%p292, %p290, %p291;
	setp.gt.s32 	%p293, %r558, -1;
	setp.lt.s32 	%p294, %r558, %r205;
	and.pred  	%p295, %p293, %p294;
	and.pred  	%p296, %p292, %p295;
	setp.gt.s32 	%p297, %r559, -1;
	setp.lt.s32 	%p298, %r559, %r205;
	and.pred  	%p299, %p297, %p298;
	and.pred  	%p300, %p296, %p299;
	@%p300 bra 	$L__BB8_168;
	setp.gt.f32 	%p301, %f453, %f38;
	@%p301 bra 	$L__BB8_97;
	bra.uni 	$L__BB8_169;
$L__BB8_168:
	mul.lo.s32 	%r416, %r558, %r71;
	cvt.u64.u32 	%rd182, %r416;
	mul.lo.s32 	%r417, %r557, %r205;
	cvt.s64.s32 	%rd183, %r417;
	cvt.u64.u32 	%rd184, %r559;
	add.s64 	%rd185, %rd43, %rd183;
	add.s64 	%rd186, %rd185, %rd182;
	add.s64 	%rd187, %rd186, %rd184;
	add.s64 	%rd181, %rd44, %rd187;
	// begin inline asm
	ld.global.nc.s8 %r415, [%rd181];
	// end inline asm
	cvt.s8.s32 	%rs22, %r415;
	setp.gt.s16 	%p302, %rs22, -1;
	@%p302 bra 	$L__BB8_50;
$L__BB8_169:
	setp.lt.f32 	%p303, %f429, %f430;
	setp.lt.f32 	%p304, %f429, %f431;
	and.pred  	%p305, %p303, %p304;
	@%p305 bra 	$L__BB8_173;
	setp.lt.f32 	%p306, %f430, %f431;
	@%p306 bra 	$L__BB8_172;
	add.f32 	%f435, %f41, %f431;
	add.s32 	%r559, %r559, %r77;
	mov.b32 	%r561, 2;
	mov.f32 	%f433, %f429;
	mov.f32 	%f434, %f430;
	mov.f32 	%f453, %f431;
	bra.uni 	$L__BB8_174;
$L__BB8_172:
	add.f32 	%f434, %f40, %f430;
	add.s32 	%r558, %r558, %r76;
	mov.b32 	%r561, 1;
	mov.f32 	%f433, %f429;
	mov.f32 	%f435, %f431;
	mov.f32 	%f453, %f430;
	bra.uni 	$L__BB8_174;
$L__BB8_173:
	add.f32 	%f433, %f39, %f429;
	add.s32 	%r557, %r557, %r75;
	mov.b32 	%r561, 0;
	mov.f32 	%f434, %f430;
	mov.f32 	%f435, %f431;
	mov.f32 	%f453, %f429;
$L__BB8_174:
	add.s32 	%r421, %r78, 12;
	setp.ge.s32 	%p307, %r421, %r208;
	setp.ge.f32 	%p308, %f453, %f171;
	or.pred  	%p309, %p307, %p308;
	@%p309 bra 	$L__BB8_97;
	setp.lt.s32 	%p310, %r558, %r209;
	@%p310 bra 	$L__BB8_47;
	setp.gt.s32 	%p311, %r557, -1;
	setp.lt.s32 	%p312, %r557, %r205;
	and.pred  	%p313, %p311, %p312;
	setp.gt.s32 	%p314, %r558, -1;
	setp.lt.s32 	%p315, %r558, %r205;
	and.pred  	%p316, %p314, %p315;
	and.pred  	%p317, %p313, %p316;
	setp.gt.s32 	%p318, %r559, -1;
	setp.lt.s32 	%p319, %r559, %r205;
	and.pred  	%p320, %p318, %p319;
	and.pred  	%p321, %p317, %p320;
	@%p321 bra 	$L__BB8_178;
	setp.gt.f32 	%p322, %f453, %f38;
	@%p322 bra 	$L__BB8_97;
	bra.uni 	$L__BB8_179;
$L__BB8_178:
	mul.lo.s32 	%r423, %r558, %r71;
	cvt.u64.u32 	%rd189, %r423;
	mul.lo.s32 	%r424, %r557, %r205;
	cvt.s64.s32 	%rd190, %r424;
	cvt.u64.u32 	%rd191, %r559;
	add.s64 	%rd192, %rd43, %rd190;
	add.s64 	%rd193, %rd192, %rd189;
	add.s64 	%rd194, %rd193, %rd191;
	add.s64 	%rd188, %rd44, %rd194;
	// begin inline asm
	ld.global.nc.s8 %r422, [%rd188];
	// end inline asm
	cvt.s8.s32 	%rs22, %r422;
	setp.gt.s16 	%p323, %rs22, -1;
	@%p323 bra 	$L__BB8_50;
$L__BB8_179:
	setp.lt.f32 	%p324, %f433, %f434;
	setp.lt.f32 	%p325, %f433, %f435;
	and.pred  	%p326, %p324, %p325;
	@%p326 bra 	$L__BB8_183;
	setp.lt.f32 	%p327, %f434, %f435;
	@%p327 bra 	$L__BB8_182;
	add.f32 	%f439, %f41, %f435;
	add.s32 	%r559, %r559, %r77;
	mov.b32 	%r561, 2;
	mov.f32 	%f437, %f433;
	mov.f32 	%f438, %f434;
	mov.f32 	%f453, %f435;
	bra.uni 	$L__BB8_184;
$L__BB8_182:
	add.f32 	%f438, %f40, %f434;
	add.s32 	%r558, %r558, %r76;
	mov.b32 	%r561, 1;
	mov.f32 	%f437, %f433;
	mov.f32 	%f439, %f435;
	mov.f32 	%f453, %f434;
	bra.uni 	$L__BB8_184;
$L__BB8_183:
	add.f32 	%f437, %f39, %f433;
	add.s32 	%r557, %r557, %r75;
	mov.b32 	%r561, 0;
	mov.f32 	%f438, %f434;
	mov.f32 	%f439, %f435;
	mov.f32 	%f453, %f433;
$L__BB8_184:
	add.s32 	%r428, %r78, 13;
	setp.ge.s32 	%p328, %r428, %r208;
	setp.ge.f32 	%p329, %f453, %f171;
	or.pred  	%p330, %p328, %p329;
	@%p330 bra 	$L__BB8_97;
	setp.lt.s32 	%p331, %r558, %r209;
	@%p331 bra 	$L__BB8_62;
	setp.gt.s32 	%p332, %r557, -1;
	setp.lt.s32 	%p333, %r557, %r205;
	and.pred  	%p334, %p332, %p333;
	setp.gt.s32 	%p335, %r558, -1;
	setp.lt.s32 	%p336, %r558, %r205;
	and.pred  	%p337, %p335, %p336;
	and.pred  	%p338, %p334, %p337;
	setp.gt.s32 	%p339, %r559, -1;
	setp.lt.s32 	%p340, %r559, %r205;
	and.pred  	%p341, %p339, %p340;
	and.pred  	%p342, %p338, %p341;
	@%p342 bra 	$L__BB8_188;
	setp.gt.f32 	%p343, %f453, %f38;
	@%p343 bra 	$L__BB8_97;
	bra.uni 	$L__BB8_189;
$L__BB8_188:
	mul.lo.s32 	%r430, %r558, %r71;
	cvt.u64.u32 	%rd196, %r430;
	mul.lo.s32 	%r431, %r557, %r205;
	cvt.s64.s32 	%rd197, %r431;
	cvt.u64.u32 	%rd198, %r559;
	add.s64 	%rd199, %rd43, %rd197;
	add.s64 	%rd200, %rd199, %rd196;
	add.s64 	%rd201, %rd200, %rd198;
	add.s64 	%rd195, %rd44, %rd201;
	// begin inline asm
	ld.global.nc.s8 %r429, [%rd195];
	// end inline asm
	cvt.s8.s32 	%rs22, %r429;
	setp.gt.s16 	%p344, %rs22, -1;
	@%p344 bra 	$L__BB8_50;
$L__BB8_189:
	setp.lt.f32 	%p345, %f437, %f438;
	setp.lt.f32 	%p346, %f437, %f439;
	and.pred  	%p347, %p345, %p346;
	@%p347 bra 	$L__BB8_193;
	setp.lt.f32 	%p348, %f438, %f439;
	@%p348 bra 	$L__BB8_192;
	add.f32 	%f443, %f41, %f439;
	add.s32 	%r559, %r559, %r77;
	mov.b32 	%r561, 2;
	mov.f32 	%f441, %f437;
	mov.f32 	%f442, %f438;
	mov.f32 	%f453, %f439;
	bra.uni 	$L__BB8_194;
$L__BB8_192:
	add.f32 	%f442, %f40, %f438;
	add.s32 	%r558, %r558, %r76;
	mov.b32 	%r561, 1;
	mov.f32 	%f441, %f437;
	mov.f32 	%f443, %f439;
	mov.f32 	%f453, %f438;
	bra.uni 	$L__BB8_194;
$L__BB8_193:
	add.f32 	%f441, %f39, %f437;
	add.s32 	%r557, %r557, %r75;
	mov.b32 	%r561, 0;
	mov.f32 	%f442, %f438;
	mov.f32 	%f443, %f439;
	mov.f32 	%f453, %f437;
$L__BB8_194:
	add.s32 	%r435, %r78, 14;
	setp.ge.s32 	%p349, %r435, %r208;
	setp.ge.f32 	%p350, %f453, %f171;
	or.pred  	%p351, %p349, %p350;
	@%p351 bra 	$L__BB8_97;
	setp.lt.s32 	%p352, %r558, %r209;
	@%p352 bra 	$L__BB8_73;
	setp.gt.s32 	%p353, %r557, -1;
	setp.lt.s32 	%p354, %r557, %r205;
	and.pred  	%p355, %p353, %p354;
	setp.gt.s32 	%p356, %r558, -1;
	setp.lt.s32 	%p357, %r558, %r205;
	and.pred  	%p358, %p356, %p357;
	and.pred  	%p359, %p355, %p358;
	setp.gt.s32 	%p360, %r559, -1;
	setp.lt.s32 	%p361, %r559, %r205;
	and.pred  	%p362, %p360, %p361;
	and.pred  	%p363, %p359, %p362;
	@%p363 bra 	$L__BB8_198;
	setp.gt.f32 	%p364, %f453, %f38;
	@%p364 bra 	$L__BB8_97;
	bra.uni 	$L__BB8_199;
$L__BB8_198:
	mul.lo.s32 	%r437, %r558, %r71;
	cvt.u64.u32 	%rd203, %r437;
	mul.lo.s32 	%r438, %r557, %r205;
	cvt.s64.s32 	%rd204, %r438;
	cvt.u64.u32 	%rd205, %r559;
	add.s64 	%rd206, %rd43, %rd204;
	add.s64 	%rd207, %rd206, %rd203;
	add.s64 	%rd208, %rd207, %rd205;
	add.s64 	%rd202, %rd44, %rd208;
	// begin inline asm
	ld.global.nc.s8 %r436, [%rd202];
	// end inline asm
	cvt.s8.s32 	%rs22, %r436;
	setp.gt.s16 	%p365, %rs22, -1;
	@%p365 bra 	$L__BB8_50;
$L__BB8_199:
	setp.lt.f32 	%p366, %f441, %f442;
	setp.lt.f32 	%p367, %f441, %f443;
	and.pred  	%p368, %p366, %p367;
	@%p368 bra 	$L__BB8_203;
	setp.lt.f32 	%p369, %f442, %f443;
	@%p369 bra 	$L__BB8_202;
	add.f32 	%f447, %f41, %f443;
	add.s32 	%r559, %r559, %r77;
	mov.b32 	%r561, 2;
	mov.f32 	%f445, %f441;
	mov.f32 	%f446, %f442;
	mov.f32 	%f453, %f443;
	bra.uni 	$L__BB8_204;
$L__BB8_202:
	add.f32 	%f446, %f40, %f442;
	add.s32 	%r558, %r558, %r76;
	mov.b32 	%r561, 1;
	mov.f32 	%f445, %f441;
	mov.f32 	%f447, %f443;
	mov.f32 	%f453, %f442;
	bra.uni 	$L__BB8_204;
$L__BB8_203:
	add.f32 	%f445, %f39, %f441;
	add.s32 	%r557, %r557, %r75;
	mov.b32 	%r561, 0;
	mov.f32 	%f446, %f442;
	mov.f32 	%f447, %f443;
	mov.f32 	%f453, %f441;
$L__BB8_204:
	add.s32 	%r442, %r78, 15;
	setp.ge.s32 	%p370, %r442, %r208;
	setp.ge.f32 	%p371, %f453, %f171;
	or.pred  	%p372, %p370, %p371;
	@%p372 bra 	$L__BB8_97;
	setp.lt.s32 	%p373, %r558, %r209;
	@%p373 bra 	$L__BB8_84;
	setp.gt.s32 	%p374, %r557, -1;
	setp.lt.s32 	%p375, %r557, %r205;
	and.pred  	%p376, %p374, %p375;
	setp.gt.s32 	%p377, %r558, -1;
	setp.lt.s32 	%p378, %r558, %r205;
	and.pred  	%p379, %p377, %p378;
	and.pred  	%p380, %p376, %p379;
	setp.gt.s32 	%p381, %r559, -1;
	setp.lt.s32 	%p382, %r559, %r205;
	and.pred  	%p383, %p381, %p382;
	and.pred  	%p384, %p380, %p383;
	@%p384 bra 	$L__BB8_208;
	setp.gt.f32 	%p385, %f453, %f38;
	@%p385 bra 	$L__BB8_97;
	bra.uni 	$L__BB8_209;
$L__BB8_208:
	mul.lo.s32 	%r444, %r558, %r71;
	cvt.u64.u32 	%rd210, %r444;
	mul.lo.s32 	%r445, %r557, %r205;
	cvt.s64.s32 	%rd211, %r445;
	cvt.u64.u32 	%rd212, %r559;
	add.s64 	%rd213, %rd43, %rd211;
	add.s64 	%rd214, %rd213, %rd210;
	add.s64 	%rd215, %rd214, %rd212;
	add.s64 	%rd209, %rd44, %rd215;
	// begin inline asm
	ld.global.nc.s8 %r443, [%rd209];
	// end inline asm
	cvt.s8.s32 	%rs22, %r443;
	setp.gt.s16 	%p386, %rs22, -1;
	@%p386 bra 	$L__BB8_50;
$L__BB8_209:
	setp.lt.f32 	%p387, %f445, %f446;
	setp.lt.f32 	%p388, %f445, %f447;
	and.pred  	%p389, %p387, %p388;
	@%p389 bra 	$L__BB8_213;
	setp.lt.f32 	%p390, %f446, %f447;
	@%p390 bra 	$L__BB8_212;
	add.f32 	%f451, %f41, %f447;
	add.s32 	%r559, %r559, %r77;
	mov.b32 	%r561, 2;
	mov.f32 	%f449, %f445;
	mov.f32 	%f450, %f446;
	mov.f32 	%f453, %f447;
	bra.uni 	$L__BB8_214;
$L__BB8_212:
	add.f32 	%f450, %f40, %f446;
	add.s32 	%r558, %r558, %r76;
	mov.b32 	%r561, 1;
	mov.f32 	%f449, %f445;
	mov.f32 	%f451, %f447;
	mov.f32 	%f453, %f446;
	bra.uni 	$L__BB8_214;
$L__BB8_213:
	add.f32 	%f449, %f39, %f445;
	add.s32 	%r557, %r557, %r75;
	mov.b32 	%r561, 0;
	mov.f32 	%f450, %f446;
	mov.f32 	%f451, %f447;
	mov.f32 	%f453, %f445;
$L__BB8_214:
	add.s32 	%r78, %r78, 16;
	setp.lt.s32 	%p391, %r78, %r208;
	@%p391 bra 	$L__BB8_45;
	bra.uni 	$L__BB8_97;
$L__BB8_215:
	mov.f32 	%f454, 0f3F800000;
	bra.uni 	$L__BB8_217;
$L__BB8_216:
	mov.f32 	%f454, 0f3F666666;
$L__BB8_217:
	ld.param.u64 	%rd226, [_Z24render_kernel_uint8_fastPKaPKfPhiiiiiffi_param_2];
	div.rn.f32 	%f349, %f453, %f171;
	min.f32 	%f350, %f349, 0f3F800000;
	mul.f32 	%f351, %f350, %f350;
	mul.f32 	%f352, %f166, %f454;
	mov.f32 	%f353, 0f3F800000;
	sub.f32 	%f354, %f353, %f351;
	ld.const.f32 	%f355, [SKY_COLOR];
	mul.f32 	%f356, %f351, %f355;
	fma.rn.f32 	%f357, %f354, %f352, %f356;
	mul.f32 	%f358, %f357, 0f437F0000;
	cvt.rzi.u32.f32 	%r458, %f358;
	cvta.to.global.u64 	%rd221, %rd226;
	add.s64 	%rd222, %rd221, %rd42;
	st.global.u8 	[%rd222], %r458;
	mul.f32 	%f359, %f167, %f454;
	ld.const.f32 	%f360, [SKY_COLOR+4];
	mul.f32 	%f361, %f351, %f360;
	fma.rn.f32 	%f362, %f354, %f359, %f361;
	mul.f32 	%f363, %f362, 0f437F0000;
	cvt.rzi.u32.f32 	%r459, %f363;
	st.global.u8 	[%rd222+1], %r459;
	mul.f32 	%f364, %f168, %f454;
	ld.const.f32 	%f365, [SKY_COLOR+8];
	mul.f32 	%f366, %f351, %f365;
	fma.rn.f32 	%f367, %f354, %f364, %f366;
	mul.f32 	%f368, %f367, 0f437F0000;
	cvt.rzi.u32.f32 	%r460, %f368;
	st.global.u8 	[%rd222+2], %r460;
$L__BB8_218:
	ret;

}
	// .globl	_Z21decode_actions_kernelPKaPKfPfS3_S3_S3_PbS4_S4_S3_if
.visible .entry _Z21decode_actions_kernelPKaPKfPfS3_S3_S3_PbS4_S4_S3_if(
	.param .u64 .ptr .align 1 _Z21decode_actions_kernelPKaPKfPfS3_S3_S3_PbS4_S4_S3_if_param_0,
	.param .u64 .ptr .align 1 _Z21decode_actions_kernelPKaPKfPfS3_S3_S3_PbS4_S4_S3_if_param_1,
	.param .u64 .ptr .align 1 _Z21decode_actions_kernelPKaPKfPfS3_S3_S3_PbS4_S4_S3_if_param_2,
	.param .u64 .ptr .align 1 _Z21decode_actions_kernelPKaPKfPfS3_S3_S3_PbS4_S4_S3_if_param_3,
	.param .u64 .ptr .align 1 _Z21decode_actions_kernelPKaPKfPfS3_S3_S3_PbS4_S4_S3_if_param_4,
	.param .u64 .ptr .align 1 _Z21decode_actions_kernelPKaPKfPfS3_S3_S3_PbS4_S4_S3_if_param_5,
	.param .u64 .ptr .align 1 _Z21decode_actions_kernelPKaPKfPfS3_S3_S3_PbS4_S4_S3_if_param_6,
	.param .u64 .ptr .align 1 _Z21decode_actions_kernelPKaPKfPfS3_S3_S3_PbS4_S4_S3_if_param_7,
	.param .u64 .ptr .align 1 _Z21decode_actions_kernelPKaPKfPfS3_S3_S3_PbS4_S4_S3_if_param_8,
	.param .u64 .ptr .align 1 _Z21decode_actions_kernelPKaPKfPfS3_S3_S3_PbS4_S4_S3_if_param_9,
	.param .u32 _Z21decode_actions_kernelPKaPKfPfS3_S3_S3_PbS4_S4_S3_if_param_10,
	.param .f32 _Z21decode_actions_kernelPKaPKfPfS3_S3_S3_PbS4_S4_S3_if_param_11
)
{
	.reg .pred 	%p<7>;
	.reg .b16 	%rs<23>;
	.reg .b32 	%r<8>;
	.reg .b32 	%f<12>;
	.reg .b64 	%rd<37>;

	ld.param.u64 	%rd2, [_Z21decode_actions_kernelPKaPKfPfS3_S3_S3_PbS4_S4_S3_if_param_1];
	ld.param.u64 	%rd4, [_Z21decode_actions_kernelPKaPKfPfS3_S3_S3_PbS4_S4_S3_if_param_3];
	ld.param.u64 	%rd5, [_Z21decode_actions_kernelPKaPKfPfS3_S3_S3_PbS4_S4_S3_if_param_4];
	ld.param.u64 	%rd6, [_Z21decode_actions_kernelPKaPKfPfS3_S3_S3_PbS4_S4_S3_if_param_5];
	ld.param.u64 	%rd7, [_Z21decode_actions_kernelPKaPKfPfS3_S3_S3_PbS4_S4_S3_if_param_6];
	ld.param.u64 	%rd8, [_Z21decode_actions_kernelPKaPKfPfS3_S3_S3_PbS4_S4_S3_if_param_7];
	ld.param.u64 	%rd9, [_Z21decode_actions_kernelPKaPKfPfS3_S3_S3_PbS4_S4_S3_if_param_8];
	ld.param.u64 	%rd10, [_Z21decode_actions_kernelPKaPKfPfS3_S3_S3_PbS4_S4_S3_if_param_9];
	ld.param.u32 	%r2, [_Z21decode_actions_kernelPKaPKfPfS3_S3_S3_PbS4_S4_S3_if_param_10];
	ld.param.f32 	%f1, [_Z21decode_actions_kernelPKaPKfPfS3_S3_S3_PbS4_S4_S3_if_param_11];
	mov.u32 	%r3, %ctaid.x;
	mov.u32 	%r4, %ntid.x;
	mov.u32 	%r5, %tid.x;
	mad.lo.s32 	%r1, %r3, %r4, %r5;
	setp.ge.s32 	%p1, %r1, %r2;
	@%p1 bra 	$L__BB9_2;
	ld.param.u64 	%rd36, [_Z21decode_actions_kernelPKaPKfPfS3_S3_S3_PbS4_S4_S3_if_param_2];
	ld.param.u64 	%rd35, [_Z21decode_actions_kernelPKaPKfPfS3_S3_S3_PbS4_S4_S3_if_param_0];
	cvta.to.global.u64 	%rd11, %rd35;
	cvta.to.global.u64 	%rd12, %rd36;
	cvta.to.global.u64 	%rd13, %rd4;
	cvta.to.global.u64 	%rd14, %rd2;
	cvta.to.global.u64 	%rd15, %rd5;
	cvta.to.global.u64 	%rd16, %rd6;
	cvta.to.global.u64 	%rd17, %rd7;
	cvta.to.global.u64 	%rd18, %rd8;
	cvta.to.global.u64 	%rd19, %rd9;
	cvta.to.global.u64 	%rd20, %rd10;
	shl.b32 	%r6, %r1, 3;
	cvt.s64.s32 	%rd21, %r6;
	add.s64 	%rd22, %rd11, %rd21;
	ld.global.nc.u8 	%rs1, [%rd22];
	cvt.u16.u8 	%rs2, %rs1;
	cvt.s16.s8 	%rs3, %rs2;
	ld.global.nc.u8 	%rs4, [%rd22+1];
	cvt.s16.s8 	%rs5, %rs4;
	ld.global.nc.u8 	%rs6, [%rd22+2];
	cvt.s16.s8 	%rs7, %rs6;
	ld.global.nc.u8 	%rs8, [%rd22+3];
	cvt.s16.s8 	%rs9, %rs8;
	ld.global.nc.u8 	%rs10, [%rd22+4];
	cvt.u16.u8 	%rs11, %rs10;
	ld.global.nc.u8 	%rs12, [%rd22+5];
	cvt.u16.u8 	%rs13, %rs12;
	ld.global.nc.u8 	%rs14, [%rd22+6];
	cvt.u16.u8 	%rs15, %rs14;
	ld.global.nc.u8 	%rs16, [%rd22+7];
	cvt.u16.u8 	%rs17, %rs16;
	and.b16  	%rs19, %rs17, 255;
	cvt.rn.f32.s16 	%f2, %rs3;
	cvt.rn.f32.s16 	%f3, %rs5;
	sub.f32 	%f4, %f2, %f3;
	cvt.s64.s32 	%rd23, %r1;
	mul.wide.s32 	%rd24, %r1, 4;
	add.s64 	%rd25, %rd12, %rd24;
	st.global.f32 	[%rd25], %f4;
	cvt.rn.f32.s16 	%f5, %rs9;
	cvt.rn.f32.s16 	%f6, %rs7;
	sub.f32 	%f7, %f5, %f6;
	add.s64 	%rd26, %rd13, %rd24;
	st.global.f32 	[%rd26], %f7;
	shl.b32 	%r7, %r1, 1;
	mul.wide.s32 	%rd27, %r7, 4;
	add.s64 	%rd28, %rd14, %rd27;
	ld.global.nc.f32 	%f8, [%rd28];
	add.s64 	%rd29, %rd15, %rd24;
	st.global.f32 	[%rd29], %f8;
	ld.global.nc.f32 	%f9, [%rd28+4];
	add.s64 	%rd30, %rd16, %rd24;
	st.global.f32 	[%rd30], %f9;
	setp.ne.s16 	%p2, %rs11, 0;
	selp.u16 	%rs20, 1, 0, %p2;
	add.s64 	%rd31, %rd17, %rd23;
	st.global.u8 	[%rd31], %rs20;
	setp.ne.s16 	%p3, %rs13, 0;
	selp.u16 	%rs21, 1, 0, %p3;
	add.s64 	%rd32, %rd18, %rd23;
	st.global.u8 	[%rd32], %rs21;
	setp.ne.s16 	%p4, %rs15, 0;
	selp.u16 	%rs22, 1, 0, %p4;
	add.s64 	%rd33, %rd19, %rd23;
	st.global.u8 	[%rd33], %rs22;
	setp.ne.s16 	%p5, %rs2, 0;
	setp.ne.s16 	%p6, %rs19, 0;
	selp.f32 	%f10, %f1, 0f3F800000, %p6;
	selp.f32 	%f11, %f10, 0f3F800000, %p5;
	add.s64 	%rd34, %rd20, %rd24;
	st.global.f32 	[%rd34], %f11;
$L__BB9_2:
	ret;

}
	// .globl	_Z14physics_kernelPfS_S_S_PbPKfS2_S2_S2_PKbS2_iiiiffff
.visible .entry _Z14physics_kernelPfS_S_S_PbPKfS2_S2_S2_PKbS2_iiiiffff(
	.param .u64 .ptr .align 1 _Z14physics_kernelPfS_S_S_PbPKfS2_S2_S2_PKbS2_iiiiffff_param_0,
	.param .u64 .ptr .align 1 _Z14physics_kernelPfS_S_S_PbPKfS2_S2_S2_PKbS2_iiiiffff_param_1,
	.param .u64 .ptr .align 1 _Z14physics_kernelPfS_S_S_PbPKfS2_S2_S2_PKbS2_iiiiffff_param_2,
	.param .u64 .ptr .align 1 _Z14physics_kernelPfS_S_S_PbPKfS2_S2_S2_PKbS2_iiiiffff_param_3,
	.param .u64 .ptr .align 1 _Z14physics_kernelPfS_S_S_PbPKfS2_S2_S2_PKbS2_iiiiffff_param_4,
	.param .u64 .ptr .align 1 _Z14physics_kernelPfS_S_S_PbPKfS2_S2_S2_PKbS2_iiiiffff_param_5,
	.param .u64 .ptr .align 1 _Z14physics_kernelPfS_S_S_PbPKfS2_S2_S2_PKbS2_iiiiffff_param_6,
	.param .u64 .ptr .align 1 _Z14physics_kernelPfS_S_S_PbPKfS2_S2_S2_PKbS2_iiiiffff_param_7,
	.param .u64 .ptr .align 1 _Z14physics_kernelPfS_S_S_PbPKfS2_S2_S2_PKbS2_iiiiffff_param_8,
	.param .u64 .ptr .align 1 _Z14physics_kernelPfS_S_S_PbPKfS2_S2_S2_PKbS2_iiiiffff_param_9,
	.param .u64 .ptr .align 1 _Z14physics_kernelPfS_S_S_PbPKfS2_S2_S2_PKbS2_iiiiffff_param_10,
	.param .u32 _Z14physics_kernelPfS_S_S_PbPKfS2_S2_S2_PKbS2_iiiiffff_param_11,
	.param .u32 _Z14physics_kernelPfS_S_S_PbPKfS2_S2_S2_PKbS2_iiiiffff_param_12,
	.param .u32 _Z14physics_kernelPfS_S_S_PbPKfS2_S2_S2_PKbS2_iiiiffff_param_13,
	.param .u32 _Z14physics_kernelPfS_S_S_PbPKfS2_S2_S2_PKbS2_iiiiffff_param_14,
	.param .f32 _Z14physics_kernelPfS_S_S_PbPKfS2_S2_S2_PKbS2_iiiiffff_param_15,
	.param .f32 _Z14physics_kernelPfS_S_S_PbPKfS2_S2_S2_PKbS2_iiiiffff_param_16,
	.param .f32 _Z14physics_kernelPfS_S_S_PbPKfS2_S2_S2_PKbS2_iiiiffff_param_17,
	.param .f32 _Z14physics_kernelPfS_S_S_PbPKfS2_S2_S2_PKbS2_iiiiffff_param_18
)
{
	.local .align 4 .b8 	__local_depot10[28];
	.reg .b64 	%SP;
	.reg .b64 	%SPL;
	.reg .pred 	%p<21>;
	.reg .b16 	%rs<8>;
	.reg .b32 	%r<92>;
	.reg .b32 	%f<101>;
	.reg .b64 	%rd<79>;
	.reg .b64 	%fd<5>;

	mov.u64 	%SPL, __local_depot10;
	ld.param.u64 	%rd20, [_Z14physics_kernelPfS_S_S_PbPKfS2_S2_S2_PKbS2_iiiiffff_param_1];
	ld.param.u64 	%rd22, [_Z14physics_kernelPfS_S_S_PbPKfS2_S2_S2_PKbS2_iiiiffff_param_3];
	ld.param.u64 	%rd23, [_Z14physics_kernelPfS_S_S_PbPKfS2_S2_S2_PKbS2_iiiiffff_param_4];
	ld.param.u64 	%rd24, [_Z14physics_kernelPfS_S_S_PbPKfS2_S2_S2_PKbS2_iiiiffff_param_5];
	ld.param.u64 	%rd25, [_Z14physics_kernelPfS_S_S_PbPKfS2_S2_S2_PKbS2_iiiiffff_param_6];
	ld.param.u64 	%rd26, [_Z14physics_kernelPfS_S_S_PbPKfS2_S2_S2_PKbS2_iiiiffff_param_7];
	ld.param.u64 	%rd27, [_Z14physics_kernelPfS_S_S_PbPKfS2_S2_S2_PKbS2_iiiiffff_param_8];
	ld.param.u64 	%rd28, [_Z14physics_kernelPfS_S_S_PbPKfS2_S2_S2_PKbS2_iiiiffff_param_9];
	ld.param.u64 	%rd29, [_Z14physics_kernelPfS_S_S_PbPKfS2_S2_S2_PKbS2_iiiiffff_param_10];
	ld.param.u32 	%r33, [_Z14physics_kernelPfS_S_S_PbPKfS2_S2_S2_PKbS2_iiiiffff_param_11];
	ld.param.u32 	%r30, [_Z14physics_kernelPfS_S_S_PbPKfS2_S2_S2_PKbS2_iiiiffff_param_12];
	ld.param.u32 	%r31, [_Z14physics_kernelPfS_S_S_PbPKfS2_S2_S2_PKbS2_iiiiffff_param_13];
	ld.param.u32 	%r32, [_Z14physics_kernelPfS_S_S_PbPKfS2_S2_S2_PKbS2_iiiiffff_param_14];
	ld.param.f32 	%f23, [_Z14physics_kernelPfS_S_S_PbPKfS2_S2_S2_PKbS2_iiiiffff_param_15];
	ld.param.f32 	%f24, [_Z14physics_kernelPfS_S_S_PbPKfS2_S2_S2_PKbS2_iiiiffff_param_16];
	ld.param.f32 	%f25, [_Z14physics_kernelPfS_S_S_PbPKfS2_S2_S2_PKbS2_iiiiffff_param_17];
	ld.param.f32 	%f26, [_Z14physics_kernelPfS_S_S_PbPKfS2_S2_S2_PKbS2_iiiiffff_param_18];
	add.u64 	%rd1, %SPL, 0;
	mov.u32 	%r34, %ctaid.x;
	mov.u32 	%r35, %ntid.x;
	mov.u32 	%r36, %tid.x;
	mad.lo.s32 	%r1, %r34, %r35, %r36;
	setp.ge.s32 	%p1, %r1, %r33;
	@%p1 bra 	$L__BB10_22;
	ld.param.u64 	%rd72, [_Z14physics_kernelPfS_S_S_PbPKfS2_S2_S2_PKbS2_iiiiffff_param_2];
	cvta.to.global.u64 	%rd31, %rd72;
	cvta.to.global.u64 	%rd32, %rd26;
	cvta.to.global.u64 	%rd33, %rd22;
	cvta.to.global.u64 	%rd34, %rd27;
	mul.wide.s32 	%rd35, %r1, 4;
	add.s64 	%rd36, %rd32, %rd35;
	ld.global.nc.f32 	%f27, [%rd36];
	add.s64 	%rd37, %rd31, %rd35;
	ld.global.f32 	%f28, [%rd37];
	add.f32 	%f1, %f27, %f28;
	st.global.f32 	[%rd37], %f1;
	add.s64 	%rd38, %rd33, %rd35;
	ld.global.f32 	%f29, [%rd38];
	add.s64 	%rd39, %rd34, %rd35;
	ld.global.nc.f32 	%f30, [%rd39];
	add.f32 	%f31, %f29, %f30;
	max.f32 	%f32, %f31, 0fBFC7AE14;
	min.f32 	%f33, %f32, 0f3FC7AE14;
	st.global.f32 	[%rd38], %f33;
	mul.f32 	%f34, %f1, 0f3F22F983;
	cvt.rni.s32.f32 	%r91, %f34;
	cvt.rn.f32.s32 	%f35, %r91;
	fma.rn.f32 	%f36, %f35, 0fBFC90FDA, %f1;
	fma.rn.f32 	%f37, %f35, 0fB3A22168, %f36;
	fma.rn.f32 	%f97, %f35, 0fA7C234C5, %f37;
	abs.f32 	%f3, %f1;
	setp.ltu.f32 	%p2, %f3, 0f47CE4780;
	mov.u32 	%r87, %r91;
	mov.f32 	%f96, %f97;
	@%p2 bra 	$L__BB10_9;
	setp.neu.f32 	%p3, %f3, 0f7F800000;
	@%p3 bra 	$L__BB10_4;
	mov.f32 	%f40, 0f00000000;
	mul.rn.f32 	%f96, %f1, %f40;
	mov.b32 	%r87, 0;
	bra.uni 	$L__BB10_9;
$L__BB10_4:
	mov.b32 	%r3, %f1;
	shl.b32 	%r38, %r3, 8;
	or.b32  	%r4, %r38, -2147483648;
	mov.b64 	%rd75, 0;
	mov.b32 	%r84, 0;
	mov.u64 	%rd73, __cudart_i2opi_f;
	mov.u64 	%rd74, %rd1;
$L__BB10_5:
	.pragma "nounroll";
	ld.global.nc.u32 	%r39, [%rd73];
	mad.wide.u32 	%rd42, %r39, %r4, %rd75;
	shr.u64 	%rd75, %rd42, 32;
	st.local.u32 	[%rd74], %rd42;
	add.s32 	%r84, %r84, 1;
	add.s64 	%rd74, %rd74, 4;
	add.s64 	%rd73, %rd73, 4;
	setp.ne.s32 	%p4, %r84, 6;
	@%p4 bra 	$L__BB10_5;
	shr.u32 	%r40, %r3, 23;
	st.local.u32 	[%rd1+24], %rd75;
	and.b32  	%r7, %r40, 31;
	and.b32  	%r41, %r40, 224;
	add.s32 	%r42, %r41, -128;
	shr.u32 	%r43, %r42, 5;
	mul.wide.u32 	%rd43, %r43, 4;
	sub.s64 	%rd8, %rd1, %rd43;
	ld.local.u32 	%r85, [%rd8+24];
	ld.local.u32 	%r86, [%rd8+20];
	setp.eq.s32 	%p5, %r7, 0;
	@%p5 bra 	$L__BB10_8;
	shf.l.wrap.b32 	%r85, %r86, %r85, %r7;
	ld.local.u32 	%r44, [%rd8+16];
	shf.l.wrap.b32 	%r86, %r44, %r86, %r7;
$L__BB10_8:
	shr.u32 	%r45, %r85, 30;
	shf.l.wrap.b32 	%r46, %r86, %r85, 2;
	shl.b32 	%r47, %r86, 2;
	shr.u32 	%r48, %r46, 31;
	add.s32 	%r49, %r48, %r45;
	neg.s32 	%r50, %r49;
	setp.lt.s32 	%p6, %r3, 0;
	selp.b32 	%r87, %r50, %r49, %p6;
	xor.b32  	%r51, %r46, %r3;
	shr.s32 	%r52, %r46, 31;
	xor.b32  	%r53, %r52, %r46;
	xor.b32  	%r54, %r52, %r47;
	cvt.u64.u32 	%rd44, %r53;
	shl.b64 	%rd45, %rd44, 32;
	cvt.u64.u32 	%rd46, %r54;
	or.b64  	%rd47, %rd45, %rd46;
	cvt.rn.f64.s64 	%fd1, %rd47;
	mul.f64 	%fd2, %fd1, 0d3BF921FB54442D19;
	cvt.rn.f32.f64 	%f38, %fd2;
	neg.f32 	%f39, %f38;
	setp.lt.s32 	%p7, %r51, 0;
	selp.f32 	%f96, %f39, %f38, %p7;
$L__BB10_9:
	add.s32 	%r56, %r87, 1;
	mul.rn.f32 	%f41, %f96, %f96;
	and.b32  	%r57, %r87, 1;
	setp.eq.b32 	%p9, %r57, 1;
	selp.f32 	%f42, %f96, 0f3F800000, %p9;
	fma.rn.f32 	%f43, %f41, %f42, 0f00000000;
	fma.rn.f32 	%f44, %f41, 0f37CBAC00, 0fBAB607ED;
	selp.f32 	%f45, 0fB94D4153, %f44, %p9;
	selp.f32 	%f46, 0f3C0885E4, 0f3D2AAABB, %p9;
	fma.rn.f32 	%f47, %f45, %f41, %f46;
	selp.f32 	%f48, 0fBE2AAAA8, 0fBEFFFFFF, %p9;
	fma.rn.f32 	%f49, %f47, %f41, %f48;
	fma.rn.f32 	%f50, %f49, %f43, %f42;
	and.b32  	%r58, %r56, 2;
	setp.eq.s32 	%p10, %r58, 0;
	mov.f32 	%f51, 0f00000000;
	sub.f32 	%f52, %f51, %f50;
	selp.f32 	%f7, %f50, %f52, %p10;
	@%p2 bra 	$L__BB10_17;
	setp.neu.f32 	%p11, %f3, 0f7F800000;
	@%p11 bra 	$L__BB10_12;
	mov.f32 	%f55, 0f00000000;
	mul.rn.f32 	%f97, %f1, %f55;
	mov.b32 	%r91, 0;
	bra.uni 	$L__BB10_17;
$L__BB10_12:
	mov.b32 	%r16, %f1;
	shl.b32 	%r60, %r16, 8;
	or.b32  	%r17, %r60, -2147483648;
	mov.b64 	%rd78, 0;
	mov.b32 	%r88, 0;
	mov.u64 	%rd76, __cudart_i2opi_f;
	mov.u64 	%rd77, %rd1;
$L__BB10_13:
	.pragma "nounroll";
	ld.global.nc.u32 	%r61, [%rd76];
	mad.wide.u32 	%rd50, %r61, %r17, %rd78;
	shr.u64 	%rd78, %rd50, 32;
	st.local.u32 	[%rd77], %rd50;
	add.s32 	%r88, %r88, 1;
	add.s64 	%rd77, %rd77, 4;
	add.s64 	%rd76, %rd76, 4;
	setp.ne.s32 	%p12, %r88, 6;
	@%p12 bra 	$L__BB10_13;
	shr.u32 	%r62, %r16, 23;
	st.local.u32 	[%rd1+24], %rd78;
	and.b32  	%r20, %r62, 31;
	and.b32  	%r63, %r62, 224;
	add.s32 	%r64, %r63, -128;
	shr.u32 	%r65, %r64, 5;
	mul.wide.u32 	%rd51, %r65, 4;
	sub.s64 	%rd15, %rd1, %rd51;
	ld.local.u32 	%r89, [%rd15+24];
	ld.local.u32 	%r90, [%rd15+20];
	setp.eq.s32 	%p13, %r20, 0;
	@%p13 bra 	$L__BB10_16;
	shf.l.wrap.b32 	%r89, %r90, %r89, %r20;
	ld.local.u32 	%r66, [%rd15+16];
	shf.l.wrap.b32 	%r90, %r66, %r90, %r20;
$L__BB10_16:
	shr.u32 	%r67, %r89, 30;
	shf.l.wrap.b32 	%r68, %r90, %r89, 2;
	shl.b32 	%r69, %r90, 2;
	shr.u32 	%r70, %r68, 31;
	add.s32 	%r71, %r70, %r67;
	neg.s32 	%r72, %r71;
	setp.lt.s32 	%p14, %r16, 0;
	selp.b32 	%r91, %r72, %r71, %p14;
	xor.b32  	%r73, %r68, %r16;
	shr.s32 	%r74, %r68, 31;
	xor.b32  	%r75, %r74, %r68;
	xor.b32  	%r76, %r74, %r69;
	cvt.u64.u32 	%rd52, %r75;
	shl.b64 	%rd53, %rd52, 32;
	cvt.u64.u32 	%rd54, %r76;
	or.b64  	%rd55, %rd53, %rd54;
	cvt.rn.f64.s64 	%fd3, %rd55;
	mul.f64 	%fd4, %fd3, 0d3BF921FB54442D19;
	cvt.rn.f32.f64 	%f53, %fd4;
	neg.f32 	%f54, %f53;
	setp.lt.s32 	%p15, %r73, 0;
	selp.f32 	%f97, %f54, %f53, %p15;
$L__BB10_17:
	cvt.s64.s32 	%rd56, %r1;
	mul.rn.f32 	%f56, %f97, %f97;
	and.b32  	%r78, %r91, 1;
	setp.eq.b32 	%p16, %r78, 1;
	selp.f32 	%f57, 0f3F800000, %f97, %p16;
	fma.rn.f32 	%f58, %f56, %f57, 0f00000000;
	fma.rn.f32 	%f59, %f56, 0f37CBAC00, 0fBAB607ED;
	selp.f32 	%f60, %f59, 0fB94D4153, %p16;
	selp.f32 	%f61, 0f3D2AAABB, 0f3C0885E4, %p16;
	fma.rn.f32 	%f62, %f60, %f56, %f61;
	selp.f32 	%f63, 0fBEFFFFFF, 0fBE2AAAA8, %p16;
	fma.rn.f32 	%f64, %f62, %f56, %f63;
	fma.rn.f32 	%f65, %f64, %f58, %f57;
	and.b32  	%r79, %r91, 2;
	setp.eq.s32 	%p17, %r79, 0;
	mov.f32 	%f66, 0f00000000;
	sub.f32 	%f67, %f66, %f65;
	selp.f32 	%f68, %f65, %f67, %p17;
	cvta.to.global.u64 	%rd57, %rd24;
	mul.wide.s32 	%rd58, %r1, 4;
	add.s64 	%rd59, %rd57, %rd58;
	ld.global.nc.f32 	%f69, [%rd59];
	cvta.to.global.u64 	%rd60, %rd25;
	add.s64 	%rd61, %rd60, %rd58;
	ld.global.nc.f32 	%f70, [%rd61];
	cvta.to.global.u64 	%rd62, %rd29;
	add.s64 	%rd63, %rd62, %rd58;
	ld.global.nc.f32 	%f71, [%rd63];
	mul.f32 	%f72, %f25, %f71;
	mul.f32 	%f73, %f69, %f68;
	mul.f32 	%f74, %f72, %f73;
	mul.f32 	%f75, %f23, %f74;
	mul.f32 	%f76, %f7, %f70;
	mul.f32 	%f77, %f25, %f76;
	fma.rn.f32 	%f11, %f23, %f77, %f75;
	mul.f32 	%f78, %f7, %f69;
	mul.f32 	%f79, %f78, %f72;
	mul.f32 	%f80, %f23, %f79;
	mul.f32 	%f81, %f70, %f68;
	mul.f32 	%f82, %f25, %f81;
	mul.f32 	%f83, %f23, %f82;
	sub.f32 	%f12, %f80, %f83;
	mul.lo.s32 	%r29, %r1, 3;
	cvta.to.global.u64 	%rd64, %rd20;
	mul.wide.s32 	%rd65, %r29, 4;
	add.s64 	%rd16, %rd64, %rd65;
	ld.global.f32 	%f98, [%rd16+4];
	cvta.to.global.u64 	%rd66, %rd28;
	add.s64 	%rd67, %rd66, %rd56;
	ld.global.nc.u8 	%rs2, [%rd67];
	cvt.u16.u8 	%rs3, %rs2;
	setp.eq.s16 	%p18, %rs3, 0;
	cvta.to.global.u64 	%rd68, %rd23;
	add.s64 	%rd17, %rd68, %rd56;
	@%p18 bra 	$L__BB10_19;
	ld.global.u8 	%rs4, [%rd17];
	setp.eq.s16 	%p19, %rs4, 0;
	selp.f32 	%f98, %f98, %f26, %p19;
$L__BB10_19:
	ld.param.u64 	%rd71, [_Z14physics_kernelPfS_S_S_PbPKfS2_S2_S2_PKbS2_iiiiffff_param_0];
	fma.rn.f32 	%f16, %f23, %f24, %f98;
	cvta.to.global.u64 	%rd69, %rd71;
	add.s64 	%rd18, %rd69, %rd65;
	ld.global.f32 	%f85, [%rd18];
	add.f32 	%f17, %f11, %f85;
	ld.global.f32 	%f86, [%rd18+4];
	fma.rn.f32 	%f18, %f23, %f16, %f86;
	ld.global.f32 	%f87, [%rd18+8];
	add.f32 	%f19, %f12, %f87;
	shr.s32 	%r80, %r31, 31;
	shr.u32 	%r81, %r80, 30;
	add.s32 	%r82, %r31, %r81;
	shr.s32 	%r83, %r82, 2;
	cvt.rn.f32.s32 	%f100, %r83;
	setp.le.f32 	%p20, %f18, %f100;
	mov.f32 	%f99, 0f00000000;
	mov.b16 	%rs7, 1;
	@%p20 bra 	$L__BB10_21;
	mov.b16 	%rs7, 0;
	mov.f32 	%f99, %f16;
	mov.f32 	%f100, %f18;
$L__BB10_21:
	st.global.u8 	[%rd17], %rs7;
	max.f32 	%f88, %f17, 0f3F800000;
	cvt.rn.f32.s32 	%f89, %r30;
	add.f32 	%f90, %f89, 0fBF800000;
	min.f32 	%f91, %f88, %f90;
	max.f32 	%f92, %f19, 0f3F800000;
	cvt.rn.f32.s32 	%f93, %r32;
	add.f32 	%f94, %f93, 0fBF800000;
	min.f32 	%f95, %f92, %f94;
	st.global.f32 	[%rd18], %f91;
	st.global.f32 	[%rd18+4], %f100;
	st.global.f32 	[%rd18+8], %f95;
	st.global.f32 	[%rd16+4], %f99;
$L__BB10_22:
	ret;

}
	// .globl	_Z23raycast_interact_kernelPaPKfS1_S1_PKbS3_Pfiiiiaf
.visible .entry _Z23raycast_interact_kernelPaPKfS1_S1_PKbS3_Pfiiiiaf(
	.param .u64 .ptr .align 1 _Z23raycast_interact_kernelPaPKfS1_S1_PKbS3_Pfiiiiaf_param_0,
	.param .u64 .ptr .align 1 _Z23raycast_interact_kernelPaPKfS1_S1_PKbS3_Pfiiiiaf_param_1,
	.param .u64 .ptr .align 1 _Z23raycast_interact_kernelPaPKfS1_S1_PKbS3_Pfiiiiaf_param_2,
	.param .u64 .ptr .align 1 _Z23raycast_interact_kernelPaPKfS1_S1_PKbS3_Pfiiiiaf_param_3,
	.param .u64 .ptr .align 1 _Z23raycast_interact_kernelPaPKfS1_S1_PKbS3_Pfiiiiaf_param_4,
	.param .u64 .ptr .align 1 _Z23raycast_interact_kernelPaPKfS1_S1_PKbS3_Pfiiiiaf_param_5,
	.param .u64 .ptr .align 1 _Z23raycast_interact_kernelPaPKfS1_S1_PKbS3_Pfiiiiaf_param_6,
	.param .u32 _Z23raycast_interact_kernelPaPKfS1_S1_PKbS3_Pfiiiiaf_param_7,
	.param .u32 _Z23raycast_interact_kernelPaPKfS1_S1_PKbS3_Pfiiiiaf_param_8,
	.param .u32 _Z23raycast_interact_kernelPaPKfS1_S1_PKbS3_Pfiiiiaf_param_9,
	.param .u32 _Z23raycast_interact_kernelPaPKfS1_S1_PKbS3_Pfiiiiaf_param_10,
	.param .u8 _Z23raycast_interact_kernelPaPKfS1_S1_PKbS3_Pfiiiiaf_param_11,
	.param .f32 _Z23raycast_interact_kernelPaPKfS1_S1_PKbS3_Pfiiiiaf_param_12
)
{
	.local .align 4 .b8 	__local_depot11[28];
	.reg .b64 	%SP;
	.reg .b64 	%SPL;
	.reg .pred 	%p<103>;
	.reg .b16 	%rs<20>;
	.reg .b32 	%r<239>;
	.reg .b32 	%f<135>;
	.reg .b64 	%rd<142>;
	.reg .b64 	%fd<9>;

	mov.u64 	%SPL, __local_depot11;
	ld.param.u64 	%rd44, [_Z23raycast_interact_kernelPaPKfS1_S1_PKbS3_Pfiiiiaf_param_0];
	ld.param.u64 	%rd39, [_Z23raycast_interact_kernelPaPKfS1_S1_PKbS3_Pfiiiiaf_param_2];
	ld.param.u64 	%rd40, [_Z23raycast_interact_kernelPaPKfS1_S1_PKbS3_Pfiiiiaf_param_3];
	ld.param.u64 	%rd41, [_Z23raycast_interact_kernelPaPKfS1_S1_PKbS3_Pfiiiiaf_param_4];
	ld.param.u64 	%rd42, [_Z23raycast_interact_kernelPaPKfS1_S1_PKbS3_Pfiiiiaf_param_5];
	ld.param.u64 	%rd43, [_Z23raycast_interact_kernelPaPKfS1_S1_PKbS3_Pfiiiiaf_param_6];
	ld.param.u32 	%r90, [_Z23raycast_interact_kernelPaPKfS1_S1_PKbS3_Pfiiiiaf_param_7];
	ld.param.u32 	%r87, [_Z23raycast_interact_kernelPaPKfS1_S1_PKbS3_Pfiiiiaf_param_8];
	ld.param.u32 	%r89, [_Z23raycast_interact_kernelPaPKfS1_S1_PKbS3_Pfiiiiaf_param_10];
	cvta.to.global.u64 	%rd1, %rd44;
	add.u64 	%rd2, %SPL, 0;
	mov.u32 	%r91, %ctaid.x;
	mov.u32 	%r92, %ntid.x;
	mov.u32 	%r93, %tid.x;
	mad.lo.s32 	%r1, %r91, %r92, %r93;
	setp.ge.s32 	%p1, %r1, %r90;
	@%p1 bra 	$L__BB11_50;
	cvta.to.global.u64 	%rd46, %rd43;
	cvta.to.global.u64 	%rd47, %rd41;
	cvta.to.global.u64 	%rd48, %rd42;
	cvt.s64.s32 	%rd49, %r1;
	mul.wide.s32 	%rd50, %r1, 4;
	add.s64 	%rd3, %rd46, %rd50;
	mov.b32 	%r94, 0;
	st.global.u32 	[%rd3], %r94;
	add.s64 	%rd51, %rd47, %rd49;
	ld.global.nc.u8 	%rs9, [%rd51];
	cvt.u16.u8 	%rs1, %rs9;
	add.s64 	%rd52, %rd48, %rd49;
	ld.global.nc.u8 	%rs10, [%rd52];
	cvt.u16.u8 	%rs11, %rs10;
	or.b16  	%rs12, %rs1, %rs11;
	and.b16  	%rs13, %rs12, 255;
	setp.eq.s16 	%p2, %rs13, 0;
	@%p2 bra 	$L__BB11_50;
	cvta.to.global.u64 	%rd53, %rd39;
	add.s64 	%rd55, %rd53, %rd50;
	ld.global.nc.f32 	%f1, [%rd55];
	cvta.to.global.u64 	%rd56, %rd40;
	add.s64 	%rd57, %rd56, %rd50;
	ld.global.nc.f32 	%f2, [%rd57];
	mul.f32 	%f29, %f1, 0f3F22F983;
	cvt.rni.s32.f32 	%r211, %f29;
	cvt.rn.f32.s32 	%f30, %r211;
	fma.rn.f32 	%f31, %f30, 0fBFC90FDA, %f1;
	fma.rn.f32 	%f32, %f30, 0fB3A22168, %f31;
	fma.rn.f32 	%f132, %f30, 0fA7C234C5, %f32;
	abs.f32 	%f4, %f1;
	setp.ltu.f32 	%p3, %f4, 0f47CE4780;
	mov.u32 	%r207, %r211;
	mov.f32 	%f131, %f132;
	@%p3 bra 	$L__BB11_10;
	setp.neu.f32 	%p4, %f4, 0f7F800000;
	@%p4 bra 	$L__BB11_5;
	mov.f32 	%f35, 0f00000000;
	mul.rn.f32 	%f131, %f1, %f35;
	mov.b32 	%r207, 0;
	bra.uni 	$L__BB11_10;
$L__BB11_5:
	mov.b32 	%r3, %f1;
	mov.b64 	%rd131, 0;
	mov.b32 	%r204, 0;
	mov.u64 	%rd129, __cudart_i2opi_f;
	shl.b32 	%r97, %r3, 8;
	or.b32  	%r98, %r97, -2147483648;
	mov.u64 	%rd130, %rd2;
$L__BB11_6:
	.pragma "nounroll";
	ld.global.nc.u32 	%r96, [%rd129];
	mad.wide.u32 	%rd60, %r96, %r98, %rd131;
	shr.u64 	%rd131, %rd60, 32;
	st.local.u32 	[%rd130], %rd60;
	add.s32 	%r204, %r204, 1;
	add.s64 	%rd130, %rd130, 4;
	add.s64 	%rd129, %rd129, 4;
	setp.ne.s32 	%p5, %r204, 6;
	@%p5 bra 	$L__BB11_6;
	shr.u32 	%r99, %r3, 23;
	st.local.u32 	[%rd2+24], %rd131;
	and.b32  	%r6, %r99, 31;
	and.b32  	%r100, %r99, 224;
	add.s32 	%r101, %r100, -128;
	shr.u32 	%r102, %r101, 5;
	mul.wide.u32 	%rd61, %r102, 4;
	sub.s64 	%rd10, %rd2, %rd61;
	ld.local.u32 	%r205, [%rd10+24];
	ld.local.u32 	%r206, [%rd10+20];
	setp.eq.s32 	%p6, %r6, 0;
	@%p6 bra 	$L__BB11_9;
	shf.l.wrap.b32 	%r205, %r206, %r205, %r6;
	ld.local.u32 	%r103, [%rd10+16];
	shf.l.wrap.b32 	%r206, %r103, %r206, %r6;
$L__BB11_9:
	shr.u32 	%r104, %r205, 30;
	shf.l.wrap.b32 	%r105, %r206, %r205, 2;
	shl.b32 	%r106, %r206, 2;
	shr.u32 	%r107, %r105, 31;
	add.s32 	%r108, %r107, %r104;
	neg.s32 	%r109, %r108;
	setp.lt.s32 	%p7, %r3, 0;
	selp.b32 	%r207, %r109, %r108, %p7;
	xor.b32  	%r110, %r105, %r3;
	shr.s32 	%r111, %r105, 31;
	xor.b32  	%r112, %r111, %r105;
	xor.b32  	%r113, %r111, %r106;
	cvt.u64.u32 	%rd62, %r112;
	shl.b64 	%rd63, %rd62, 32;
	cvt.u64.u32 	%rd64, %r113;
	or.b64  	%rd65, %rd63, %rd64;
	cvt.rn.f64.s64 	%fd1, %rd65;
	mul.f64 	%fd2, %fd1, 0d3BF921FB54442D19;
	cvt.rn.f32.f64 	%f33, %fd2;
	neg.f32 	%f34, %f33;
	setp.lt.s32 	%p8, %r110, 0;
	selp.f32 	%f131, %f34, %f33, %p8;
$L__BB11_10:
	setp.ltu.f32 	%p9, %f4, 0f47CE4780;
	add.s32 	%r115, %r207, 1;
	mul.rn.f32 	%f36, %f131, %f131;
	and.b32  	%r116, %r207, 1;
	setp.eq.b32 	%p10, %r116, 1;
	selp.f32 	%f37, %f131, 0f3F800000, %p10;
	fma.rn.f32 	%f38, %f36, %f37, 0f00000000;
	fma.rn.f32 	%f39, %f36, 0f37CBAC00, 0fBAB607ED;
	selp.f32 	%f40, 0fB94D4153, %f39, %p10;
	selp.f32 	%f41, 0f3C0885E4, 0f3D2AAABB, %p10;
	fma.rn.f32 	%f42, %f40, %f36, %f41;
	selp.f32 	%f43, 0fBE2AAAA8, 0fBEFFFFFF, %p10;
	fma.rn.f32 	%f44, %f42, %f36, %f43;
	fma.rn.f32 	%f45, %f44, %f38, %f37;
	and.b32  	%r117, %r115, 2;
	setp.eq.s32 	%p11, %r117, 0;
	mov.f32 	%f46, 0f00000000;
	sub.f32 	%f47, %f46, %f45;
	selp.f32 	%f8, %f45, %f47, %p11;
	@%p9 bra 	$L__BB11_18;
	setp.neu.f32 	%p12, %f4, 0f7F800000;
	@%p12 bra 	$L__BB11_13;
	mov.f32 	%f50, 0f00000000;
	mul.rn.f32 	%f132, %f1, %f50;
	mov.b32 	%r211, 0;
	bra.uni 	$L__BB11_18;
$L__BB11_13:
	mov.b32 	%r15, %f1;
	shl.b32 	%r119, %r15, 8;
	or.b32  	%r16, %r119, -2147483648;
	mov.b64 	%rd134, 0;
	mov.b32 	%r208, 0;
	mov.u64 	%rd132, __cudart_i2opi_f;
	mov.u64 	%rd133, %rd2;
$L__BB11_14:
	.pragma "nounroll";
	ld.global.nc.u32 	%r120, [%rd132];
	mad.wide.u32 	%rd68, %r120, %r16, %rd134;
	shr.u64 	%rd134, %rd68, 32;
	st.local.u32 	[%rd133], %rd68;
	add.s32 	%r208, %r208, 1;
	add.s64 	%rd133, %rd133, 4;
	add.s64 	%rd132, %rd132, 4;
	setp.ne.s32 	%p13, %r208, 6;
	@%p13 bra 	$L__BB11_14;
	shr.u32 	%r121, %r15, 23;
	st.local.u32 	[%rd2+24], %rd134;
	and.b32  	%r19, %r121, 31;
	and.b32  	%r122, %r121, 224;
	add.s32 	%r123, %r122, -128;
	shr.u32 	%r124, %r123, 5;
	mul.wide.u32 	%rd69, %r124, 4;
	sub.s64 	%rd17, %rd2, %rd69;
	ld.local.u32 	%r209, [%rd17+24];
	ld.local.u32 	%r210, [%rd17+20];
	setp.eq.s32 	%p14, %r19, 0;
	@%p14 bra 	$L__BB11_17;
	shf.l.wrap.b32 	%r209, %r210, %r209, %r19;
	ld.local.u32 	%r125, [%rd17+16];
	shf.l.wrap.b32 	%r210, %r125, %r210, %r19;
$L__BB11_17:
	shr.u32 	%r126, %r209, 30;
	shf.l.wrap.b32 	%r127, %r210, %r209, 2;
	shl.b32 	%r128, %r210, 2;
	shr.u32 	%r129, %r127, 31;
	add.s32 	%r130, %r129, %r126;
	neg.s32 	%r131, %r130;
	setp.lt.s32 	%p15, %r15, 0;
	selp.b32 	%r211, %r131, %r130, %p15;
	xor.b32  	%r132, %r127, %r15;
	shr.s32 	%r133, %r127, 31;
	xor.b32  	%r134, %r133, %r127;
	xor.b32  	%r135, %r133, %r128;
	cvt.u64.u32 	%rd70, %r134;
	shl.b64 	%rd71, %rd70, 32;
	cvt.u64.u32 	%rd72, %r135;
	or.b64  	%rd73, %rd71, %rd72;
	cvt.rn.f64.s64 	%fd3, %rd73;
	mul.f64 	%fd4, %fd3, 0d3BF921FB54442D19;
	cvt.rn.f32.f64 	%f48, %fd4;
	neg.f32 	%f49, %f48;
	setp.lt.s32 	%p16, %r132, 0;
	selp.f32 	%f132, %f49, %f48, %p16;
$L__BB11_18:
	mul.rn.f32 	%f51, %f132, %f132;
	and.b32  	%r137, %r211, 1;
	setp.eq.b32 	%p17, %r137, 1;
	selp.f32 	%f52, 0f3F800000, %f132, %p17;
	fma.rn.f32 	%f53, %f51, %f52, 0f00000000;
	fma.rn.f32 	%f54, %f51, 0f37CBAC00, 0fBAB607ED;
	selp.f32 	%f55, %f54, 0fB94D4153, %p17;
	selp.f32 	%f56, 0f3D2AAABB, 0f3C0885E4, %p17;
	fma.rn.f32 	%f57, %f55, %f51, %f56;
	selp.f32 	%f58, 0fBEFFFFFF, 0fBE2AAAA8, %p17;
	fma.rn.f32 	%f59, %f57, %f51, %f58;
	fma.rn.f32 	%f60, %f59, %f53, %f52;
	and.b32  	%r138, %r211, 2;
	setp.eq.s32 	%p18, %r138, 0;
	mov.f32 	%f61, 0f00000000;
	sub.f32 	%f62, %f61, %f60;
	selp.f32 	%f12, %f60, %f62, %p18;
	mul.f32 	%f63, %f2, 0f3F22F983;
	cvt.rni.s32.f32 	%r219, %f63;
	cvt.rn.f32.s32 	%f64, %r219;
	fma.rn.f32 	%f65, %f64, 0fBFC90FDA, %f2;
	fma.rn.f32 	%f66, %f64, 0fB3A22168, %f65;
	fma.rn.f32 	%f134, %f64, 0fA7C234C5, %f66;
	abs.f32 	%f14, %f2;
	setp.ltu.f32 	%p19, %f14, 0f47CE4780;
	mov.u32 	%r215, %r219;
	mov.f32 	%f133, %f134;
	@%p19 bra 	$L__BB11_26;
	setp.neu.f32 	%p20, %f14, 0f7F800000;
	@%p20 bra 	$L__BB11_21;
	mov.f32 	%f69, 0f00000000;
	mul.rn.f32 	%f133, %f2, %f69;
	mov.b32 	%r215, 0;
	bra.uni 	$L__BB11_26;
$L__BB11_21:
	mov.b32 	%r29, %f2;
	mov.b64 	%rd137, 0;
	mov.b32 	%r212, 0;
	mov.u64 	%rd135, __cudart_i2opi_f;
	shl.b32 	%r141, %r29, 8;
	or.b32  	%r142, %r141, -2147483648;
	mov.u64 	%rd136, %rd2;
$L__BB11_22:
	.pragma "nounroll";
	ld.global.nc.u32 	%r140, [%rd135];
	mad.wide.u32 	%rd76, %r140, %r142, %rd137;
	shr.u64 	%rd137, %rd76, 32;
	st.local.u32 	[%rd136], %rd76;
	add.s32 	%r212, %r212, 1;
	add.s64 	%rd136, %rd136, 4;
	add.s64 	%rd135, %rd135, 4;
	setp.ne.s32 	%p21, %r212, 6;
	@%p21 bra 	$L__BB11_22;
	shr.u32 	%r143, %r29, 23;
	st.local.u32 	[%rd2+24], %rd137;
	and.b32  	%r32, %r143, 31;
	and.b32  	%r144, %r143, 224;
	add.s32 	%r145, %r144, -128;
	shr.u32 	%r146, %r145, 5;
	mul.wide.u32 	%rd77, %r146, 4;
	sub.s64 	%rd24, %rd2, %rd77;
	ld.local.u32 	%r213, [%rd24+24];
	ld.local.u32 	%r214, [%rd24+20];
	setp.eq.s32 	%p22, %r32, 0;
	@%p22 bra 	$L__BB11_25;
	shf.l.wrap.b32 	%r213, %r214, %r213, %r32;
	ld.local.u32 	%r147, [%rd24+16];
	shf.l.wrap.b32 	%r214, %r147, %r214, %r32;
$L__BB11_25:
	shr.u32 	%r148, %r213, 30;
	shf.l.wrap.b32 	%r149, %r214, %r213, 2;
	shl.b32 	%r150, %r214, 2;
	shr.u32 	%r151, %r149, 31;
	add.s32 	%r152, %r151, %r148;
	neg.s32 	%r153, %r152;
	setp.lt.s32 	%p23, %r29, 0;
	selp.b32 	%r215, %r153, %r152, %p23;
	xor.b32  	%r154, %r149, %r29;
	shr.s32 	%r155, %r149, 31;
	xor.b32  	%r156, %r155, %r149;
	xor.b32  	%r157, %r155, %r150;
	cvt.u64.u32 	%rd78, %r156;
	shl.b64 	%rd79, %rd78, 32;
	cvt.u64.u32 	%rd80, %r157;
	or.b64  	%rd81, %rd79, %rd80;
	cvt.rn.f64.s64 	%fd5, %rd81;
	mul.f64 	%fd6, %fd5, 0d3BF921FB54442D19;
	cvt.rn.f32.f64 	%f67, %fd6;
	neg.f32 	%f68, %f67;
	setp.lt.s32 	%p24, %r154, 0;
	selp.f32 	%f133, %f68, %f67, %p24;
$L__BB11_26:
	setp.ltu.f32 	%p25, %f14, 0f47CE4780;
	add.s32 	%r159, %r215, 1;
	mul.rn.f32 	%f70, %f133, %f133;
	and.b32  	%r160, %r215, 1;
	setp.eq.b32 	%p26, %r160, 1;
	selp.f32 	%f71, %f133, 0f3F800000, %p26;
	fma.rn.f32 	%f72, %f70, %f71, 0f00000000;
	fma.rn.f32 	%f73, %f70, 0f37CBAC00, 0fBAB607ED;
	selp.f32 	%f74, 0fB94D4153, %f73, %p26;
	selp.f32 	%f75, 0f3C0885E4, 0f3D2AAABB, %p26;
	fma.rn.f32 	%f76, %f74, %f70, %f75;
	selp.f32 	%f77, 0fBE2AAAA8, 0fBEFFFFFF, %p26;
	fma.rn.f32 	%f78, %f76, %f70, %f77;
	fma.rn.f32 	%f79, %f78, %f72, %f71;
	and.b32  	%r161, %r159, 2;
	setp.eq.s32 	%p27, %r161, 0;
	mov.f32 	%f80, 0f00000000;
	sub.f32 	%f81, %f80, %f79;
	selp.f32 	%f18, %f79, %f81, %p27;
	@%p25 bra 	$L__BB11_34;
	setp.neu.f32 	%p28, %f14, 0f7F800000;
	@%p28 bra 	$L__BB11_29;
	mov.f32 	%f84, 0f00000000;
	mul.rn.f32 	%f134, %f2, %f84;
	mov.b32 	%r219, 0;
	bra.uni 	$L__BB11_34;
$L__BB11_29:
	mov.b32 	%r41, %f2;
	shl.b32 	%r163, %r41, 8;
	or.b32  	%r42, %r163, -2147483648;
	mov.b64 	%rd140, 0;
	mov.b32 	%r216, 0;
	mov.u64 	%rd138, __cudart_i2opi_f;
	mov.u64 	%rd139, %rd2;
$L__BB11_30:
	.pragma "nounroll";
	ld.global.nc.u32 	%r164, [%rd138];
	mad.wide.u32 	%rd84, %r164, %r42, %rd140;
	shr.u64 	%rd140, %rd84, 32;
	st.local.u32 	[%rd139], %rd84;
	add.s32 	%r216, %r216, 1;
	add.s64 	%rd139, %rd139, 4;
	add.s64 	%rd138, %rd138, 4;
	setp.ne.s32 	%p29, %r216, 6;
	@%p29 bra 	$L__BB11_30;
	shr.u32 	%r165, %r41, 23;
	st.local.u32 	[%rd2+24], %rd140;
	and.b32  	%r45, %r165, 31;
	and.b32  	%r166, %r165, 224;
	add.s32 	%r167, %r166, -128;
	shr.u32 	%r168, %r167, 5;
	mul.wide.u32 	%rd85, %r168, 4;
	sub.s64 	%rd31, %rd2, %rd85;
	ld.local.u32 	%r217, [%rd31+24];
	ld.local.u32 	%r218, [%rd31+20];
	setp.eq.s32 	%p30, %r45, 0;
	@%p30 bra 	$L__BB11_33;
	shf.l.wrap.b32 	%r217, %r218, %r217, %r45;
	ld.local.u32 	%r169, [%rd31+16];
	shf.l.wrap.b32 	%r218, %r169, %r218, %r45;
$L__BB11_33:
	shr.u32 	%r170, %r217, 30;
	shf.l.wrap.b32 	%r171, %r218, %r217, 2;
	shl.b32 	%r172, %r218, 2;
	shr.u32 	%r173, %r171, 31;
	add.s32 	%r174, %r173, %r170;
	neg.s32 	%r175, %r174;
	setp.lt.s32 	%p31, %r41, 0;
	selp.b32 	%r219, %r175, %r174, %p31;
	xor.b32  	%r176, %r171, %r41;
	shr.s32 	%r177, %r171, 31;
	xor.b32  	%r178, %r177, %r171;
	xor.b32  	%r179, %r177, %r172;
	cvt.u64.u32 	%rd86, %r178;
	shl.b64 	%rd87, %rd86, 32;
	cvt.u64.u32 	%rd88, %r179;
	or.b64  	%rd89, %rd87, %rd88;
	cvt.rn.f64.s64 	%fd7, %rd89;
	mul.f64 	%fd8, %fd7, 0d3BF921FB54442D19;
	cvt.rn.f32.f64 	%f82, %fd8;
	neg.f32 	%f83, %f82;
	setp.lt.s32 	%p32, %r176, 0;
	selp.f32 	%f134, %f83, %f82, %p32;
$L__BB11_34:
	ld.param.u32 	%r199, [_Z23raycast_interact_kernelPaPKfS1_S1_PKbS3_Pfiiiiaf_param_9];
	ld.param.u64 	%rd128, [_Z23raycast_interact_kernelPaPKfS1_S1_PKbS3_Pfiiiiaf_param_1];
	mul.rn.f32 	%f85, %f134, %f134;
	and.b32  	%r183, %r219, 1;
	setp.eq.b32 	%p33, %r183, 1;
	selp.f32 	%f86, 0f3F800000, %f134, %p33;
	fma.rn.f32 	%f87, %f85, %f86, 0f00000000;
	fma.rn.f32 	%f88, %f85, 0f37CBAC00, 0fBAB607ED;
	selp.f32 	%f89, %f88, 0fB94D4153, %p33;
	selp.f32 	%f90, 0f3D2AAABB, 0f3C0885E4, %p33;
	fma.rn.f32 	%f91, %f89, %f85, %f90;
	selp.f32 	%f92, 0fBEFFFFFF, 0fBE2AAAA8, %p33;
	fma.rn.f32 	%f93, %f91, %f85, %f92;
	fma.rn.f32 	%f94, %f93, %f87, %f86;
	and.b32  	%r184, %r219, 2;
	setp.eq.s32 	%p34, %r184, 0;
	mov.f32 	%f95, 0f00000000;
	sub.f32 	%f96, %f95, %f94;
	selp.f32 	%f22, %f94, %f96, %p34;
	mul.f32 	%f23, %f12, %f18;
	mul.f32 	%f24, %f8, %f18;
	mul.lo.s32 	%r185, %r1, 3;
	cvta.to.global.u64 	%rd90, %rd128;
	mul.wide.s32 	%rd91, %r185, 4;
	add.s64 	%rd92, %rd90, %rd91;
	ld.global.nc.f32 	%f25, [%rd92];
	ld.global.nc.f32 	%f97, [%rd92+4];
	add.f32 	%f26, %f97, 0f3FCCCCCD;
	ld.global.nc.f32 	%f27, [%rd92+8];
	mul.lo.s32 	%r54, %r89, %r87;
	cvt.s64.s32 	%rd93, %r199;
	cvt.s64.s32 	%rd94, %r89;
	mul.wide.s32 	%rd95, %r87, %r1;
	mul.lo.s64 	%rd96, %rd95, %rd93;
	mul.lo.s64 	%rd32, %rd96, %rd94;
	mov.b32 	%r229, -1;
	mov.b32 	%r220, 0;
	mov.u32 	%r228, %r229;
	mov.u32 	%r227, %r229;
$L__BB11_35:
	ld.param.u32 	%r200, [_Z23raycast_interact_kernelPaPKfS1_S1_PKbS3_Pfiiiiaf_param_9];
	cvt.rn.f32.u32 	%f98, %r220;
	fma.rn.f32 	%f99, %f98, 0f3E000000, 0f3DCCCCCD;
	fma.rn.f32 	%f100, %f23, %f99, %f25;
	fma.rn.f32 	%f101, %f22, %f99, %f26;
	fma.rn.f32 	%f102, %f24, %f99, %f27;
	cvt.rmi.f32.f32 	%f103, %f100;
	cvt.rzi.s32.f32 	%r59, %f103;
	cvt.rmi.f32.f32 	%f104, %f101;
	cvt.rzi.s32.f32 	%r60, %f104;
	cvt.rmi.f32.f32 	%f105, %f102;
	cvt.rzi.s32.f32 	%r61, %f105;
	setp.gt.s32 	%p35, %r59, -1;
	setp.lt.s32 	%p36, %r59, %r87;
	and.pred  	%p37, %p35, %p36;
	setp.gt.s32 	%p38, %r60, -1;
	setp.lt.s32 	%p39, %r60, %r200;
	and.pred  	%p40, %p38, %p39;
	and.pred  	%p42, %p37, %p40;
	setp.gt.s32 	%p43, %r61, -1;
	setp.lt.s32 	%p44, %r61, %r89;
	and.pred  	%p45, %p43, %p44;
	and.pred  	%p47, %p42, %p45;
	not.pred 	%p48, %p47;
	@%p48 bra 	$L__BB11_43;
	mul.lo.s32 	%r186, %r60, %r54;
	cvt.s64.s32 	%rd97, %r186;
	mul.lo.s32 	%r187, %r59, %r89;
	cvt.s64.s32 	%rd98, %r187;
	cvt.u64.u32 	%rd99, %r61;
	add.s64 	%rd100, %rd32, %rd99;
	add.s64 	%rd101, %rd100, %rd97;
	add.s64 	%rd102, %rd101, %rd98;
	add.s64 	%rd141, %rd1, %rd102;
	ld.global.s8 	%rs19, [%rd141];
	setp.lt.s16 	%p49, %rs19, 0;
	mov.u32 	%r224, %r229;
	mov.u32 	%r225, %r228;
	mov.u32 	%r226, %r227;
	mov.u32 	%r227, %r59;
	mov.u32 	%r228, %r60;
	mov.u32 	%r229, %r61;
	@%p49 bra 	$L__BB11_43;
$L__BB11_37:
	and.b16  	%rs14, %rs1, 255;
	setp.eq.s16 	%p96, %rs14, 0;
	@%p96 bra 	$L__BB11_41;
	ld.param.s8 	%rs18, [_Z23raycast_interact_kernelPaPKfS1_S1_PKbS3_Pfiiiiaf_param_11];
	setp.gt.s16 	%p97, %rs18, -1;
	setp.ne.s16 	%p98, %rs19, %rs18;
	and.pred  	%p99, %p97, %p98;
	@%p99 bra 	$L__BB11_40;
	ld.param.f32 	%f130, [_Z23raycast_interact_kernelPaPKfS1_S1_PKbS3_Pfiiiiaf_param_12];
	st.global.f32 	[%rd3], %f130;
$L__BB11_40:
	mov.b16 	%rs15, 255;
	st.global.u8 	[%rd141], %rs15;
	bra.uni 	$L__BB11_50;
$L__BB11_41:
	and.b16  	%rs16, %rs11, 255;
	setp.eq.s16 	%p100, %rs16, 0;
	setp.lt.s32 	%p101, %r226, 0;
	or.pred  	%p102, %p100, %p101;
	@%p102 bra 	$L__BB11_50;
	mul.lo.s32 	%r197, %r225, %r54;
	cvt.s64.s32 	%rd121, %r197;
	mul.lo.s32 	%r198, %r226, %r89;
	cvt.s64.s32 	%rd122, %r198;
	cvt.s64.s32 	%rd123, %r224;
	add.s64 	%rd124, %rd32, %rd122;
	add.s64 	%rd125, %rd124, %rd121;
	add.s64 	%rd126, %rd125, %rd123;
	add.s64 	%rd127, %rd1, %rd126;
	mov.b16 	%rs17, 1;
	st.global.u8 	[%rd127], %rs17;
	bra.uni 	$L__BB11_50;
$L__BB11_43:
	ld.param.u32 	%r201, [_Z23raycast_interact_kernelPaPKfS1_S1_PKbS3_Pfiiiiaf_param_9];
	add.s32 	%r188, %r220, 1;
	cvt.rn.f32.u32 	%f106, %r188;
	fma.rn.f32 	%f107, %f106, 0f3E000000, 0f3DCCCCCD;
	fma.rn.f32 	%f108, %f23, %f107, %f25;
	fma.rn.f32 	%f109, %f22, %f107, %f26;
	fma.rn.f32 	%f110, %f24, %f107, %f27;
	cvt.rmi.f32.f32 	%f111, %f108;
	cvt.rzi.s32.f32 	%r68, %f111;
	cvt.rmi.f32.f32 	%f112, %f109;
	cvt.rzi.s32.f32 	%r69, %f112;
	cvt.rmi.f32.f32 	%f113, %f110;
	cvt.rzi.s32.f32 	%r70, %f113;
	setp.gt.s32 	%p50, %r68, -1;
	setp.lt.s32 	%p51, %r68, %r87;
	and.pred  	%p52, %p50, %p51;
	setp.gt.s32 	%p53, %r69, -1;
	setp.lt.s32 	%p54, %r69, %r201;
	and.pred  	%p55, %p53, %p54;
	and.pred  	%p57, %p52, %p55;
	setp.gt.s32 	%p58, %r70, -1;
	setp.lt.s32 	%p59, %r70, %r89;
	and.pred  	%p60, %p58, %p59;
	and.pred  	%p62, %p57, %p60;
	not.pred 	%p63, %p62;
	@%p63 bra 	$L__BB11_45;
	mul.lo.s32 	%r189, %r69, %r54;
	cvt.s64.s32 	%rd103, %r189;
	mul.lo.s32 	%r190, %r68, %r89;
	cvt.s64.s32 	%rd104, %r190;
	cvt.u64.u32 	%rd105, %r70;
	add.s64 	%rd106, %rd32, %rd105;
	add.s64 	%rd107, %rd106, %rd103;
	add.s64 	%rd108, %rd107, %rd104;
	add.s64 	%rd141, %rd1, %rd108;
	ld.global.s8 	%rs19, [%rd141];
	setp.gt.s16 	%p64, %rs19, -1;
	mov.u32 	%r224, %r229;
	mov.u32 	%r225, %r228;
	mov.u32 	%r226, %r227;
	mov.u32 	%r227, %r68;
	mov.u32 	%r228, %r69;
	mov.u32 	%r229, %r70;
	@%p64 bra 	$L__BB11_37;
$L__BB11_45:
	ld.param.u32 	%r202, [_Z23raycast_interact_kernelPaPKfS1_S1_PKbS3_Pfiiiiaf_param_9];
	add.s32 	%r191, %r220, 2;
	cvt.rn.f32.u32 	%f114, %r191;
	fma.rn.f32 	%f115, %f114, 0f3E000000, 0f3DCCCCCD;
	fma.rn.f32 	%f116, %f23, %f115, %f25;
	fma.rn.f32 	%f117, %f22, %f115, %f26;
	fma.rn.f32 	%f118, %f24, %f115, %f27;
	cvt.rmi.f32.f32 	%f119, %f116;
	cvt.rzi.s32.f32 	%r74, %f119;
	cvt.rmi.f32.f32 	%f120, %f117;
	cvt.rzi.s32.f32 	%r75, %f120;
	cvt.rmi.f32.f32 	%f121, %f118;
	cvt.rzi.s32.f32 	%r76, %f121;
	setp.gt.s32 	%p65, %r74, -1;
	setp.lt.s32 	%p66, %r74, %r87;
	and.pred  	%p67, %p65, %p66;
	setp.gt.s32 	%p68, %r75, -1;
	setp.lt.s32 	%p69, %r75, %r202;
	and.pred  	%p70, %p68, %p69;
	and.pred  	%p72, %p67, %p70;
	setp.gt.s32 	%p73, %r76, -1;
	setp.lt.s32 	%p74, %r76, %r89;
	and.pred  	%p75, %p73, %p74;
	and.pred  	%p77, %p72, %p75;
	not.pred 	%p78, %p77;
	@%p78 bra 	$L__BB11_47;
	mul.lo.s32 	%r192, %r75, %r54;
	cvt.s64.s32 	%rd109, %r192;
	mul.lo.s32 	%r193, %r74, %r89;
	cvt.s64.s32 	%rd110, %r193;
	cvt.u64.u32 	%rd111, %r76;
	add.s64 	%rd112, %rd32, %rd111;
	add.s64 	%rd113, %rd112, %rd109;
	add.s64 	%rd114, %rd113, %rd110;
	add.s64 	%rd141, %rd1, %rd114;
	ld.global.s8 	%rs19, [%rd141];
	setp.gt.s16 	%p79, %rs19, -1;
	mov.u32 	%r224, %r229;
	mov.u32 	%r225, %r228;
	mov.u32 	%r226, %r227;
	mov.u32 	%r227, %r74;
	mov.u32 	%r228, %r75;
	mov.u32 	%r229, %r76;
	@%p79 bra 	$L__BB11_37;
$L__BB11_47:
	ld.param.u32 	%r203, [_Z23raycast_interact_kernelPaPKfS1_S1_PKbS3_Pfiiiiaf_param_9];
	add.s32 	%r194, %r220, 3;
	cvt.rn.f32.u32 	%f122, %r194;
	fma.rn.f32 	%f123, %f122, 0f3E000000, 0f3DCCCCCD;
	fma.rn.f32 	%f124, %f23, %f123, %f25;
	fma.rn.f32 	%f125, %f22, %f123, %f26;
	fma.rn.f32 	%f126, %f24, %f123, %f27;
	cvt.rmi.f32.f32 	%f127, %f124;
	cvt.rzi.s32.f32 	%r80, %f127;
	cvt.rmi.f32.f32 	%f128, %f125;
	cvt.rzi.s32.f32 	%r81, %f128;
	cvt.rmi.f32.f32 	%f129, %f126;
	cvt.rzi.s32.f32 	%r82, %f129;
	setp.gt.s32 	%p80, %r80, -1;
	setp.lt.s32 	%p81, %r80, %r87;
	and.pred  	%p82, %p80, %p81;
	setp.gt.s32 	%p83, %r81, -1;
	setp.lt.s32 	%p84, %r81, %r203;
	and.pred  	%p85, %p83, %p84;
	and.pred  	%p87, %p82, %p85;
	setp.gt.s32 	%p88, %r82, -1;
	setp.lt.s32 	%p89, %r82, %r89;
	and.pred  	%p90, %p88, %p89;
	and.pred  	%p92, %p87, %p90;
	not.pred 	%p93, %p92;
	@%p93 bra 	$L__BB11_49;
	mul.lo.s32 	%r195, %r81, %r54;
	cvt.s64.s32 	%rd115, %r195;
	mul.lo.s32 	%r196, %r80, %r89;
	cvt.s64.s32 	%rd116, %r196;
	cvt.u64.u32 	%rd117, %r82;
	add.s64 	%rd118, %rd32, %rd117;
	add.s64 	%rd119, %rd118, %rd115;
	add.s64 	%rd120, %rd119, %rd116;
	add.s64 	%rd141, %rd1, %rd120;
	ld.global.s8 	%rs19, [%rd141];
	setp.gt.s16 	%p94, %rs19, -1;
	mov.u32 	%r224, %r229;
	mov.u32 	%r225, %r228;
	mov.u32 	%r226, %r227;
	mov.u32 	%r227, %r80;
	mov.u32 	%r228, %r81;
	mov.u32 	%r229, %r82;
	@%p94 bra 	$L__BB11_37;
$L__BB11_49:
	add.s32 	%r220, %r220, 4;
	setp.ne.s32 	%p95, %r220, 32;
	@%p95 bra 	$L__BB11_35;
$L__BB11_50:
	ret;

}
	// .globl	_Z20raycast_break_kernelPaPKfS1_S1_PKbPfiiiiaf
.visible .entry _Z20raycast_break_kernelPaPKfS1_S1_PKbPfiiiiaf(
	.param .u64 .ptr .align 1 _Z20raycast_break_kernelPaPKfS1_S1_PKbPfiiiiaf_param_0,
	.param .u64 .ptr .align 1 _Z20raycast_break_kernelPaPKfS1_S1_PKbPfiiiiaf_param_1,
	.param .u64 .ptr .align 1 _Z20raycast_break_kernelPaPKfS1_S1_PKbPfiiiiaf_param_2,
	.param .u64 .ptr .align 1 _Z20raycast_break_kernelPaPKfS1_S1_PKbPfiiiiaf_param_3,
	.param .u64 .ptr .align 1 _Z20raycast_break_kernelPaPKfS1_S1_PKbPfiiiiaf_param_4,
	.param .u64 .ptr .align 1 _Z20raycast_break_kernelPaPKfS1_S1_PKbPfiiiiaf_param_5,
	.param .u32 _Z20raycast_break_kernelPaPKfS1_S1_PKbPfiiiiaf_param_6,
	.param .u32 _Z20raycast_break_kernelPaPKfS1_S1_PKbPfiiiiaf_param_7,
	.param .u32 _Z20raycast_break_kernelPaPKfS1_S1_PKbPfiiiiaf_param_8,
	.param .u32 _Z20raycast_break_kernelPaPKfS1_S1_PKbPfiiiiaf_param_9,
	.param .u8 _Z20raycast_break_kernelPaPKfS1_S1_PKbPfiiiiaf_param_10,
	.param .f32 _Z20raycast_break_kernelPaPKfS1_S1_PKbPfiiiiaf_param_11
)
{
	.local .align 4 .b8 	__local_depot12[28];
	.reg .b64 	%SP;
	.reg .b64 	%SPL;
	.reg .pred 	%p<99>;
	.reg .b16 	%rs<11>;
	.reg .b32 	%r<195>;
	.reg .b32 	%f<134>;
	.reg .b64 	%rd<131>;
	.reg .b64 	%fd<9>;

	mov.u64 	%SPL, __local_depot12;
	ld.param.u64 	%rd43, [_Z20raycast_break_kernelPaPKfS1_S1_PKbPfiiiiaf_param_0];
	ld.param.u64 	%rd38, [_Z20raycast_break_kernelPaPKfS1_S1_PKbPfiiiiaf_param_1];
	ld.param.u64 	%rd39, [_Z20raycast_break_kernelPaPKfS1_S1_PKbPfiiiiaf_param_2];
	ld.param.u64 	%rd40, [_Z20raycast_break_kernelPaPKfS1_S1_PKbPfiiiiaf_param_3];
	ld.param.u64 	%rd41, [_Z20raycast_break_kernelPaPKfS1_S1_PKbPfiiiiaf_param_4];
	ld.param.u64 	%rd42, [_Z20raycast_break_kernelPaPKfS1_S1_PKbPfiiiiaf_param_5];
	ld.param.u32 	%r74, [_Z20raycast_break_kernelPaPKfS1_S1_PKbPfiiiiaf_param_6];
	ld.param.u32 	%r71, [_Z20raycast_break_kernelPaPKfS1_S1_PKbPfiiiiaf_param_7];
	ld.param.u32 	%r72, [_Z20raycast_break_kernelPaPKfS1_S1_PKbPfiiiiaf_param_8];
	ld.param.u32 	%r73, [_Z20raycast_break_kernelPaPKfS1_S1_PKbPfiiiiaf_param_9];
	ld.param.s8 	%rs6, [_Z20raycast_break_kernelPaPKfS1_S1_PKbPfiiiiaf_param_10];
	ld.param.f32 	%f28, [_Z20raycast_break_kernelPaPKfS1_S1_PKbPfiiiiaf_param_11];
	cvta.to.global.u64 	%rd1, %rd43;
	add.u64 	%rd2, %SPL, 0;
	mov.u32 	%r75, %ctaid.x;
	mov.u32 	%r76, %ntid.x;
	mov.u32 	%r77, %tid.x;
	mad.lo.s32 	%r1, %r75, %r76, %r77;
	setp.ge.s32 	%p1, %r1, %r74;
	@%p1 bra 	$L__BB12_47;
	cvta.to.global.u64 	%rd45, %rd42;
	cvta.to.global.u64 	%rd46, %rd41;
	cvt.s64.s32 	%rd47, %r1;
	mul.wide.s32 	%rd48, %r1, 4;
	add.s64 	%rd3, %rd45, %rd48;
	mov.b32 	%r78, 0;
	st.global.u32 	[%rd3], %r78;
	add.s64 	%rd49, %rd46, %rd47;
	ld.global.nc.u8 	%rs7, [%rd49];
	cvt.u16.u8 	%rs8, %rs7;
	setp.eq.s16 	%p2, %rs8, 0;
	@%p2 bra 	$L__BB12_47;
	cvta.to.global.u64 	%rd50, %rd39;
	add.s64 	%rd52, %rd50, %rd48;
	ld.global.nc.f32 	%f1, [%rd52];
	cvta.to.global.u64 	%rd53, %rd40;
	add.s64 	%rd54, %rd53, %rd48;
	ld.global.nc.f32 	%f2, [%rd54];
	mul.f32 	%f29, %f1, 0f3F22F983;
	cvt.rni.s32.f32 	%r185, %f29;
	cvt.rn.f32.s32 	%f30, %r185;
	fma.rn.f32 	%f31, %f30, 0fBFC90FDA, %f1;
	fma.rn.f32 	%f32, %f30, 0fB3A22168, %f31;
	fma.rn.f32 	%f131, %f30, 0fA7C234C5, %f32;
	abs.f32 	%f4, %f1;
	setp.ltu.f32 	%p3, %f4, 0f47CE4780;
	mov.u32 	%r181, %r185;
	mov.f32 	%f130, %f131;
	@%p3 bra 	$L__BB12_10;
	setp.neu.f32 	%p4, %f4, 0f7F800000;
	@%p4 bra 	$L__BB12_5;
	mov.f32 	%f35, 0f00000000;
	mul.rn.f32 	%f130, %f1, %f35;
	mov.b32 	%r181, 0;
	bra.uni 	$L__BB12_10;
$L__BB12_5:
	mov.b32 	%r3, %f1;
	shl.b32 	%r80, %r3, 8;
	or.b32  	%r4, %r80, -2147483648;
	mov.b64 	%rd120, 0;
	mov.b32 	%r178, 0;
	mov.u64 	%rd118, __cudart_i2opi_f;
	mov.u64 	%rd119, %rd2;
$L__BB12_6:
	.pragma "nounroll";
	ld.global.nc.u32 	%r81, [%rd118];
	mad.wide.u32 	%rd57, %r81, %r4, %rd120;
	shr.u64 	%rd120, %rd57, 32;
	st.local.u32 	[%rd119], %rd57;
	add.s32 	%r178, %r178, 1;
	add.s64 	%rd119, %rd119, 4;
	add.s64 	%rd118, %rd118, 4;
	setp.ne.s32 	%p5, %r178, 6;
	@%p5 bra 	$L__BB12_6;
	shr.u32 	%r82, %r3, 23;
	st.local.u32 	[%rd2+24], %rd120;
	and.b32  	%r7, %r82, 31;
	and.b32  	%r83, %r82, 224;
	add.s32 	%r84, %r83, -128;
	shr.u32 	%r85, %r84, 5;
	mul.wide.u32 	%rd58, %r85, 4;
	sub.s64 	%rd10, %rd2, %rd58;
	ld.local.u32 	%r179, [%rd10+24];
	ld.local.u32 	%r180, [%rd10+20];
	setp.eq.s32 	%p6, %r7, 0;
	@%p6 bra 	$L__BB12_9;
	shf.l.wrap.b32 	%r179, %r180, %r179, %r7;
	ld.local.u32 	%r86, [%rd10+16];
	shf.l.wrap.b32 	%r180, %r86, %r180, %r7;
$L__BB12_9:
	shr.u32 	%r87, %r179, 30;
	shf.l.wrap.b32 	%r88, %r180, %r179, 2;
	shl.b32 	%r89, %r180, 2;
	shr.u32 	%r90, %r88, 31;
	add.s32 	%r91, %r90, %r87;
	neg.s32 	%r92, %r91;
	setp.lt.s32 	%p7, %r3, 0;
	selp.b32 	%r181, %r92, %r91, %p7;
	xor.b32  	%r93, %r88, %r3;
	shr.s32 	%r94, %r88, 31;
	xor.b32  	%r95, %r94, %r88;
	xor.b32  	%r96, %r94, %r89;
	cvt.u64.u32 	%rd59, %r95;
	shl.b64 	%rd60, %rd59, 32;
	cvt.u64.u32 	%rd61, %r96;
	or.b64  	%rd62, %rd60, %rd61;
	cvt.rn.f64.s64 	%fd1, %rd62;
	mul.f64 	%fd2, %fd1, 0d3BF921FB54442D19;
	cvt.rn.f32.f64 	%f33, %fd2;
	neg.f32 	%f34, %f33;
	setp.lt.s32 	%p8, %r93, 0;
	selp.f32 	%f130, %f34, %f33, %p8;
$L__BB12_10:
	setp.ltu.f32 	%p9, %f4, 0f47CE4780;
	add.s32 	%r98, %r181, 1;
	mul.rn.f32 	%f36, %f130, %f130;
	and.b32  	%r99, %r181, 1;
	setp.eq.b32 	%p10, %r99, 1;
	selp.f32 	%f37, %f130, 0f3F800000, %p10;
	fma.rn.f32 	%f38, %f36, %f37, 0f00000000;
	fma.rn.f32 	%f39, %f36, 0f37CBAC00, 0fBAB607ED;
	selp.f32 	%f40, 0fB94D4153, %f39, %p10;
	selp.f32 	%f41, 0f3C0885E4, 0f3D2AAABB, %p10;
	fma.rn.f32 	%f42, %f40, %f36, %f41;
	selp.f32 	%f43, 0fBE2AAAA8, 0fBEFFFFFF, %p10;
	fma.rn.f32 	%f44, %f42, %f36, %f43;
	fma.rn.f32 	%f45, %f44, %f38, %f37;
	and.b32  	%r100, %r98, 2;
	setp.eq.s32 	%p11, %r100, 0;
	mov.f32 	%f46, 0f00000000;
	sub.f32 	%f47, %f46, %f45;
	selp.f32 	%f8, %f45, %f47, %p11;
	@%p9 bra 	$L__BB12_18;
	setp.neu.f32 	%p12, %f4, 0f7F800000;
	@%p12 bra 	$L__BB12_13;
	mov.f32 	%f50, 0f00000000;
	mul.rn.f32 	%f131, %f1, %f50;
	mov.b32 	%r185, 0;
	bra.uni 	$L__BB12_18;
$L__BB12_13:
	mov.b32 	%r16, %f1;
	shl.b32 	%r102, %r16, 8;
	or.b32  	%r17, %r102, -2147483648;
	mov.b64 	%rd123, 0;
	mov.b32 	%r182, 0;
	mov.u64 	%rd121, __cudart_i2opi_f;
	mov.u64 	%rd122, %rd2;
$L__BB12_14:
	.pragma "nounroll";
	ld.global.nc.u32 	%r103, [%rd121];
	mad.wide.u32 	%rd65, %r103, %r17, %rd123;
	shr.u64 	%rd123, %rd65, 32;
	st.local.u32 	[%rd122], %rd65;
	add.s32 	%r182, %r182, 1;
	add.s64 	%rd122, %rd122, 4;
	add.s64 	%rd121, %rd121, 4;
	setp.ne.s32 	%p13, %r182, 6;
	@%p13 bra 	$L__BB12_14;
	shr.u32 	%r104, %r16, 23;
	st.local.u32 	[%rd2+24], %rd123;
	and.b32  	%r20, %r104, 31;
	and.b32  	%r105, %r104, 224;
	add.s32 	%r106, %r105, -128;
	shr.u32 	%r107, %r106, 5;
	mul.wide.u32 	%rd66, %r107, 4;
	sub.s64 	%rd17, %rd2, %rd66;
	ld.local.u32 	%r183, [%rd17+24];
	ld.local.u32 	%r184, [%rd17+20];
	setp.eq.s32 	%p14, %r20, 0;
	@%p14 bra 	$L__BB12_17;
	shf.l.wrap.b32 	%r183, %r184, %r183, %r20;
	ld.local.u32 	%r108, [%rd17+16];
	shf.l.wrap.b32 	%r184, %r108, %r184, %r20;
$L__BB12_17:
	shr.u32 	%r109, %r183, 30;
	shf.l.wrap.b32 	%r110, %r184, %r183, 2;
	shl.b32 	%r111, %r184, 2;
	shr.u32 	%r112, %r110, 31;
	add.s32 	%r113, %r112, %r109;
	neg.s32 	%r114, %r113;
	setp.lt.s32 	%p15, %r16, 0;
	selp.b32 	%r185, %r114, %r113, %p15;
	xor.b32  	%r115, %r110, %r16;
	shr.s32 	%r116, %r110, 31;
	xor.b32  	%r117, %r116, %r110;
	xor.b32  	%r118, %r116, %r111;
	cvt.u64.u32 	%rd67, %r117;
	shl.b64 	%rd68, %rd67, 32;
	cvt.u64.u32 	%rd69, %r118;
	or.b64  	%rd70, %rd68, %rd69;
	cvt.rn.f64.s64 	%fd3, %rd70;
	mul.f64 	%fd4, %fd3, 0d3BF921FB54442D19;
	cvt.rn.f32.f64 	%f48, %fd4;
	neg.f32 	%f49, %f48;
	setp.lt.s32 	%p16, %r115, 0;
	selp.f32 	%f131, %f49, %f48, %p16;
$L__BB12_18:
	mul.rn.f32 	%f51, %f131, %f131;
	and.b32  	%r120, %r185, 1;
	setp.eq.b32 	%p17, %r120, 1;
	selp.f32 	%f52, 0f3F800000, %f131, %p17;
	fma.rn.f32 	%f53, %f51, %f52, 0f00000000;
	fma.rn.f32 	%f54, %f51, 0f37CBAC00, 0fBAB607ED;
	selp.f32 	%f55, %f54, 0fB94D4153, %p17;
	selp.f32 	%f56, 0f3D2AAABB, 0f3C0885E4, %p17;
	fma.rn.f32 	%f57, %f55, %f51, %f56;
	selp.f32 	%f58, 0fBEFFFFFF, 0fBE2AAAA8, %p17;
	fma.rn.f32 	%f59, %f57, %f51, %f58;
	fma.rn.f32 	%f60, %f59, %f53, %f52;
	and.b32  	%r121, %r185, 2;
	setp.eq.s32 	%p18, %r121, 0;
	mov.f32 	%f61, 0f00000000;
	sub.f32 	%f62, %f61, %f60;
	selp.f32 	%f12, %f60, %f62, %p18;
	mul.f32 	%f63, %f2, 0f3F22F983;
	cvt.rni.s32.f32 	%r193, %f63;
	cvt.rn.f32.s32 	%f64, %r193;
	fma.rn.f32 	%f65, %f64, 0fBFC90FDA, %f2;
	fma.rn.f32 	%f66, %f64, 0fB3A22168, %f65;
	fma.rn.f32 	%f133, %f64, 0fA7C234C5, %f66;
	abs.f32 	%f14, %f2;
	setp.ltu.f32 	%p19, %f14, 0f47CE4780;
	mov.u32 	%r189, %r193;
	mov.f32 	%f132, %f133;
	@%p19 bra 	$L__BB12_26;
	setp.neu.f32 	%p20, %f14, 0f7F800000;
	@%p20 bra 	$L__BB12_21;
	mov.f32 	%f69, 0f00000000;
	mul.rn.f32 	%f132, %f2, %f69;
	mov.b32 	%r189, 0;
	bra.uni 	$L__BB12_26;
$L__BB12_21:
	mov.b32 	%r30, %f2;
	shl.b32 	%r123, %r30, 8;
	or.b32  	%r31, %r123, -2147483648;
	mov.b64 	%rd126, 0;
	mov.b32 	%r186, 0;
	mov.u64 	%rd124, __cudart_i2opi_f;
	mov.u64 	%rd125, %rd2;
$L__BB12_22:
	.pragma "nounroll";
	ld.global.nc.u32 	%r124, [%rd124];
	mad.wide.u32 	%rd73, %r124, %r31, %rd126;
	shr.u64 	%rd126, %rd73, 32;
	st.local.u32 	[%rd125], %rd73;
	add.s32 	%r186, %r186, 1;
	add.s64 	%rd125, %rd125, 4;
	add.s64 	%rd124, %rd124, 4;
	setp.ne.s32 	%p21, %r186, 6;
	@%p21 bra 	$L__BB12_22;
	shr.u32 	%r125, %r30, 23;
	st.local.u32 	[%rd2+24], %rd126;
	and.b32  	%r34, %r125, 31;
	and.b32  	%r126, %r125, 224;
	add.s32 	%r127, %r126, -128;
	shr.u32 	%r128, %r127, 5;
	mul.wide.u32 	%rd74, %r128, 4;
	sub.s64 	%rd24, %rd2, %rd74;
	ld.local.u32 	%r187, [%rd24+24];
	ld.local.u32 	%r188, [%rd24+20];
	setp.eq.s32 	%p22, %r34, 0;
	@%p22 bra 	$L__BB12_25;
	shf.l.wrap.b32 	%r187, %r188, %r187, %r34;
	ld.local.u32 	%r129, [%rd24+16];
	shf.l.wrap.b32 	%r188, %r129, %r188, %r34;
$L__BB12_25:
	shr.u32 	%r130, %r187, 30;
	shf.l.wrap.b32 	%r131, %r188, %r187, 2;
	shl.b32 	%r132, %r188, 2;
	shr.u32 	%r133, %r131, 31;
	add.s32 	%r134, %r133, %r130;
	neg.s32 	%r135, %r134;
	setp.lt.s32 	%p23, %r30, 0;
	selp.b32 	%r189, %r135, %r134, %p23;
	xor.b32  	%r136, %r131, %r30;
	shr.s32 	%r137, %r131, 31;
	xor.b32  	%r138, %r137, %r131;
	xor.b32  	%r139, %r137, %r132;
	cvt.u64.u32 	%rd75, %r138;
	shl.b64 	%rd76, %rd75, 32;
	cvt.u64.u32 	%rd77, %r139;
	or.b64  	%rd78, %rd76, %rd77;
	cvt.rn.f64.s64 	%fd5, %rd78;
	mul.f64 	%fd6, %fd5, 0d3BF921FB54442D19;
	cvt.rn.f32.f64 	%f67, %fd6;
	neg.f32 	%f68, %f67;
	setp.lt.s32 	%p24, %r136, 0;
	selp.f32 	%f132, %f68, %f67, %p24;
$L__BB12_26:
	setp.ltu.f32 	%p25, %f14, 0f47CE4780;
	add.s32 	%r141, %r189, 1;
	mul.rn.f32 	%f70, %f132, %f132;
	and.b32  	%r142, %r189, 1;
	setp.eq.b32 	%p26, %r142, 1;
	selp.f32 	%f71, %f132, 0f3F800000, %p26;
	fma.rn.f32 	%f72, %f70, %f71, 0f00000000;
	fma.rn.f32 	%f73, %f70, 0f37CBAC00, 0fBAB607ED;
	selp.f32 	%f74, 0fB94D4153, %f73, %p26;
	selp.f32 	%f75, 0f3C0885E4, 0f3D2AAABB, %p26;
	fma.rn.f32 	%f76, %f74, %f70, %f75;
	selp.f32 	%f77, 0fBE2AAAA8, 0fBEFFFFFF, %p26;
	fma.rn.f32 	%f78, %f76, %f70, %f77;
	fma.rn.f32 	%f79, %f78, %f72, %f71;
	and.b32  	%r143, %r141, 2;
	setp.eq.s32 	%p27, %r143, 0;
	mov.f32 	%f80, 0f00000000;
	sub.f32 	%f81, %f80, %f79;
	selp.f32 	%f18, %f79, %f81, %p27;
	@%p25 bra 	$L__BB12_34;
	setp.neu.f32 	%p28, %f14, 0f7F800000;
	@%p28 bra 	$L__BB12_29;
	mov.f32 	%f84, 0f00000000;
	mul.rn.f32 	%f133, %f2, %f84;
	mov.b32 	%r193, 0;
	bra.uni 	$L__BB12_34;
$L__BB12_29:
	mov.b32 	%r43, %f2;
	shl.b32 	%r145, %r43, 8;
	or.b32  	%r44, %r145, -2147483648;
	mov.b64 	%rd129, 0;
	mov.b32 	%r190, 0;
	mov.u64 	%rd127, __cudart_i2opi_f;
	mov.u64 	%rd128, %rd2;
$L__BB12_30:
	.pragma "nounroll";
	ld.global.nc.u32 	%r146, [%rd127];
	mad.wide.u32 	%rd81, %r146, %r44, %rd129;
	shr.u64 	%rd129, %rd81, 32;
	st.local.u32 	[%rd128], %rd81;
	add.s32 	%r190, %r190, 1;
	add.s64 	%rd128, %rd128, 4;
	add.s64 	%rd127, %rd127, 4;
	setp.ne.s32 	%p29, %r190, 6;
	@%p29 bra 	$L__BB12_30;
	shr.u32 	%r147, %r43, 23;
	st.local.u32 	[%rd2+24], %rd129;
	and.b32  	%r47, %r147, 31;
	and.b32  	%r148, %r147, 224;
	add.s32 	%r149, %r148, -128;
	shr.u32 	%r150, %r149, 5;
	mul.wide.u32 	%rd82, %r150, 4;
	sub.s64 	%rd31, %rd2, %rd82;
	ld.local.u32 	%r191, [%rd31+24];
	ld.local.u32 	%r192, [%rd31+20];
	setp.eq.s32 	%p30, %r47, 0;
	@%p30 bra 	$L__BB12_33;
	shf.l.wrap.b32 	%r191, %r192, %r191, %r47;
	ld.local.u32 	%r151, [%rd31+16];
	shf.l.wrap.b32 	%r192, %r151, %r192, %r47;
$L__BB12_33:
	shr.u32 	%r152, %r191, 30;
	shf.l.wrap.b32 	%r153, %r192, %r191, 2;
	shl.b32 	%r154, %r192, 2;
	shr.u32 	%r155, %r153, 31;
	add.s32 	%r156, %r155, %r152;
	neg.s32 	%r157, %r156;
	setp.lt.s32 	%p31, %r43, 0;
	selp.b32 	%r193, %r157, %r156, %p31;
	xor.b32  	%r158, %r153, %r43;
	shr.s32 	%r159, %r153, 31;
	xor.b32  	%r160, %r159, %r153;
	xor.b32  	%r161, %r159, %r154;
	cvt.u64.u32 	%rd83, %r160;
	shl.b64 	%rd84, %rd83, 32;
	cvt.u64.u32 	%rd85, %r161;
	or.b64  	%rd86, %rd84, %rd85;
	cvt.rn.f64.s64 	%fd7, %rd86;
	mul.f64 	%fd8, %fd7, 0d3BF921FB54442D19;
	cvt.rn.f32.f64 	%f82, %fd8;
	neg.f32 	%f83, %f82;
	setp.lt.s32 	%p32, %r158, 0;
	selp.f32 	%f133, %f83, %f82, %p32;
$L__BB12_34:
	mul.rn.f32 	%f85, %f133, %f133;
	and.b32  	%r164, %r193, 1;
	setp.eq.b32 	%p33, %r164, 1;
	selp.f32 	%f86, 0f3F800000, %f133, %p33;
	fma.rn.f32 	%f87, %f85, %f86, 0f00000000;
	fma.rn.f32 	%f88, %f85, 0f37CBAC00, 0fBAB607ED;
	selp.f32 	%f89, %f88, 0fB94D4153, %p33;
	selp.f32 	%f90, 0f3D2AAABB, 0f3C0885E4, %p33;
	fma.rn.f32 	%f91, %f89, %f85, %f90;
	selp.f32 	%f92, 0fBEFFFFFF, 0fBE2AAAA8, %p33;
	fma.rn.f32 	%f93, %f91, %f85, %f92;
	fma.rn.f32 	%f94, %f93, %f87, %f86;
	and.b32  	%r165, %r193, 2;
	setp.eq.s32 	%p34, %r165, 0;
	mov.f32 	%f95, 0f00000000;
	sub.f32 	%f96, %f95, %f94;
	selp.f32 	%f22, %f94, %f96, %p34;
	mul.f32 	%f23, %f12, %f18;
	mul.f32 	%f24, %f8, %f18;
	mul.lo.s32 	%r166, %r1, 3;
	cvta.to.global.u64 	%rd87, %rd38;
	mul.wide.s32 	%rd88, %r166, 4;
	add.s64 	%rd89, %rd87, %rd88;
	ld.global.nc.f32 	%f25, [%rd89];
	ld.global.nc.f32 	%f97, [%rd89+4];
	add.f32 	%f26, %f97, 0f3FCCCCCD;
	ld.global.nc.f32 	%f27, [%rd89+8];
	mul.lo.s32 	%r56, %r73, %r71;
	cvt.s64.s32 	%rd90, %r72;
	cvt.s64.s32 	%rd91, %r73;
	mul.wide.s32 	%rd92, %r71, %r1;
	mul.lo.s64 	%rd93, %rd92, %rd90;
	mul.lo.s64 	%rd32, %rd93, %rd91;
	mov.b32 	%r194, 0;
$L__BB12_35:
	cvt.rn.f32.u32 	%f98, %r194;
	fma.rn.f32 	%f99, %f98, 0f3E000000, 0f3DCCCCCD;
	fma.rn.f32 	%f100, %f23, %f99, %f25;
	fma.rn.f32 	%f101, %f22, %f99, %f26;
	fma.rn.f32 	%f102, %f24, %f99, %f27;
	cvt.rmi.f32.f32 	%f103, %f100;
	cvt.rzi.s32.f32 	%r58, %f103;
	cvt.rmi.f32.f32 	%f104, %f101;
	cvt.rzi.s32.f32 	%r59, %f104;
	cvt.rmi.f32.f32 	%f105, %f102;
	cvt.rzi.s32.f32 	%r60, %f105;
	setp.gt.s32 	%p35, %r58, -1;
	setp.lt.s32 	%p36, %r58, %r71;
	and.pred  	%p37, %p35, %p36;
	setp.gt.s32 	%p38, %r59, -1;
	setp.lt.s32 	%p39, %r59, %r72;
	and.pred  	%p40, %p38, %p39;
	and.pred  	%p42, %p37, %p40;
	setp.gt.s32 	%p43, %r60, -1;
	setp.lt.s32 	%p44, %r60, %r73;
	and.pred  	%p45, %p43, %p44;
	and.pred  	%p47, %p42, %p45;
	not.pred 	%p48, %p47;
	@%p48 bra 	$L__BB12_40;
	mul.lo.s32 	%r167, %r56, %r59;
	cvt.s64.s32 	%rd94, %r167;
	mul.lo.s32 	%r168, %r58, %r73;
	cvt.s64.s32 	%rd95, %r168;
	cvt.u64.u32 	%rd96, %r60;
	add.s64 	%rd97, %rd32, %rd96;
	add.s64 	%rd98, %rd97, %rd94;
	add.s64 	%rd99, %rd98, %rd95;
	add.s64 	%rd130, %rd1, %rd99;
	ld.global.s8 	%rs10, [%rd130];
	setp.lt.s16 	%p49, %rs10, 0;
	@%p49 bra 	$L__BB12_40;
$L__BB12_37:
	setp.gt.s16 	%p96, %rs6, -1;
	setp.ne.s16 	%p97, %rs10, %rs6;
	and.pred  	%p98, %p96, %p97;
	@%p98 bra 	$L__BB12_39;
	st.global.f32 	[%rd3], %f28;
$L__BB12_39:
	mov.b16 	%rs9, 255;
	st.global.u8 	[%rd130], %rs9;
	bra.uni 	$L__BB12_47;
$L__BB12_40:
	add.s32 	%r169, %r194, 1;
	cvt.rn.f32.u32 	%f106, %r169;
	fma.rn.f32 	%f107, %f106, 0f3E000000, 0f3DCCCCCD;
	fma.rn.f32 	%f108, %f23, %f107, %f25;
	fma.rn.f32 	%f109, %f22, %f107, %f26;
	fma.rn.f32 	%f110, %f24, %f107, %f27;
	cvt.rmi.f32.f32 	%f111, %f108;
	cvt.rzi.s32.f32 	%r61, %f111;
	cvt.rmi.f32.f32 	%f112, %f109;
	cvt.rzi.s32.f32 	%r62, %f112;
	cvt.rmi.f32.f32 	%f113, %f110;
	cvt.rzi.s32.f32 	%r63, %f113;
	setp.gt.s32 	%p50, %r61, -1;
	setp.lt.s32 	%p51, %r61, %r71;
	and.pred  	%p52, %p50, %p51;
	setp.gt.s32 	%p53, %r62, -1;
	setp.lt.s32 	%p54, %r62, %r72;
	and.pred  	%p55, %p53, %p54;
	and.pred  	%p57, %p52, %p55;
	setp.gt.s32 	%p58, %r63, -1;
	setp.lt.s32 	%p59, %r63, %r73;
	and.pred  	%p60, %p58, %p59;
	and.pred  	%p62, %p57, %p60;
	not.pred 	%p63, %p62;
	@%p63 bra 	$L__BB12_42;
	mul.lo.s32 	%r170, %r56, %r62;
	cvt.s64.s32 	%rd100, %r170;
	mul.lo.s32 	%r171, %r61, %r73;
	cvt.s64.s32 	%rd101, %r171;
	cvt.u64.u32 	%rd102, %r63;
	add.s64 	%rd103, %rd32, %rd102;
	add.s64 	%rd104, %rd103, %rd100;
	add.s64 	%rd105, %rd104, %rd101;
	add.s64 	%rd130, %rd1, %rd105;
	ld.global.s8 	%rs10, [%rd130];
	setp.gt.s16 	%p64, %rs10, -1;
	@%p64 bra 	$L__BB12_37;
$L__BB12_42:
	add.s32 	%r172, %r194, 2;
	cvt.rn.f32.u32 	%f114, %r172;
	fma.rn.f32 	%f115, %f114, 0f3E000000, 0f3DCCCCCD;
	fma.rn.f32 	%f116, %f23, %f115, %f25;
	fma.rn.f32 	%f117, %f22, %f115, %f26;
	fma.rn.f32 	%f118, %f24, %f115, %f27;
	cvt.rmi.f32.f32 	%f119, %f116;
	cvt.rzi.s32.f32 	%r64, %f119;
	cvt.rmi.f32.f32 	%f120, %f117;
	cvt.rzi.s32.f32 	%r65, %f120;
	cvt.rmi.f32.f32 	%f121, %f118;
	cvt.rzi.s32.f32 	%r66, %f121;
	setp.gt.s32 	%p65, %r64, -1;
	setp.lt.s32 	%p66, %r64, %r71;
	and.pred  	%p67, %p65, %p66;
	setp.gt.s32 	%p68, %r65, -1;
	setp.lt.s32 	%p69, %r65, %r72;
	and.pred  	%p70, %p68, %p69;
	and.pred  	%p72, %p67, %p70;
	setp.gt.s32 	%p73, %r66, -1;
	setp.lt.s32 	%p74, %r66, %r73;
	and.pred  	%p75, %p73, %p74;
	and.pred  	%p77, %p72, %p75;
	not.pred 	%p78, %p77;
	@%p78 bra 	$L__BB12_44;
	mul.lo.s32 	%r173, %r56, %r65;
	cvt.s64.s32 	%rd106, %r173;
	mul.lo.s32 	%r174, %r64, %r73;
	cvt.s64.s32 	%rd107, %r174;
	cvt.u64.u32 	%rd108, %r66;
	add.s64 	%rd109, %rd32, %rd108;
	add.s64 	%rd110, %rd109, %rd106;
	add.s64 	%rd111, %rd110, %rd107;
	add.s64 	%rd130, %rd1, %rd111;
	ld.global.s8 	%rs10, [%rd130];
	setp.gt.s16 	%p79, %rs10, -1;
	@%p79 bra 	$L__BB12_37;
$L__BB12_44:
	add.s32 	%r175, %r194, 3;
	cvt.rn.f32.u32 	%f122, %r175;
	fma.rn.f32 	%f123, %f122, 0f3E000000, 0f3DCCCCCD;
	fma.rn.f32 	%f124, %f23, %f123, %f25;
	fma.rn.f32 	%f125, %f22, %f123, %f26;
	fma.rn.f32 	%f126, %f24, %f123, %f27;
	cvt.rmi.f32.f32 	%f127, %f124;
	cvt.rzi.s32.f32 	%r67, %f127;
	cvt.rmi.f32.f32 	%f128, %f125;
	cvt.rzi.s32.f32 	%r68, %f128;
	cvt.rmi.f32.f32 	%f129, %f126;
	cvt.rzi.s32.f32 	%r69, %f129;
	setp.gt.s32 	%p80, %r67, -1;
	setp.lt.s32 	%p81, %r67, %r71;
	and.pred  	%p82, %p80, %p81;
	setp.gt.s32 	%p83, %r68, -1;
	setp.lt.s32 	%p84, %r68, %r72;
	and.pred  	%p85, %p83, %p84;
	and.pred  	%p87, %p82, %p85;
	setp.gt.s32 	%p88, %r69, -1;
	setp.lt.s32 	%p89, %r69, %r73;
	and.pred  	%p90, %p88, %p89;
	and.pred  	%p92, %p87, %p90;
	not.pred 	%p93, %p92;
	@%p93 bra 	$L__BB12_46;
	mul.lo.s32 	%r176, %r56, %r68;
	cvt.s64.s32 	%rd112, %r176;
	mul.lo.s32 	%r177, %r67, %r73;
	cvt.s64.s32 	%rd113, %r177;
	cvt.u64.u32 	%rd114, %r69;
	add.s64 	%rd115, %rd32, %rd114;
	add.s64 	%rd116, %rd115, %rd112;
	add.s64 	%rd117, %rd116, %rd113;
	add.s64 	%rd130, %rd1, %rd117;
	ld.global.s8 	%rs10, [%rd130];
	setp.gt.s16 	%p94, %rs10, -1;
	@%p94 bra 	$L__BB12_37;
$L__BB12_46:
	add.s32 	%r194, %r194, 4;
	setp.ne.s32 	%p95, %r194, 32;
	@%p95 bra 	$L__BB12_35;
$L__BB12_47:
	ret;

}
	// .globl	_Z12reset_kernelPfS_S_S_PbPKbifff
.visible .entry _Z12reset_kernelPfS_S_S_PbPKbifff(
	.param .u64 .ptr .align 1 _Z12reset_kernelPfS_S_S_PbPKbifff_param_0,
	.param .u64 .ptr .align 1 _Z12reset_kernelPfS_S_S_PbPKbifff_param_1,
	.param .u64 .ptr .align 1 _Z12reset_kernelPfS_S_S_PbPKbifff_param_2,
	.param .u64 .ptr .align 1 _Z12reset_kernelPfS_S_S_PbPKbifff_param_3,
	.param .u64 .ptr .align 1 _Z12reset_kernelPfS_S_S_PbPKbifff_param_4,
	.param .u64 .ptr .align 1 _Z12reset_kernelPfS_S_S_PbPKbifff_param_5,
	.param .u32 _Z12reset_kernelPfS_S_S_PbPKbifff_param_6,
	.param .f32 _Z12reset_kernelPfS_S_S_PbPKbifff_param_7,
	.param .f32 _Z12reset_kernelPfS_S_S_PbPKbifff_param_8,
	.param .f32 _Z12reset_kernelPfS_S_S_PbPKbifff_param_9
)
{
	.reg .pred 	%p<3>;
	.reg .b16 	%rs<4>;
	.reg .b32 	%r<8>;
	.reg .b32 	%f<4>;
	.reg .b64 	%rd<23>;

	ld.param.u64 	%rd1, [_Z12reset_kernelPfS_S_S_PbPKbifff_param_0];
	ld.param.u64 	%rd2, [_Z12reset_kernelPfS_S_S_PbPKbifff_param_1];
	ld.param.u64 	%rd3, [_Z12reset_kernelPfS_S_S_PbPKbifff_param_2];
	ld.param.u64 	%rd4, [_Z12reset_kernelPfS_S_S_PbPKbifff_param_3];
	ld.param.u64 	%rd5, [_Z12reset_kernelPfS_S_S_PbPKbifff_param_4];
	ld.param.u64 	%rd6, [_Z12reset_kernelPfS_S_S_PbPKbifff_param_5];
	ld.param.u32 	%r2, [_Z12reset_kernelPfS_S_S_PbPKbifff_param_6];
	ld.param.f32 	%f1, [_Z12reset_kernelPfS_S_S_PbPKbifff_param_7];
	ld.param.f32 	%f2, [_Z12reset_kernelPfS_S_S_PbPKbifff_param_8];
	ld.param.f32 	%f3, [_Z12reset_kernelPfS_S_S_PbPKbifff_param_9];
	mov.u32 	%r3, %ctaid.x;
	mov.u32 	%r4, %ntid.x;
	mov.u32 	%r5, %tid.x;
	mad.lo.s32 	%r1, %r3, %r4, %r5;
	setp.ge.s32 	%p1, %r1, %r2;
	@%p1 bra 	$L__BB13_3;
	cvta.to.global.u64 	%rd7, %rd6;
	cvt.s64.s32 	%rd8, %r1;
	add.s64 	%rd9, %rd7, %rd8;
	ld.global.nc.u8 	%rs1, [%rd9];
	cvt.u16.u8 	%rs2, %rs1;
	setp.eq.s16 	%p2, %rs2, 0;
	@%p2 bra 	$L__BB13_3;
	mul.lo.s32 	%r6, %r1, 3;
	cvta.to.global.u64 	%rd11, %rd1;
	mul.wide.s32 	%rd12, %r6, 4;
	add.s64 	%rd13, %rd11, %rd12;
	st.global.f32 	[%rd13], %f1;
	st.global.f32 	[%rd13+4], %f2;
	st.global.f32 	[%rd13+8], %f3;
	cvta.to.global.u64 	%rd14, %rd2;
	add.s64 	%rd15, %rd14, %rd12;
	mov.b32 	%r7, 0;
	st.global.u32 	[%rd15], %r7;
	st.global.u32 	[%rd15+4], %r7;
	st.global.u32 	[%rd15+8], %r7;
	cvta.to.global.u64 	%rd16, %rd3;
	mul.wide.s32 	%rd17, %r1, 4;
	add.s64 	%rd18, %rd16, %rd17;
	st.global.u32 	[%rd18], %r7;
	cvta.to.global.u64 	%rd19, %rd4;
	add.s64 	%rd20, %rd19, %rd17;
	st.global.u32 	[%rd20], %r7;
	cvta.to.global.u64 	%rd21, %rd5;
	add.s64 	%rd22, %rd21, %rd8;
	mov.b16 	%rs3, 0;
	st.global.u8 	[%rd22], %rs3;
$L__BB13_3:
	ret;

}
	// .globl	_Z21generate_world_kernelPaiiiiij
.visible .entry _Z21generate_world_kernelPaiiiiij(
	.param .u64 .ptr .align 1 _Z21generate_world_kernelPaiiiiij_param_0,
	.param .u32 _Z21generate_world_kernelPaiiiiij_param_1,
	.param .u32 _Z21generate_world_kernelPaiiiiij_param_2,
	.param .u32 _Z21generate_world_kernelPaiiiiij_param_3,
	.param .u32 _Z21generate_world_kernelPaiiiiij_param_4,
	.param .u32 _Z21generate_world_kernelPaiiiiij_param_5,
	.param .u32 _Z21generate_world_kernelPaiiiiij_param_6
)
{
	.reg .pred 	%p<6>;
	.reg .b16 	%rs<6>;
	.reg .b32 	%r<15>;
	.reg .b64 	%rd<18>;

	ld.param.u64 	%rd6, [_Z21generate_world_kernelPaiiiiij_param_0];
	ld.param.s32 	%rd7, [_Z21generate_world_kernelPaiiiiij_param_1];
	ld.param.u32 	%r4, [_Z21generate_world_kernelPaiiiiij_param_2];
	ld.param.u32 	%r5, [_Z21generate_world_kernelPaiiiiij_param_3];
	ld.param.u32 	%r6, [_Z21generate_world_kernelPaiiiiij_param_4];
	ld.param.u32 	%r3, [_Z21generate_world_kernelPaiiiiij_param_5];
	mov.u32 	%r7, %ctaid.x;
	mov.u32 	%r8, %ntid.x;
	mul.wide.u32 	%rd8, %r7, %r8;
	mov.u32 	%r9, %tid.x;
	cvt.u64.u32 	%rd9, %r9;
	add.s64 	%rd1, %rd8, %rd9;
	mul.lo.s32 	%r1, %r6, %r4;
	mul.wide.s32 	%rd10, %r5, %r4;
	cvt.s64.s32 	%rd11, %r6;
	mul.lo.s64 	%rd2, %rd10, %rd11;
	mul.lo.s64 	%rd12, %rd2, %rd7;
	setp.ge.s64 	%p1, %rd1, %rd12;
	@%p1 bra 	$L__BB14_7;
	or.b64  	%rd13, %rd1, %rd2;
	and.b64  	%rd14, %rd13, -4294967296;
	setp.ne.s64 	%p2, %rd14, 0;
	@%p2 bra 	$L__BB14_3;
	cvt.u32.u64 	%r10, %rd2;
	cvt.u32.u64 	%r11, %rd1;
	rem.u32 	%r12, %r11, %r10;
	cvt.u64.u32 	%rd17, %r12;
	bra.uni 	$L__BB14_4;
$L__BB14_3:
	rem.s64 	%rd17, %rd1, %rd2;
$L__BB14_4:
	cvt.u32.u64 	%r13, %rd17;
	div.s32 	%r2, %r13, %r1;
	setp.eq.s32 	%p3, %r2, 0;
	mov.b16 	%rs5, 12;
	@%p3 bra 	$L__BB14_6;
	add.s32 	%r14, %r3, -1;
	setp.lt.s32 	%p4, %r14, %r2;
	setp.gt.s32 	%p5, %r14, %r2;
	selp.b16 	%rs4, 1, 0, %p5;
	selp.b16 	%rs5, -1, %rs4, %p4;
$L__BB14_6:
	cvta.to.global.u64 	%rd15, %rd6;
	add.s64 	%rd16, %rd15, %rd1;
	st.global.u8 	[%rd16], %rs5;
$L__BB14_7:
	ret;

}
	// .globl	_Z17place_tree_kernelPaiiiiiii
.visible .entry _Z17place_tree_kernelPaiiiiiii(
	.param .u64 .ptr .align 1 _Z17place_tree_kernelPaiiiiiii_param_0,
	.param .u32 _Z17place_tree_kernelPaiiiiiii_param_1,
	.param .u32 _Z17place_tree_kernelPaiiiiiii_param_2,
	.param .u32 _Z17place_tree_kernelPaiiiiiii_param_3,
	.param .u32 _Z17place_tree_kernelPaiiiiiii_param_4,
	.param .u32 _Z17place_tree_kernelPaiiiiiii_param_5,
	.param .u32 _Z17place_tree_kernelPaiiiiiii_param_6,
	.param .u32 _Z17place_tree_kernelPaiiiiiii_param_7
)
{
	.reg .pred 	%p<6>;
	.reg .b16 	%rs<5>;
	.reg .b32 	%r<21>;
	.reg .b64 	%rd<23>;

	ld.param.u64 	%rd3, [_Z17place_tree_kernelPaiiiiiii_param_0];
	ld.param.u32 	%r12, [_Z17place_tree_kernelPaiiiiiii_param_1];
	ld.param.u32 	%r6, [_Z17place_tree_kernelPaiiiiiii_param_2];
	ld.param.u32 	%r7, [_Z17place_tree_kernelPaiiiiiii_param_3];
	ld.param.u32 	%r8, [_Z17place_tree_kernelPaiiiiiii_param_4];
	ld.param.u32 	%r9, [_Z17place_tree_kernelPaiiiiiii_param_5];
	ld.param.u32 	%r10, [_Z17place_tree_kernelPaiiiiiii_param_6];
	ld.param.u32 	%r11, [_Z17place_tree_kernelPaiiiiiii_param_7];
	cvta.to.global.u64 	%rd1, %rd3;
	mov.u32 	%r13, %ctaid.x;
	mov.u32 	%r14, %ntid.x;
	mov.u32 	%r15, %tid.x;
	mad.lo.s32 	%r1, %r13, %r14, %r15;
	setp.ge.s32 	%p1, %r1, %r12;
	@%p1 bra 	$L__BB15_9;
	mul.lo.s32 	%r2, %r8, %r6;
	mul.wide.s32 	%rd4, %r7, %r6;
	cvt.s64.s32 	%rd5, %r8;
	mul.lo.s64 	%rd6, %rd4, %rd5;
	cvt.s64.s32 	%rd7, %r1;
	mul.lo.s32 	%r16, %r9, %r8;
	cvt.s64.s32 	%rd8, %r16;
	cvt.s64.s32 	%rd9, %r10;
	mad.lo.s64 	%rd10, %rd6, %rd7, %rd8;
	add.s64 	%rd2, %rd10, %rd9;
	setp.ge.s32 	%p2, %r11, %r7;
	@%p2 bra 	$L__BB15_3;
	mul.lo.s32 	%r17, %r11, %r2;
	cvt.s64.s32 	%rd11, %r17;
	add.s64 	%rd12, %rd2, %rd11;
	add.s64 	%rd13, %rd1, %rd12;
	mov.b16 	%rs1, 3;
	st.global.u8 	[%rd13], %rs1;
$L__BB15_3:
	add.s32 	%r3, %r11, 1;
	setp.ge.s32 	%p3, %r3, %r7;
	@%p3 bra 	$L__BB15_5;
	mul.lo.s32 	%r18, %r3, %r2;
	cvt.s64.s32 	%rd14, %r18;
	add.s64 	%rd15, %rd2, %rd14;
	add.s64 	%rd16, %rd1, %rd15;
	mov.b16 	%rs2, 3;
	st.global.u8 	[%rd16], %rs2;
$L__BB15_5:
	add.s32 	%r4, %r11, 2;
	setp.ge.s32 	%p4, %r4, %r7;
	@%p4 bra 	$L__BB15_7;
	mul.lo.s32 	%r19, %r4, %r2;
	cvt.s64.s32 	%rd17, %r19;
	add.s64 	%rd18, %rd2, %rd17;
	add.s64 	%rd19, %rd1, %rd18;
	mov.b16 	%rs3, 3;
	st.global.u8 	[%rd19], %rs3;
$L__BB15_7:
	add.s32 	%r5, %r11, 3;
	setp.ge.s32 	%p5, %r5, %r7;
	@%p5 bra 	$L__BB15_9;
	mul.lo.s32 	%r20, %r5, %r2;
	cvt.s64.s32 	%rd20, %r20;
	add.s64 	%rd21, %rd2, %rd20;
	add.s64 	%rd22, %rd1, %rd21;
	mov.b16 	%rs4, 4;
	st.global.u8 	[%rd22], %rs4;
$L__BB15_9:
	ret;

}
	// .globl	_Z18place_house_kernelPaiiiiiii
.visible .entry _Z18place_house_kernelPaiiiiiii(
	.param .u64 .ptr .align 1 _Z18place_house_kernelPaiiiiiii_param_0,
	.param .u32 _Z18place_house_kernelPaiiiiiii_param_1,
	.param .u32 _Z18place_house_kernelPaiiiiiii_param_2,
	.param .u32 _Z18place_house_kernelPaiiiiiii_param_3,
	.param .u32 _Z18place_house_kernelPaiiiiiii_param_4,
	.param .u32 _Z18place_house_kernelPaiiiiiii_param_5,
	.param .u32 _Z18place_house_kernelPaiiiiiii_param_6,
	.param .u32 _Z18place_house_kernelPaiiiiiii_param_7
)
{
	.reg .pred 	%p<324>;
	.reg .b16 	%rs<89>;
	.reg .b32 	%r<271>;
	.reg .b64 	%rd<338>;

	ld.param.u64 	%rd32, [_Z18place_house_kernelPaiiiiiii_param_0];
	ld.param.u32 	%r35, [_Z18place_house_kernelPaiiiiiii_param_1];
	ld.param.u32 	%r30, [_Z18place_house_kernelPaiiiiiii_param_3];
	ld.param.u32 	%r34, [_Z18place_house_kernelPaiiiiiii_param_7];
	cvta.to.global.u64 	%rd1, %rd32;
	mov.u32 	%r36, %ctaid.x;
	mov.u32 	%r37, %ntid.x;
	mov.u32 	%r38, %tid.x;
	mad.lo.s32 	%r1, %r36, %r37, %r38;
	setp.ge.s32 	%p7, %r1, %r35;
	@%p7 bra 	$L__BB16_204;
	ld.param.u32 	%r208, [_Z18place_house_kernelPaiiiiiii_param_5];
	ld.param.u32 	%r166, [_Z18place_house_kernelPaiiiiiii_param_4];
	ld.param.u32 	%r149, [_Z18place_house_kernelPaiiiiiii_param_2];
	mul.lo.s32 	%r2, %r166, %r149;
	mul.wide.s32 	%rd33, %r30, %r149;
	cvt.s64.s32 	%rd34, %r166;
	mul.lo.s64 	%rd35, %rd33, %rd34;
	setp.ge.s32 	%p8, %r34, %r30;
	cvt.s64.s32 	%rd36, %r1;
	mul.lo.s64 	%rd2, %rd35, %rd36;
	mul.lo.s32 	%r3, %r34, %r2;
	cvt.s64.s32 	%rd37, %r3;
	add.s64 	%rd3, %rd2, %rd37;
	setp.ge.s32 	%p9, %r208, %r149;
	or.b32  	%r39, %r208, %r34;
	setp.lt.s32 	%p10, %r39, 0;
	or.pred  	%p11, %p9, %p8;
	mul.lo.s32 	%r40, %r208, %r166;
	cvt.s64.s32 	%rd4, %r40;
	add.s64 	%rd5, %rd3, %rd4;
	or.pred  	%p12, %p11, %p10;
	@%p12 bra 	$L__BB16_10;
	ld.param.u32 	%r226, [_Z18place_house_kernelPaiiiiiii_param_6];
	ld.param.u32 	%r167, [_Z18place_house_kernelPaiiiiiii_param_4];
	setp.lt.s32 	%p13, %r226, 0;
	setp.ge.s32 	%p14, %r226, %r167;
	or.pred  	%p15, %p13, %p14;
	@%p15 bra 	$L__BB16_4;
	ld.param.u32 	%r227, [_Z18place_house_kernelPaiiiiiii_param_6];
	cvt.u64.u32 	%rd38, %r227;
	add.s64 	%rd39, %rd5, %rd38;
	add.s64 	%rd40, %rd1, %rd39;
	mov.b16 	%rs1, 9;
	st.global.u8 	[%rd40], %rs1;
$L__BB16_4:
	ld.param.u32 	%r228, [_Z18place_house_kernelPaiiiiiii_param_6];
	ld.param.u32 	%r168, [_Z18place_house_kernelPaiiiiiii_param_4];
	add.s32 	%r4, %r228, 1;
	setp.lt.s32 	%p16, %r228, -1;
	setp.ge.s32 	%p17, %r4, %r168;
	or.pred  	%p18, %p16, %p17;
	@%p18 bra 	$L__BB16_6;
	cvt.u64.u32 	%rd41, %r4;
	add.s64 	%rd42, %rd5, %rd41;
	add.s64 	%rd43, %rd1, %rd42;
	mov.b16 	%rs2, 9;
	st.global.u8 	[%rd43], %rs2;
$L__BB16_6:
	ld.param.u32 	%r229, [_Z18place_house_kernelPaiiiiiii_param_6];
	ld.param.u32 	%r169, [_Z18place_house_kernelPaiiiiiii_param_4];
	add.s32 	%r5, %r229, 2;
	setp.lt.s32 	%p19, %r229, -2;
	setp.ge.s32 	%p20, %r5, %r169;
	or.pred  	%p21, %p19, %p20;
	@%p21 bra 	$L__BB16_8;
	cvt.u64.u32 	%rd44, %r5;
	add.s64 	%rd45, %rd5, %rd44;
	add.s64 	%rd46, %rd1, %rd45;
	mov.b16 	%rs3, 9;
	st.global.u8 	[%rd46], %rs3;
$L__BB16_8:
	ld.param.u32 	%r230, [_Z18place_house_kernelPaiiiiiii_param_6];
	ld.param.u32 	%r170, [_Z18place_house_kernelPaiiiiiii_param_4];
	add.s32 	%r6, %r230, 3;
	setp.lt.s32 	%p22, %r230, -3;
	setp.ge.s32 	%p23, %r6, %r170;
	or.pred  	%p24, %p22, %p23;
	@%p24 bra 	$L__BB16_10;
	cvt.u64.u32 	%rd47, %r6;
	add.s64 	%rd48, %rd5, %rd47;
	add.s64 	%rd49, %rd1, %rd48;
	mov.b16 	%rs4, 9;
	st.global.u8 	[%rd49], %rs4;
$L__BB16_10:
	ld.param.u32 	%r209, [_Z18place_house_kernelPaiiiiiii_param_5];
	ld.param.u32 	%r171, [_Z18place_house_kernelPaiiiiiii_param_4];
	ld.param.u32 	%r150, [_Z18place_house_kernelPaiiiiiii_param_2];
	cvt.u32.u64 	%r41, %rd4;
	setp.ge.s32 	%p25, %r34, %r30;
	add.s32 	%r42, %r209, 1;
	setp.ge.s32 	%p26, %r42, %r150;
	or.b32  	%r43, %r42, %r34;
	setp.lt.s32 	%p27, %r43, 0;
	or.pred  	%p28, %p26, %p25;
	add.s32 	%r44, %r41, %r171;
	cvt.s64.s32 	%rd6, %r44;
	add.s64 	%rd7, %rd3, %rd6;
	or.pred  	%p29, %p28, %p27;
	@%p29 bra 	$L__BB16_19;
	ld.param.u32 	%r231, [_Z18place_house_kernelPaiiiiiii_param_6];
	ld.param.u32 	%r172, [_Z18place_house_kernelPaiiiiiii_param_4];
	setp.lt.s32 	%p30, %r231, 0;
	setp.ge.s32 	%p31, %r231, %r172;
	or.pred  	%p32, %p30, %p31;
	@%p32 bra 	$L__BB16_13;
	ld.param.u32 	%r232, [_Z18place_house_kernelPaiiiiiii_param_6];
	cvt.u64.u32 	%rd50, %r232;
	add.s64 	%rd51, %rd7, %rd50;
	add.s64 	%rd52, %rd1, %rd51;
	mov.b16 	%rs5, 9;
	st.global.u8 	[%rd52], %rs5;
$L__BB16_13:
	ld.param.u32 	%r233, [_Z18place_house_kernelPaiiiiiii_param_6];
	ld.param.u32 	%r173, [_Z18place_house_kernelPaiiiiiii_param_4];
	add.s32 	%r7, %r233, 1;
	setp.lt.s32 	%p33, %r233, -1;
	setp.ge.s32 	%p34, %r7, %r173;
	or.pred  	%p35, %p33, %p34;
	@%p35 bra 	$L__BB16_15;
	cvt.u64.u32 	%rd53, %r7;
	add.s64 	%rd54, %rd7, %rd53;
	add.s64 	%rd55, %rd1, %rd54;
	mov.b16 	%rs6, 9;
	st.global.u8 	[%rd55], %rs6;
$L__BB16_15:
	ld.param.u32 	%r234, [_Z18place_house_kernelPaiiiiiii_param_6];
	ld.param.u32 	%r174, [_Z18place_house_kernelPaiiiiiii_param_4];
	add.s32 	%r8, %r234, 2;
	setp.lt.s32 	%p36, %r234, -2;
	setp.ge.s32 	%p37, %r8, %r174;
	or.pred  	%p38, %p36, %p37;
	@%p38 bra 	$L__BB16_17;
	cvt.u64.u32 	%rd56, %r8;
	add.s64 	%rd57, %rd7, %rd56;
	add.s64 	%rd58, %rd1, %rd57;
	mov.b16 	%rs7, 9;
	st.global.u8 	[%rd58], %rs7;
$L__BB16_17:
	ld.param.u32 	%r235, [_Z18place_house_kernelPaiiiiiii_param_6];
	ld.param.u32 	%r175, [_Z18place_house_kernelPaiiiiiii_param_4];
	add.s32 	%r9, %r235, 3;
	setp.lt.s32 	%p39, %r235, -3;
	setp.ge.s32 	%p40, %r9, %r175;
	or.pred  	%p41, %p39, %p40;
	@%p41 bra 	$L__BB16_19;
	cvt.u64.u32 	%rd59, %r9;
	add.s64 	%rd60, %rd7, %rd59;
	add.s64 	%rd61, %rd1, %rd60;
	mov.b16 	%rs8, 9;
	st.global.u8 	[%rd61], %rs8;
$L__BB16_19:
	ld.param.u32 	%r210, [_Z18place_house_kernelPaiiiiiii_param_5];
	ld.param.u32 	%r176, [_Z18place_house_kernelPaiiiiiii_param_4];
	ld.param.u32 	%r151, [_Z18place_house_kernelPaiiiiiii_param_2];
	cvt.u32.u64 	%r45, %rd6;
	setp.ge.s32 	%p42, %r34, %r30;
	add.s32 	%r46, %r210, 2;
	setp.ge.s32 	%p43, %r46, %r151;
	or.b32  	%r47, %r46, %r34;
	setp.lt.s32 	%p44, %r47, 0;
	or.pred  	%p45, %p43, %p42;
	add.s32 	%r48, %r45, %r176;
	cvt.s64.s32 	%rd8, %r48;
	add.s64 	%rd9, %rd3, %rd8;
	or.pred  	%p46, %p45, %p44;
	@%p46 bra 	$L__BB16_28;
	ld.param.u32 	%r236, [_Z18place_house_kernelPaiiiiiii_param_6];
	ld.param.u32 	%r177, [_Z18place_house_kernelPaiiiiiii_param_4];
	setp.lt.s32 	%p47, %r236, 0;
	setp.ge.s32 	%p48, %r236, %r177;
	or.pred  	%p49, %p47, %p48;
	@%p49 bra 	$L__BB16_22;
	ld.param.u32 	%r237, [_Z18place_house_kernelPaiiiiiii_param_6];
	cvt.u64.u32 	%rd62, %r237;
	add.s64 	%rd63, %rd9, %rd62;
	add.s64 	%rd64, %rd1, %rd63;
	mov.b16 	%rs9, 9;
	st.global.u8 	[%rd64], %rs9;
$L__BB16_22:
	ld.param.u32 	%r238, [_Z18place_house_kernelPaiiiiiii_param_6];
	ld.param.u32 	%r178, [_Z18place_house_kernelPaiiiiiii_param_4];
	add.s32 	%r10, %r238, 1;
	setp.lt.s32 	%p50, %r238, -1;
	setp.ge.s32 	%p51, %r10, %r178;
	or.pred  	%p52, %p50, %p51;
	@%p52 bra 	$L__BB16_24;
	cvt.u64.u32 	%rd65, %r10;
	add.s64 	%rd66, %rd9, %rd65;
	add.s64 	%rd67, %rd1, %rd66;
	mov.b16 	%rs10, 9;
	st.global.u8 	[%rd67], %rs10;
$L__BB16_24:
	ld.param.u32 	%r239, [_Z18place_house_kernelPaiiiiiii_param_6];
	ld.param.u32 	%r179, [_Z18place_house_kernelPaiiiiiii_param_4];
	add.s32 	%r11, %r239, 2;
	setp.lt.s32 	%p53, %r239, -2;
	setp.ge.s32 	%p54, %r11, %r179;
	or.pred  	%p55, %p53, %p54;
	@%p55 bra 	$L__BB16_26;
	cvt.u64.u32 	%rd68, %r11;
	add.s64 	%rd69, %rd9, %rd68;
	add.s64 	%rd70, %rd1, %rd69;
	mov.b16 	%rs11, 9;
	st.global.u8 	[%rd70], %rs11;
$L__BB16_26:
	ld.param.u32 	%r240, [_Z18place_house_kernelPaiiiiiii_param_6];
	ld.param.u32 	%r180, [_Z18place_house_kernelPaiiiiiii_param_4];
	add.s32 	%r12, %r240, 3;
	setp.lt.s32 	%p56, %r240, -3;
	setp.ge.s32 	%p57, %r12, %r180;
	or.pred  	%p58, %p56, %p57;
	@%p58 bra 	$L__BB16_28;
	cvt.u64.u32 	%rd71, %r12;
	add.s64 	%rd72, %rd9, %rd71;
	add.s64 	%rd73, %rd1, %rd72;
	mov.b16 	%rs12, 9;
	st.global.u8 	[%rd73], %rs12;
$L__BB16_28:
	ld.param.u32 	%r211, [_Z18place_house_kernelPaiiiiiii_param_5];
	ld.param.u32 	%r181, [_Z18place_house_kernelPaiiiiiii_param_4];
	ld.param.u32 	%r152, [_Z18place_house_kernelPaiiiiiii_param_2];
	cvt.u32.u64 	%r49, %rd8;
	setp.ge.s32 	%p59, %r34, %r30;
	add.s32 	%r50, %r211, 3;
	setp.ge.s32 	%p60, %r50, %r152;
	or.b32  	%r51, %r50, %r34;
	setp.lt.s32 	%p61, %r51, 0;
	or.pred  	%p62, %p60, %p59;
	add.s32 	%r52, %r49, %r181;
	cvt.s64.s32 	%rd10, %r52;
	add.s64 	%rd11, %rd3, %rd10;
	or.pred  	%p63, %p62, %p61;
	@%p63 bra 	$L__BB16_37;
	ld.param.u32 	%r241, [_Z18place_house_kernelPaiiiiiii_param_6];
	ld.param.u32 	%r182, [_Z18place_house_kernelPaiiiiiii_param_4];
	setp.lt.s32 	%p64, %r241, 0;
	setp.ge.s32 	%p65, %r241, %r182;
	or.pred  	%p66, %p64, %p65;
	@%p66 bra 	$L__BB16_31;
	ld.param.u32 	%r242, [_Z18place_house_kernelPaiiiiiii_param_6];
	cvt.u64.u32 	%rd74, %r242;
	add.s64 	%rd75, %rd11, %rd74;
	add.s64 	%rd76, %rd1, %rd75;
	mov.b16 	%rs13, 9;
	st.global.u8 	[%rd76], %rs13;
$L__BB16_31:
	ld.param.u32 	%r243, [_Z18place_house_kernelPaiiiiiii_param_6];
	ld.param.u32 	%r183, [_Z18place_house_kernelPaiiiiiii_param_4];
	add.s32 	%r13, %r243, 1;
	setp.lt.s32 	%p67, %r243, -1;
	setp.ge.s32 	%p68, %r13, %r183;
	or.pred  	%p69, %p67, %p68;
	@%p69 bra 	$L__BB16_33;
	cvt.u64.u32 	%rd77, %r13;
	add.s64 	%rd78, %rd11, %rd77;
	add.s64 	%rd79, %rd1, %rd78;
	mov.b16 	%rs14, 9;
	st.global.u8 	[%rd79], %rs14;
$L__BB16_33:
	ld.param.u32 	%r244, [_Z18place_house_kernelPaiiiiiii_param_6];
	ld.param.u32 	%r184, [_Z18place_house_kernelPaiiiiiii_param_4];
	add.s32 	%r14, %r244, 2;
	setp.lt.s32 	%p70, %r244, -2;
	setp.ge.s32 	%p71, %r14, %r184;
	or.pred  	%p72, %p70, %p71;
	@%p72 bra 	$L__BB16_35;
	cvt.u64.u32 	%rd80, %r14;
	add.s64 	%rd81, %rd11, %rd80;
	add.s64 	%rd82, %rd1, %rd81;
	mov.b16 	%rs15, 9;
	st.global.u8 	[%rd82], %rs15;
$L__BB16_35:
	ld.param.u32 	%r245, [_Z18place_house_kernelPaiiiiiii_param_6];
	ld.param.u32 	%r185, [_Z18place_house_kernelPaiiiiiii_param_4];
	add.s32 	%r15, %r245, 3;
	setp.lt.s32 	%p73, %r245, -3;
	setp.ge.s32 	%p74, %r15, %r185;
	or.pred  	%p75, %p73, %p74;
	@%p75 bra 	$L__BB16_37;
	cvt.u64.u32 	%rd83, %r15;
	add.s64 	%rd84, %rd11, %rd83;
	add.s64 	%rd85, %rd1, %rd84;
	mov.b16 	%rs16, 9;
	st.global.u8 	[%rd85], %rs16;
$L__BB16_37:
	ld.param.u32 	%r212, [_Z18place_house_kernelPaiiiiiii_param_5];
	ld.param.u32 	%r186, [_Z18place_house_kernelPaiiiiiii_param_4];
	ld.param.u32 	%r153, [_Z18place_house_kernelPaiiiiiii_param_2];
	cvt.u32.u64 	%r53, %rd10;
	setp.ge.s32 	%p76, %r34, %r30;
	add.s32 	%r16, %r212, 4;
	setp.ge.s32 	%p77, %r16, %r153;
	or.b32  	%r54, %r16, %r34;
	setp.lt.s32 	%p78, %r54, 0;
	or.pred  	%p79, %p77, %p76;
	add.s32 	%r55, %r53, %r186;
	cvt.s64.s32 	%rd12, %r55;
	add.s64 	%rd13, %rd3, %rd12;
	or.pred  	%p80, %p79, %p78;
	@%p80 bra 	$L__BB16_46;
	ld.param.u32 	%r246, [_Z18place_house_kernelPaiiiiiii_param_6];
	ld.param.u32 	%r187, [_Z18place_house_kernelPaiiiiiii_param_4];
	setp.lt.s32 	%p81, %r246, 0;
	setp.ge.s32 	%p82, %r246, %r187;
	or.pred  	%p83, %p81, %p82;
	@%p83 bra 	$L__BB16_40;
	ld.param.u32 	%r247, [_Z18place_house_kernelPaiiiiiii_param_6];
	cvt.u64.u32 	%rd86, %r247;
	add.s64 	%rd87, %rd13, %rd86;
	add.s64 	%rd88, %rd1, %rd87;
	mov.b16 	%rs17, 9;
	st.global.u8 	[%rd88], %rs17;
$L__BB16_40:
	ld.param.u32 	%r248, [_Z18place_house_kernelPaiiiiiii_param_6];
	ld.param.u32 	%r188, [_Z18place_house_kernelPaiiiiiii_param_4];
	add.s32 	%r17, %r248, 1;
	setp.lt.s32 	%p84, %r248, -1;
	setp.ge.s32 	%p85, %r17, %r188;
	or.pred  	%p86, %p84, %p85;
	@%p86 bra 	$L__BB16_42;
	cvt.u64.u32 	%rd89, %r17;
	add.s64 	%rd90, %rd13, %rd89;
	add.s64 	%rd91, %rd1, %rd90;
	mov.b16 	%rs18, 9;
	st.global.u8 	[%rd91], %rs18;
$L__BB16_42:
	ld.param.u32 	%r249, [_Z18place_house_kernelPaiiiiiii_param_6];
	ld.param.u32 	%r189, [_Z18place_house_kernelPaiiiiiii_param_4];
	add.s32 	%r18, %r249, 2;
	setp.lt.s32 	%p87, %r249, -2;
	setp.ge.s32 	%p88, %r18, %r189;
	or.pred  	%p89, %p87, %p88;
	@%p89 bra 	$L__BB16_44;
	cvt.u64.u32 	%rd92, %r18;
	add.s64 	%rd93, %rd13, %rd92;
	add.s64 	%rd94, %rd1, %rd93;
	mov.b16 	%rs19, 9;
	st.global.u8 	[%rd94], %rs19;
$L__BB16_44:
	ld.param.u32 	%r250, [_Z18place_house_kernelPaiiiiiii_param_6];
	ld.param.u32 	%r190, [_Z18place_house_kernelPaiiiiiii_param_4];
	add.s32 	%r19, %r250, 3;
	setp.lt.s32 	%p90, %r250, -3;
	setp.ge.s32 	%p91, %r19, %r190;
	or.pred  	%p92, %p90, %p91;
	@%p92 bra 	$L__BB16_46;
	cvt.u64.u32 	%rd95, %r19;
	add.s64 	%rd96, %rd13, %rd95;
	add.s64 	%rd97, %rd1, %rd96;
	mov.b16 	%rs20, 9;
	st.global.u8 	[%rd97], %rs20;
$L__BB16_46:
	ld.param.u32 	%r251, [_Z18place_house_kernelPaiiiiiii_param_6];
	ld.param.u32 	%r213, [_Z18place_house_kernelPaiiiiiii_param_5];
	ld.param.u32 	%r191, [_Z18place_house_kernelPaiiiiiii_param_4];
	ld.param.u32 	%r154, [_Z18place_house_kernelPaiiiiiii_param_2];
	setp.lt.s32 	%p93, %r16, %r154;
	setp.lt.s32 	%p94, %r213, %r154;
	cvt.u64.u32 	%rd14, %r251;
	add.s32 	%r57, %r251, 3;
	setp.gt.s32 	%p95, %r251, -4;
	setp.lt.s32 	%p96, %r57, %r191;
	cvt.u64.u32 	%rd15, %r57;
	setp.gt.s32 	%p97, %r213, -1;
	and.pred  	%p1, %p97, %p94;
	setp.gt.s32 	%p98, %r213, -5;
	and.pred  	%p2, %p98, %p93;
	add.s64 	%rd16, %rd2, %rd12;
	and.pred  	%p3, %p96, %p95;
	add.s32 	%r58, %r251, 1;
	cvt.u64.u32 	%rd17, %r58;
	add.s32 	%r59, %r251, 2;
	cvt.u64.u32 	%rd18, %r59;
	add.s32 	%r20, %r34, 1;
	mad.lo.s32 	%r269, %r2, %r34, %r2;
	mov.b32 	%r270, -3;
	mov.u32 	%r268, %r34;
$L__BB16_47:
	ld.param.u32 	%r252, [_Z18place_house_kernelPaiiiiiii_param_6];
	ld.param.u32 	%r192, [_Z18place_house_kernelPaiiiiiii_param_4];
	add.s32 	%r268, %r268, 1;
	setp.gt.s32 	%p99, %r268, -1;
	setp.lt.s32 	%p100, %r268, %r30;
	and.pred  	%p4, %p99, %p100;
	cvt.s64.s32 	%rd19, %r269;
	add.s64 	%rd98, %rd2, %rd14;
	add.s64 	%rd20, %rd98, %rd19;
	setp.gt.s32 	%p101, %r252, -1;
	setp.lt.s32 	%p102, %r252, %r192;
	and.pred  	%p5, %p101, %p102;
	and.pred  	%p103, %p5, %p4;
	not.pred 	%p104, %p103;
	@%p104 bra 	$L__BB16_67;
	setp.ne.s32 	%p105, %r270, -1;
	@%p105 bra 	$L__BB16_59;
	not.pred 	%p114, %p1;
	@%p114 bra 	$L__BB16_51;
	add.s64 	%rd107, %rd20, %rd4;
	add.s64 	%rd108, %rd1, %rd107;
	mov.b16 	%rs25, 10;
	st.global.u8 	[%rd108], %rs25;
$L__BB16_51:
	ld.param.u32 	%r216, [_Z18place_house_kernelPaiiiiiii_param_5];
	ld.param.u32 	%r157, [_Z18place_house_kernelPaiiiiiii_param_2];
	setp.lt.s32 	%p115, %r216, -1;
	add.s32 	%r62, %r216, 1;
	setp.ge.s32 	%p116, %r62, %r157;
	or.pred  	%p117, %p115, %p116;
	@%p117 bra 	$L__BB16_53;
	add.s64 	%rd109, %rd20, %rd6;
	add.s64 	%rd110, %rd1, %rd109;
	mov.b16 	%rs26, 10;
	st.global.u8 	[%rd110], %rs26;
$L__BB16_53:
	ld.param.u32 	%r217, [_Z18place_house_kernelPaiiiiiii_param_5];
	ld.param.u32 	%r158, [_Z18place_house_kernelPaiiiiiii_param_2];
	setp.lt.s32 	%p118, %r217, -2;
	add.s32 	%r63, %r217, 2;
	setp.ge.s32 	%p119, %r63, %r158;
	or.pred  	%p120, %p118, %p119;
	@%p120 bra 	$L__BB16_55;
	add.s64 	%rd111, %rd20, %rd8;
	add.s64 	%rd112, %rd1, %rd111;
	mov.b16 	%rs27, 10;
	st.global.u8 	[%rd112], %rs27;
$L__BB16_55:
	ld.param.u32 	%r218, [_Z18place_house_kernelPaiiiiiii_param_5];
	ld.param.u32 	%r159, [_Z18place_house_kernelPaiiiiiii_param_2];
	setp.lt.s32 	%p121, %r218, -3;
	add.s32 	%r64, %r218, 3;
	setp.ge.s32 	%p122, %r64, %r159;
	or.pred  	%p123, %p121, %p122;
	@%p123 bra 	$L__BB16_57;
	add.s64 	%rd113, %rd20, %rd10;
	add.s64 	%rd114, %rd1, %rd113;
	mov.b16 	%rs28, 10;
	st.global.u8 	[%rd114], %rs28;
$L__BB16_57:
	not.pred 	%p124, %p2;
	@%p124 bra 	$L__BB16_67;
	add.s64 	%rd115, %rd20, %rd12;
	add.s64 	%rd116, %rd1, %rd115;
	mov.b16 	%rs29, 10;
	st.global.u8 	[%rd116], %rs29;
	bra.uni 	$L__BB16_67;
$L__BB16_59:
	not.pred 	%p106, %p1;
	@%p106 bra 	$L__BB16_61;
	add.s64 	%rd99, %rd20, %rd4;
	add.s64 	%rd100, %rd1, %rd99;
	mov.b16 	%rs21, 10;
	st.global.u8 	[%rd100], %rs21;
$L__BB16_61:
	ld.param.u32 	%r214, [_Z18place_house_kernelPaiiiiiii_param_5];
	ld.param.u32 	%r155, [_Z18place_house_kernelPaiiiiiii_param_2];
	setp.lt.s32 	%p107, %r214, -1;
	add.s32 	%r60, %r214, 1;
	setp.ge.s32 	%p108, %r60, %r155;
	or.pred  	%p109, %p107, %p108;
	@%p109 bra 	$L__BB16_63;
	add.s64 	%rd101, %rd20, %rd6;
	add.s64 	%rd102, %rd1, %rd101;
	mov.b16 	%rs22, 10;
	st.global.u8 	[%rd102], %rs22;
$L__BB16_63:
	ld.param.u32 	%r215, [_Z18place_house_kernelPaiiiiiii_param_5];
	ld.param.u32 	%r156, [_Z18place_house_kernelPaiiiiiii_param_2];
	setp.lt.s32 	%p110, %r215, -3;
	add.s32 	%r61, %r215, 3;
	setp.ge.s32 	%p111, %r61, %r156;
	or.pred  	%p112, %p110, %p111;
	@%p112 bra 	$L__BB16_65;
	add.s64 	%rd103, %rd20, %rd10;
	add.s64 	%rd104, %rd1, %rd103;
	mov.b16 	%rs23, 10;
	st.global.u8 	[%rd104], %rs23;
$L__BB16_65:
	not.pred 	%p113, %p2;
	@%p113 bra 	$L__BB16_67;
	add.s64 	%rd105, %rd20, %rd12;
	add.s64 	%rd106, %rd1, %rd105;
	mov.b16 	%rs24, 10;
	st.global.u8 	[%rd106], %rs24;
$L__BB16_67:
	and.pred  	%p125, %p3, %p4;
	not.pred 	%p126, %p125;
	@%p126 bra 	$L__BB16_78;
	not.pred 	%p127, %p1;
	@%p127 bra 	$L__BB16_70;
	add.s64 	%rd117, %rd2, %rd15;
	add.s64 	%rd118, %rd117, %rd19;
	add.s64 	%rd119, %rd118, %rd4;
	add.s64 	%rd120, %rd1, %rd119;
	mov.b16 	%rs30, 10;
	st.global.u8 	[%rd120], %rs30;
$L__BB16_70:
	ld.param.u32 	%r219, [_Z18place_house_kernelPaiiiiiii_param_5];
	ld.param.u32 	%r160, [_Z18place_house_kernelPaiiiiiii_param_2];
	setp.lt.s32 	%p128, %r219, -1;
	add.s32 	%r65, %r219, 1;
	setp.ge.s32 	%p129, %r65, %r160;
	or.pred  	%p130, %p128, %p129;
	@%p130 bra 	$L__BB16_72;
	add.s64 	%rd121, %rd2, %rd15;
	add.s64 	%rd122, %rd121, %rd19;
	add.s64 	%rd123, %rd122, %rd6;
	add.s64 	%rd124, %rd1, %rd123;
	mov.b16 	%rs31, 10;
	st.global.u8 	[%rd124], %rs31;
$L__BB16_72:
	ld.param.u32 	%r220, [_Z18place_house_kernelPaiiiiiii_param_5];
	ld.param.u32 	%r161, [_Z18place_house_kernelPaiiiiiii_param_2];
	setp.lt.s32 	%p131, %r220, -2;
	add.s32 	%r66, %r220, 2;
	setp.ge.s32 	%p132, %r66, %r161;
	or.pred  	%p133, %p131, %p132;
	@%p133 bra 	$L__BB16_74;
	add.s64 	%rd125, %rd2, %rd15;
	add.s64 	%rd126, %rd125, %rd19;
	add.s64 	%rd127, %rd126, %rd8;
	add.s64 	%rd128, %rd1, %rd127;
	mov.b16 	%rs32, 10;
	st.global.u8 	[%rd128], %rs32;
$L__BB16_74:
	ld.param.u32 	%r221, [_Z18place_house_kernelPaiiiiiii_param_5];
	ld.param.u32 	%r162, [_Z18place_house_kernelPaiiiiiii_param_2];
	setp.lt.s32 	%p134, %r221, -3;
	add.s32 	%r67, %r221, 3;
	setp.ge.s32 	%p135, %r67, %r162;
	or.pred  	%p136, %p134, %p135;
	@%p136 bra 	$L__BB16_76;
	add.s64 	%rd129, %rd2, %rd15;
	add.s64 	%rd130, %rd129, %rd19;
	add.s64 	%rd131, %rd130, %rd10;
	add.s64 	%rd132, %rd1, %rd131;
	mov.b16 	%rs33, 10;
	st.global.u8 	[%rd132], %rs33;
$L__BB16_76:
	not.pred 	%p137, %p2;
	@%p137 bra 	$L__BB16_78;
	add.s64 	%rd133, %rd2, %rd15;
	add.s64 	%rd134, %rd133, %rd19;
	add.s64 	%rd135, %rd134, %rd12;
	add.s64 	%rd136, %rd1, %rd135;
	mov.b16 	%rs34, 10;
	st.global.u8 	[%rd136], %rs34;
$L__BB16_78:
	and.pred  	%p138, %p1, %p4;
	not.pred 	%p139, %p138;
	@%p139 bra 	$L__BB16_83;
	ld.param.u32 	%r253, [_Z18place_house_kernelPaiiiiiii_param_6];
	ld.param.u32 	%r193, [_Z18place_house_kernelPaiiiiiii_param_4];
	setp.lt.s32 	%p140, %r253, -1;
	add.s32 	%r68, %r253, 1;
	setp.ge.s32 	%p141, %r68, %r193;
	or.pred  	%p142, %p140, %p141;
	@%p142 bra 	$L__BB16_81;
	add.s64 	%rd137, %rd2, %rd4;
	add.s64 	%rd138, %rd137, %rd19;
	add.s64 	%rd139, %rd138, %rd17;
	add.s64 	%rd140, %rd1, %rd139;
	mov.b16 	%rs35, 10;
	st.global.u8 	[%rd140], %rs35;
$L__BB16_81:
	ld.param.u32 	%r254, [_Z18place_house_kernelPaiiiiiii_param_6];
	ld.param.u32 	%r194, [_Z18place_house_kernelPaiiiiiii_param_4];
	setp.lt.s32 	%p143, %r254, -2;
	add.s32 	%r69, %r254, 2;
	setp.ge.s32 	%p144, %r69, %r194;
	or.pred  	%p145, %p143, %p144;
	@%p145 bra 	$L__BB16_83;
	add.s64 	%rd141, %rd2, %rd4;
	add.s64 	%rd142, %rd141, %rd19;
	add.s64 	%rd143, %rd142, %rd18;
	add.s64 	%rd144, %rd1, %rd143;
	mov.b16 	%rs36, 10;
	st.global.u8 	[%rd144], %rs36;
$L__BB16_83:
	and.pred  	%p146, %p2, %p4;
	not.pred 	%p147, %p146;
	@%p147 bra 	$L__BB16_88;
	ld.param.u32 	%r255, [_Z18place_house_kernelPaiiiiiii_param_6];
	ld.param.u32 	%r195, [_Z18place_house_kernelPaiiiiiii_param_4];
	setp.lt.s32 	%p148, %r255, -1;
	add.s32 	%r70, %r255, 1;
	setp.ge.s32 	%p149, %r70, %r195;
	or.pred  	%p150, %p148, %p149;
	@%p150 bra 	$L__BB16_86;
	add.s64 	%rd145, %rd16, %rd19;
	add.s64 	%rd146, %rd145, %rd17;
	add.s64 	%rd147, %rd1, %rd146;
	mov.b16 	%rs37, 10;
	st.global.u8 	[%rd147], %rs37;
$L__BB16_86:
	ld.param.u32 	%r256, [_Z18place_house_kernelPaiiiiiii_param_6];
	ld.param.u32 	%r196, [_Z18place_house_kernelPaiiiiiii_param_4];
	setp.lt.s32 	%p151, %r256, -2;
	add.s32 	%r71, %r256, 2;
	setp.ge.s32 	%p152, %r71, %r196;
	or.pred  	%p153, %p151, %p152;
	@%p153 bra 	$L__BB16_88;
	add.s64 	%rd148, %rd16, %rd19;
	add.s64 	%rd149, %rd148, %rd18;
	add.s64 	%rd150, %rd1, %rd149;
	mov.b16 	%rs38, 10;
	st.global.u8 	[%rd150], %rs38;
$L__BB16_88:
	cvt.u32.u64 	%r72, %rd19;
	add.s32 	%r270, %r270, 1;
	add.s32 	%r269, %r72, %r2;
	setp.ne.s32 	%p154, %r270, 0;
	@%p154 bra 	$L__BB16_47;
	add.s64 	%rd151, %rd2, %rd14;
	add.s64 	%rd21, %rd151, %rd4;
	add.s64 	%rd22, %rd16, %rd14;
	add.s64 	%rd152, %rd2, %rd15;
	add.s64 	%rd23, %rd152, %rd4;
	add.s64 	%rd24, %rd152, %rd12;
	and.pred  	%p155, %p5, %p1;
	@%p155 bra 	$L__BB16_132;
	and.pred  	%p156, %p5, %p2;
	@%p156 bra 	$L__BB16_112;
	and.pred  	%p157, %p3, %p1;
	@%p157 bra 	$L__BB16_99;
	and.pred  	%p158, %p3, %p2;
	not.pred 	%p159, %p158;
	@%p159 bra 	$L__BB16_159;
	setp.lt.s32 	%p160, %r34, -1;
	setp.ge.s32 	%p161, %r20, %r30;
	or.pred  	%p162, %p160, %p161;
	@%p162 bra 	$L__BB16_95;
	add.s32 	%r73, %r3, %r2;
	cvt.s64.s32 	%rd153, %r73;
	add.s64 	%rd154, %rd24, %rd153;
	add.s64 	%rd155, %rd1, %rd154;
	mov.b16 	%rs39, 3;
	st.global.u8 	[%rd155], %rs39;
$L__BB16_95:
	add.s32 	%r74, %r34, 2;
	setp.lt.s32 	%p163, %r34, -2;
	setp.ge.s32 	%p164, %r74, %r30;
	or.pred  	%p165, %p163, %p164;
	@%p165 bra 	$L__BB16_97;
	shl.b32 	%r75, %r2, 1;
	add.s32 	%r76, %r3, %r75;
	cvt.s64.s32 	%rd156, %r76;
	add.s64 	%rd157, %rd24, %rd156;
	add.s64 	%rd158, %rd1, %rd157;
	mov.b16 	%rs40, 3;
	st.global.u8 	[%rd158], %rs40;
$L__BB16_97:
	add.s32 	%r77, %r34, 3;
	setp.lt.s32 	%p166, %r34, -3;
	setp.ge.s32 	%p167, %r77, %r30;
	or.pred  	%p168, %p166, %p167;
	@%p168 bra 	$L__BB16_159;
	mad.lo.s32 	%r78, %r2, 3, %r3;
	cvt.s64.s32 	%rd159, %r78;
	add.s64 	%rd160, %rd24, %rd159;
	add.s64 	%rd161, %rd1, %rd160;
	mov.b16 	%rs41, 3;
	st.global.u8 	[%rd161], %rs41;
	bra.uni 	$L__BB16_159;
$L__BB16_99:
	@%p2 bra 	$L__BB16_106;
	setp.lt.s32 	%p169, %r34, -1;
	setp.ge.s32 	%p170, %r20, %r30;
	or.pred  	%p171, %p169, %p170;
	@%p171 bra 	$L__BB16_102;
	add.s32 	%r79, %r3, %r2;
	cvt.s64.s32 	%rd162, %r79;
	add.s64 	%rd163, %rd23, %rd162;
	add.s64 	%rd164, %rd1, %rd163;
	mov.b16 	%rs42, 3;
	st.global.u8 	[%rd164], %rs42;
$L__BB16_102:
	add.s32 	%r80, %r34, 2;
	setp.lt.s32 	%p172, %r34, -2;
	setp.ge.s32 	%p173, %r80, %r30;
	or.pred  	%p174, %p172, %p173;
	@%p174 bra 	$L__BB16_104;
	shl.b32 	%r81, %r2, 1;
	add.s32 	%r82, %r3, %r81;
	cvt.s64.s32 	%rd165, %r82;
	add.s64 	%rd166, %rd23, %rd165;
	add.s64 	%rd167, %rd1, %rd166;
	mov.b16 	%rs43, 3;
	st.global.u8 	[%rd167], %rs43;
$L__BB16_104:
	add.s32 	%r83, %r34, 3;
	setp.lt.s32 	%p175, %r34, -3;
	setp.ge.s32 	%p176, %r83, %r30;
	or.pred  	%p177, %p175, %p176;
	@%p177 bra 	$L__BB16_159;
	mad.lo.s32 	%r84, %r2, 3, %r3;
	cvt.s64.s32 	%rd168, %r84;
	add.s64 	%rd169, %rd23, %rd168;
	add.s64 	%rd170, %rd1, %rd169;
	mov.b16 	%rs44, 3;
	st.global.u8 	[%rd170], %rs44;
	bra.uni 	$L__BB16_159;
$L__BB16_106:
	setp.lt.s32 	%p178, %r34, -1;
	setp.ge.s32 	%p179, %r20, %r30;
	or.pred  	%p180, %p178, %p179;
	@%p180 bra 	$L__BB16_108;
	add.s32 	%r85, %r3, %r2;
	cvt.s64.s32 	%rd171, %r85;
	add.s64 	%rd172, %rd23, %rd171;
	add.s64 	%rd173, %rd1, %rd172;
	mov.b16 	%rs45, 3;
	st.global.u8 	[%rd173], %rs45;
	add.s64 	%rd174, %rd24, %rd171;
	add.s64 	%rd175, %rd1, %rd174;
	st.global.u8 	[%rd175], %rs45;
$L__BB16_108:
	add.s32 	%r86, %r34, 2;
	setp.lt.s32 	%p181, %r34, -2;
	setp.ge.s32 	%p182, %r86, %r30;
	or.pred  	%p183, %p181, %p182;
	@%p183 bra 	$L__BB16_110;
	shl.b32 	%r87, %r2, 1;
	add.s32 	%r88, %r3, %r87;
	cvt.s64.s32 	%rd176, %r88;
	add.s64 	%rd177, %rd23, %rd176;
	add.s64 	%rd178, %rd1, %rd177;
	mov.b16 	%rs46, 3;
	st.global.u8 	[%rd178], %rs46;
	add.s64 	%rd179, %rd24, %rd176;
	add.s64 	%rd180, %rd1, %rd179;
	st.global.u8 	[%rd180], %rs46;
$L__BB16_110:
	add.s32 	%r89, %r34, 3;
	setp.lt.s32 	%p184, %r34, -3;
	setp.ge.s32 	%p185, %r89, %r30;
	or.pred  	%p186, %p184, %p185;
	@%p186 bra 	$L__BB16_159;
	mad.lo.s32 	%r90, %r2, 3, %r3;
	cvt.s64.s32 	%rd181, %r90;
	add.s64 	%rd182, %rd23, %rd181;
	add.s64 	%rd183, %rd1, %rd182;
	mov.b16 	%rs47, 3;
	st.global.u8 	[%rd183], %rs47;
	add.s64 	%rd184, %rd24, %rd181;
	add.s64 	%rd185, %rd1, %rd184;
	st.global.u8 	[%rd185], %rs47;
	bra.uni 	$L__BB16_159;
$L__BB16_112:
	and.pred  	%p187, %p3, %p1;
	@%p187 bra 	$L__BB16_126;
	@%p3 bra 	$L__BB16_120;
	setp.lt.s32 	%p188, %r34, -1;
	setp.ge.s32 	%p189, %r20, %r30;
	or.pred  	%p190, %p188, %p189;
	@%p190 bra 	$L__BB16_116;
	add.s32 	%r91, %r3, %r2;
	cvt.s64.s32 	%rd186, %r91;
	add.s64 	%rd187, %rd22, %rd186;
	add.s64 	%rd188, %rd1, %rd187;
	mov.b16 	%rs48, 3;
	st.global.u8 	[%rd188], %rs48;
$L__BB16_116:
	add.s32 	%r92, %r34, 2;
	setp.lt.s32 	%p191, %r34, -2;
	setp.ge.s32 	%p192, %r92, %r30;
	or.pred  	%p193, %p191, %p192;
	@%p193 bra 	$L__BB16_118;
	shl.b32 	%r93, %r2, 1;
	add.s32 	%r94, %r3, %r93;
	cvt.s64.s32 	%rd189, %r94;
	add.s64 	%rd190, %rd22, %rd189;
	add.s64 	%rd191, %rd1, %rd190;
	mov.b16 	%rs49, 3;
	st.global.u8 	[%rd191], %rs49;
$L__BB16_118:
	add.s32 	%r95, %r34, 3;
	setp.lt.s32 	%p194, %r34, -3;
	setp.ge.s32 	%p195, %r95, %r30;
	or.pred  	%p196, %p194, %p195;
	@%p196 bra 	$L__BB16_159;
	mad.lo.s32 	%r96, %r2, 3, %r3;
	cvt.s64.s32 	%rd192, %r96;
	add.s64 	%rd193, %rd22, %rd192;
	add.s64 	%rd194, %rd1, %rd193;
	mov.b16 	%rs50, 3;
	st.global.u8 	[%rd194], %rs50;
	bra.uni 	$L__BB16_159;
$L__BB16_120:
	setp.lt.s32 	%p197, %r34, -1;
	setp.ge.s32 	%p198, %r20, %r30;
	or.pred  	%p199, %p197, %p198;
	@%p199 bra 	$L__BB16_122;
	add.s32 	%r97, %r3, %r2;
	cvt.s64.s32 	%rd195, %r97;
	add.s64 	%rd196, %rd22, %rd195;
	add.s64 	%rd197, %rd1, %rd196;
	mov.b16 	%rs51, 3;
	st.global.u8 	[%rd197], %rs51;
	add.s64 	%rd198, %rd24, %rd195;
	add.s64 	%rd199, %rd1, %rd198;
	st.global.u8 	[%rd199], %rs51;
$L__BB16_122:
	add.s32 	%r98, %r34, 2;
	setp.lt.s32 	%p200, %r34, -2;
	setp.ge.s32 	%p201, %r98, %r30;
	or.pred  	%p202, %p200, %p201;
	@%p202 bra 	$L__BB16_124;
	shl.b32 	%r99, %r2, 1;
	add.s32 	%r100, %r3, %r99;
	cvt.s64.s32 	%rd200, %r100;
	add.s64 	%rd201, %rd22, %rd200;
	add.s64 	%rd202, %rd1, %rd201;
	mov.b16 	%rs52, 3;
	st.global.u8 	[%rd202], %rs52;
	add.s64 	%rd203, %rd24, %rd200;
	add.s64 	%rd204, %rd1, %rd203;
	st.global.u8 	[%rd204], %rs52;
$L__BB16_124:
	add.s32 	%r101, %r34, 3;
	setp.lt.s32 	%p203, %r34, -3;
	setp.ge.s32 	%p204, %r101, %r30;
	or.pred  	%p205, %p203, %p204;
	@%p205 bra 	$L__BB16_159;
	mad.lo.s32 	%r102, %r2, 3, %r3;
	cvt.s64.s32 	%rd205, %r102;
	add.s64 	%rd206, %rd22, %rd205;
	add.s64 	%rd207, %rd1, %rd206;
	mov.b16 	%rs53, 3;
	st.global.u8 	[%rd207], %rs53;
	add.s64 	%rd208, %rd24, %rd205;
	add.s64 	%rd209, %rd1, %rd208;
	st.global.u8 	[%rd209], %rs53;
	bra.uni 	$L__BB16_159;
$L__BB16_126:
	setp.lt.s32 	%p206, %r34, -1;
	setp.ge.s32 	%p207, %r20, %r30;
	or.pred  	%p208, %p206, %p207;
	@%p208 bra 	$L__BB16_128;
	add.s32 	%r103, %r3, %r2;
	cvt.s64.s32 	%rd210, %r103;
	add.s64 	%rd211, %rd22, %rd210;
	add.s64 	%rd212, %rd1, %rd211;
	mov.b16 	%rs54, 3;
	st.global.u8 	[%rd212], %rs54;
	add.s64 	%rd213, %rd23, %rd210;
	add.s64 	%rd214, %rd1, %rd213;
	st.global.u8 	[%rd214], %rs54;
	add.s64 	%rd215, %rd24, %rd210;
	add.s64 	%rd216, %rd1, %rd215;
	st.global.u8 	[%rd216], %rs54;
$L__BB16_128:
	add.s32 	%r104, %r34, 2;
	setp.lt.s32 	%p209, %r34, -2;
	setp.ge.s32 	%p210, %r104, %r30;
	or.pred  	%p211, %p209, %p210;
	@%p211 bra 	$L__BB16_130;
	shl.b32 	%r105, %r2, 1;
	add.s32 	%r106, %r3, %r105;
	cvt.s64.s32 	%rd217, %r106;
	add.s64 	%rd218, %rd22, %rd217;
	add.s64 	%rd219, %rd1, %rd218;
	mov.b16 	%rs55, 3;
	st.global.u8 	[%rd219], %rs55;
	add.s64 	%rd220, %rd23, %rd217;
	add.s64 	%rd221, %rd1, %rd220;
	st.global.u8 	[%rd221], %rs55;
	add.s64 	%rd222, %rd24, %rd217;
	add.s64 	%rd223, %rd1, %rd222;
	st.global.u8 	[%rd223], %rs55;
$L__BB16_130:
	add.s32 	%r107, %r34, 3;
	setp.lt.s32 	%p212, %r34, -3;
	setp.ge.s32 	%p213, %r107, %r30;
	or.pred  	%p214, %p212, %p213;
	@%p214 bra 	$L__BB16_159;
	mad.lo.s32 	%r108, %r2, 3, %r3;
	cvt.s64.s32 	%rd224, %r108;
	add.s64 	%rd225, %rd22, %rd224;
	add.s64 	%rd226, %rd1, %rd225;
	mov.b16 	%rs56, 3;
	st.global.u8 	[%rd226], %rs56;
	add.s64 	%rd227, %rd23, %rd224;
	add.s64 	%rd228, %rd1, %rd227;
	st.global.u8 	[%rd228], %rs56;
	add.s64 	%rd229, %rd24, %rd224;
	add.s64 	%rd230, %rd1, %rd229;
	st.global.u8 	[%rd230], %rs56;
	bra.uni 	$L__BB16_159;
$L__BB16_132:
	@%p2 bra 	$L__BB16_146;
	@%p3 bra 	$L__BB16_140;
	setp.lt.s32 	%p215, %r34, -1;
	setp.ge.s32 	%p216, %r20, %r30;
	or.pred  	%p217, %p215, %p216;
	@%p217 bra 	$L__BB16_136;
	add.s32 	%r109, %r3, %r2;
	cvt.s64.s32 	%rd231, %r109;
	add.s64 	%rd232, %rd21, %rd231;
	add.s64 	%rd233, %rd1, %rd232;
	mov.b16 	%rs57, 3;
	st.global.u8 	[%rd233], %rs57;
$L__BB16_136:
	add.s32 	%r110, %r34, 2;
	setp.lt.s32 	%p218, %r34, -2;
	setp.ge.s32 	%p219, %r110, %r30;
	or.pred  	%p220, %p218, %p219;
	@%p220 bra 	$L__BB16_138;
	shl.b32 	%r111, %r2, 1;
	add.s32 	%r112, %r3, %r111;
	cvt.s64.s32 	%rd234, %r112;
	add.s64 	%rd235, %rd21, %rd234;
	add.s64 	%rd236, %rd1, %rd235;
	mov.b16 	%rs58, 3;
	st.global.u8 	[%rd236], %rs58;
$L__BB16_138:
	add.s32 	%r113, %r34, 3;
	setp.lt.s32 	%p221, %r34, -3;
	setp.ge.s32 	%p222, %r113, %r30;
	or.pred  	%p223, %p221, %p222;
	@%p223 bra 	$L__BB16_159;
	mad.lo.s32 	%r114, %r2, 3, %r3;
	cvt.s64.s32 	%rd237, %r114;
	add.s64 	%rd238, %rd21, %rd237;
	add.s64 	%rd239, %rd1, %rd238;
	mov.b16 	%rs59, 3;
	st.global.u8 	[%rd239], %rs59;
	bra.uni 	$L__BB16_159;
$L__BB16_140:
	setp.lt.s32 	%p224, %r34, -1;
	setp.ge.s32 	%p225, %r20, %r30;
	or.pred  	%p226, %p224, %p225;
	@%p226 bra 	$L__BB16_142;
	add.s32 	%r115, %r3, %r2;
	cvt.s64.s32 	%rd240, %r115;
	add.s64 	%rd241, %rd21, %rd240;
	add.s64 	%rd242, %rd1, %rd241;
	mov.b16 	%rs60, 3;
	st.global.u8 	[%rd242], %rs60;
	add.s64 	%rd243, %rd23, %rd240;
	add.s64 	%rd244, %rd1, %rd243;
	st.global.u8 	[%rd244], %rs60;
$L__BB16_142:
	add.s32 	%r116, %r34, 2;
	setp.lt.s32 	%p227, %r34, -2;
	setp.ge.s32 	%p228, %r116, %r30;
	or.pred  	%p229, %p227, %p228;
	@%p229 bra 	$L__BB16_144;
	shl.b32 	%r117, %r2, 1;
	add.s32 	%r118, %r3, %r117;
	cvt.s64.s32 	%rd245, %r118;
	add.s64 	%rd246, %rd21, %rd245;
	add.s64 	%rd247, %rd1, %rd246;
	mov.b16 	%rs61, 3;
	st.global.u8 	[%rd247], %rs61;
	add.s64 	%rd248, %rd23, %rd245;
	add.s64 	%rd249, %rd1, %rd248;
	st.global.u8 	[%rd249], %rs61;
$L__BB16_144:
	add.s32 	%r119, %r34, 3;
	setp.lt.s32 	%p230, %r34, -3;
	setp.ge.s32 	%p231, %r119, %r30;
	or.pred  	%p232, %p230, %p231;
	@%p232 bra 	$L__BB16_159;
	mad.lo.s32 	%r120, %r2, 3, %r3;
	cvt.s64.s32 	%rd250, %r120;
	add.s64 	%rd251, %rd21, %rd250;
	add.s64 	%rd252, %rd1, %rd251;
	mov.b16 	%rs62, 3;
	st.global.u8 	[%rd252], %rs62;
	add.s64 	%rd253, %rd23, %rd250;
	add.s64 	%rd254, %rd1, %rd253;
	st.global.u8 	[%rd254], %rs62;
	bra.uni 	$L__BB16_159;
$L__BB16_146:
	@%p3 bra 	$L__BB16_153;
	setp.lt.s32 	%p233, %r34, -1;
	setp.ge.s32 	%p234, %r20, %r30;
	or.pred  	%p235, %p233, %p234;
	@%p235 bra 	$L__BB16_149;
	add.s32 	%r121, %r3, %r2;
	cvt.s64.s32 	%rd255, %r121;
	add.s64 	%rd256, %rd21, %rd255;
	add.s64 	%rd257, %rd1, %rd256;
	mov.b16 	%rs63, 3;
	st.global.u8 	[%rd257], %rs63;
	add.s64 	%rd258, %rd22, %rd255;
	add.s64 	%rd259, %rd1, %rd258;
	st.global.u8 	[%rd259], %rs63;
$L__BB16_149:
	add.s32 	%r122, %r34, 2;
	setp.lt.s32 	%p236, %r34, -2;
	setp.ge.s32 	%p237, %r122, %r30;
	or.pred  	%p238, %p236, %p237;
	@%p238 bra 	$L__BB16_151;
	shl.b32 	%r123, %r2, 1;
	add.s32 	%r124, %r3, %r123;
	cvt.s64.s32 	%rd260, %r124;
	add.s64 	%rd261, %rd21, %rd260;
	add.s64 	%rd262, %rd1, %rd261;
	mov.b16 	%rs64, 3;
	st.global.u8 	[%rd262], %rs64;
	add.s64 	%rd263, %rd22, %rd260;
	add.s64 	%rd264, %rd1, %rd263;
	st.global.u8 	[%rd264], %rs64;
$L__BB16_151:
	add.s32 	%r125, %r34, 3;
	setp.lt.s32 	%p239, %r34, -3;
	setp.ge.s32 	%p240, %r125, %r30;
	or.pred  	%p241, %p239, %p240;
	@%p241 bra 	$L__BB16_159;
	mad.lo.s32 	%r126, %r2, 3, %r3;
	cvt.s64.s32 	%rd265, %r126;
	add.s64 	%rd266, %rd21, %rd265;
	add.s64 	%rd267, %rd1, %rd266;
	mov.b16 	%rs65, 3;
	st.global.u8 	[%rd267], %rs65;
	add.s64 	%rd268, %rd22, %rd265;
	add.s64 	%rd269, %rd1, %rd268;
	st.global.u8 	[%rd269], %rs65;
	bra.uni 	$L__BB16_159;
$L__BB16_153:
	setp.lt.s32 	%p242, %r34, -1;
	setp.ge.s32 	%p243, %r20, %r30;
	or.pred  	%p244, %p242, %p243;
	@%p244 bra 	$L__BB16_155;
	add.s32 	%r127, %r3, %r2;
	cvt.s64.s32 	%rd270, %r127;
	add.s64 	%rd271, %rd21, %rd270;
	add.s64 	%rd272, %rd1, %rd271;
	mov.b16 	%rs66, 3;
	st.global.u8 	[%rd272], %rs66;
	add.s64 	%rd273, %rd22, %rd270;
	add.s64 	%rd274, %rd1, %rd273;
	st.global.u8 	[%rd274], %rs66;
	add.s64 	%rd275, %rd23, %rd270;
	add.s64 	%rd276, %rd1, %rd275;
	st.global.u8 	[%rd276], %rs66;
	add.s64 	%rd277, %rd24, %rd270;
	add.s64 	%rd278, %rd1, %rd277;
	st.global.u8 	[%rd278], %rs66;
$L__BB16_155:
	add.s32 	%r128, %r34, 2;
	setp.lt.s32 	%p245, %r34, -2;
	setp.ge.s32 	%p246, %r128, %r30;
	or.pred  	%p247, %p245, %p246;
	@%p247 bra 	$L__BB16_157;
	shl.b32 	%r129, %r2, 1;
	add.s32 	%r130, %r3, %r129;
	cvt.s64.s32 	%rd279, %r130;
	add.s64 	%rd280, %rd21, %rd279;
	add.s64 	%rd281, %rd1, %rd280;
	mov.b16 	%rs67, 3;
	st.global.u8 	[%rd281], %rs67;
	add.s64 	%rd282, %rd22, %rd279;
	add.s64 	%rd283, %rd1, %rd282;
	st.global.u8 	[%rd283], %rs67;
	add.s64 	%rd284, %rd23, %rd279;
	add.s64 	%rd285, %rd1, %rd284;
	st.global.u8 	[%rd285], %rs67;
	add.s64 	%rd286, %rd24, %rd279;
	add.s64 	%rd287, %rd1, %rd286;
	st.global.u8 	[%rd287], %rs67;
$L__BB16_157:
	add.s32 	%r131, %r34, 3;
	setp.lt.s32 	%p248, %r34, -3;
	setp.ge.s32 	%p249, %r131, %r30;
	or.pred  	%p250, %p248, %p249;
	@%p250 bra 	$L__BB16_159;
	mad.lo.s32 	%r132, %r2, 3, %r3;
	cvt.s64.s32 	%rd288, %r132;
	add.s64 	%rd289, %rd21, %rd288;
	add.s64 	%rd290, %rd1, %rd289;
	mov.b16 	%rs68, 3;
	st.global.u8 	[%rd290], %rs68;
	add.s64 	%rd291, %rd22, %rd288;
	add.s64 	%rd292, %rd1, %rd291;
	st.global.u8 	[%rd292], %rs68;
	add.s64 	%rd293, %rd23, %rd288;
	add.s64 	%rd294, %rd1, %rd293;
	st.global.u8 	[%rd294], %rs68;
	add.s64 	%rd295, %rd24, %rd288;
	add.s64 	%rd296, %rd1, %rd295;
	st.global.u8 	[%rd296], %rs68;
$L__BB16_159:
	ld.param.u32 	%r257, [_Z18place_house_kernelPaiiiiiii_param_6];
	ld.param.u32 	%r222, [_Z18place_house_kernelPaiiiiiii_param_5];
	ld.param.u32 	%r197, [_Z18place_house_kernelPaiiiiiii_param_4];
	setp.gt.s32 	%p251, %r257, -1;
	setp.lt.s32 	%p252, %r257, %r197;
	and.pred  	%p6, %p251, %p252;
	add.s32 	%r28, %r34, 4;
	setp.lt.s32 	%p253, %r34, -4;
	setp.ge.s32 	%p254, %r28, %r30;
	shl.b32 	%r133, %r2, 2;
	add.s32 	%r134, %r3, %r133;
	cvt.s64.s32 	%rd25, %r134;
	add.s64 	%rd26, %rd2, %rd25;
	not.pred 	%p255, %p1;
	or.pred  	%p256, %p253, %p255;
	mul.lo.s32 	%r135, %r222, %r197;
	cvt.s64.s32 	%rd297, %r135;
	add.s64 	%rd27, %rd26, %rd297;
	or.pred  	%p257, %p256, %p254;
	@%p257 bra 	$L__BB16_168;
	not.pred 	%p258, %p6;
	@%p258 bra 	$L__BB16_162;
	add.s64 	%rd298, %rd21, %rd25;
	add.s64 	%rd299, %rd1, %rd298;
	mov.b16 	%rs69, 8;
	st.global.u8 	[%rd299], %rs69;
$L__BB16_162:
	ld.param.u32 	%r258, [_Z18place_house_kernelPaiiiiiii_param_6];
	ld.param.u32 	%r198, [_Z18place_house_kernelPaiiiiiii_param_4];
	setp.lt.s32 	%p259, %r258, -1;
	add.s32 	%r136, %r258, 1;
	setp.ge.s32 	%p260, %r136, %r198;
	or.pred  	%p261, %p259, %p260;
	@%p261 bra 	$L__BB16_164;
	add.s64 	%rd300, %rd27, %rd17;
	add.s64 	%rd301, %rd1, %rd300;
	mov.b16 	%rs70, 8;
	st.global.u8 	[%rd301], %rs70;
$L__BB16_164:
	ld.param.u32 	%r259, [_Z18place_house_kernelPaiiiiiii_param_6];
	ld.param.u32 	%r199, [_Z18place_house_kernelPaiiiiiii_param_4];
	setp.lt.s32 	%p262, %r259, -2;
	add.s32 	%r137, %r259, 2;
	setp.ge.s32 	%p263, %r137, %r199;
	or.pred  	%p264, %p262, %p263;
	@%p264 bra 	$L__BB16_166;
	add.s64 	%rd302, %rd27, %rd18;
	add.s64 	%rd303, %rd1, %rd302;
	mov.b16 	%rs71, 8;
	st.global.u8 	[%rd303], %rs71;
$L__BB16_166:
	not.pred 	%p265, %p3;
	@%p265 bra 	$L__BB16_168;
	add.s64 	%rd304, %rd23, %rd25;
	add.s64 	%rd305, %rd1, %rd304;
	mov.b16 	%rs72, 8;
	st.global.u8 	[%rd305], %rs72;
$L__BB16_168:
	ld.param.u32 	%r223, [_Z18place_house_kernelPaiiiiiii_param_5];
	ld.param.u32 	%r163, [_Z18place_house_kernelPaiiiiiii_param_2];
	setp.ge.s32 	%p266, %r28, %r30;
	setp.lt.s32 	%p267, %r34, -4;
	setp.lt.s32 	%p268, %r223, -1;
	add.s32 	%r138, %r223, 1;
	setp.ge.s32 	%p269, %r138, %r163;
	or.pred  	%p270, %p268, %p267;
	or.pred  	%p271, %p270, %p269;
	add.s64 	%rd28, %rd26, %rd6;
	or.pred  	%p272, %p271, %p266;
	@%p272 bra 	$L__BB16_177;
	not.pred 	%p273, %p6;
	@%p273 bra 	$L__BB16_171;
	add.s64 	%rd306, %rd28, %rd14;
	add.s64 	%rd307, %rd1, %rd306;
	mov.b16 	%rs73, 8;
	st.global.u8 	[%rd307], %rs73;
$L__BB16_171:
	ld.param.u32 	%r260, [_Z18place_house_kernelPaiiiiiii_param_6];
	ld.param.u32 	%r200, [_Z18place_house_kernelPaiiiiiii_param_4];
	setp.lt.s32 	%p274, %r260, -1;
	add.s32 	%r139, %r260, 1;
	setp.ge.s32 	%p275, %r139, %r200;
	or.pred  	%p276, %p274, %p275;
	@%p276 bra 	$L__BB16_173;
	add.s64 	%rd308, %rd28, %rd17;
	add.s64 	%rd309, %rd1, %rd308;
	mov.b16 	%rs74, 8;
	st.global.u8 	[%rd309], %rs74;
$L__BB16_173:
	ld.param.u32 	%r261, [_Z18place_house_kernelPaiiiiiii_param_6];
	ld.param.u32 	%r201, [_Z18place_house_kernelPaiiiiiii_param_4];
	setp.lt.s32 	%p277, %r261, -2;
	add.s32 	%r140, %r261, 2;
	setp.ge.s32 	%p278, %r140, %r201;
	or.pred  	%p279, %p277, %p278;
	@%p279 bra 	$L__BB16_175;
	add.s64 	%rd310, %rd28, %rd18;
	add.s64 	%rd311, %rd1, %rd310;
	mov.b16 	%rs75, 8;
	st.global.u8 	[%rd311], %rs75;
$L__BB16_175:
	not.pred 	%p280, %p3;
	@%p280 bra 	$L__BB16_177;
	add.s64 	%rd312, %rd28, %rd15;
	add.s64 	%rd313, %rd1, %rd312;
	mov.b16 	%rs76, 8;
	st.global.u8 	[%rd313], %rs76;
$L__BB16_177:
	ld.param.u32 	%r224, [_Z18place_house_kernelPaiiiiiii_param_5];
	ld.param.u32 	%r164, [_Z18place_house_kernelPaiiiiiii_param_2];
	setp.ge.s32 	%p281, %r28, %r30;
	setp.lt.s32 	%p282, %r34, -4;
	setp.lt.s32 	%p283, %r224, -2;
	add.s32 	%r141, %r224, 2;
	setp.ge.s32 	%p284, %r141, %r164;
	or.pred  	%p285, %p283, %p282;
	or.pred  	%p286, %p285, %p284;
	add.s64 	%rd29, %rd26, %rd8;
	or.pred  	%p287, %p286, %p281;
	@%p287 bra 	$L__BB16_186;
	not.pred 	%p288, %p6;
	@%p288 bra 	$L__BB16_180;
	add.s64 	%rd314, %rd29, %rd14;
	add.s64 	%rd315, %rd1, %rd314;
	mov.b16 	%rs77, 8;
	st.global.u8 	[%rd315], %rs77;
$L__BB16_180:
	ld.param.u32 	%r262, [_Z18place_house_kernelPaiiiiiii_param_6];
	ld.param.u32 	%r202, [_Z18place_house_kernelPaiiiiiii_param_4];
	setp.lt.s32 	%p289, %r262, -1;
	add.s32 	%r142, %r262, 1;
	setp.ge.s32 	%p290, %r142, %r202;
	or.pred  	%p291, %p289, %p290;
	@%p291 bra 	$L__BB16_182;
	add.s64 	%rd316, %rd29, %rd17;
	add.s64 	%rd317, %rd1, %rd316;
	mov.b16 	%rs78, 8;
	st.global.u8 	[%rd317], %rs78;
$L__BB16_182:
	ld.param.u32 	%r263, [_Z18place_house_kernelPaiiiiiii_param_6];
	ld.param.u32 	%r203, [_Z18place_house_kernelPaiiiiiii_param_4];
	setp.lt.s32 	%p292, %r263, -2;
	add.s32 	%r143, %r263, 2;
	setp.ge.s32 	%p293, %r143, %r203;
	or.pred  	%p294, %p292, %p293;
	@%p294 bra 	$L__BB16_184;
	add.s64 	%rd318, %rd29, %rd18;
	add.s64 	%rd319, %rd1, %rd318;
	mov.b16 	%rs79, 8;
	st.global.u8 	[%rd319], %rs79;
$L__BB16_184:
	not.pred 	%p295, %p3;
	@%p295 bra 	$L__BB16_186;
	add.s64 	%rd320, %rd29, %rd15;
	add.s64 	%rd321, %rd1, %rd320;
	mov.b16 	%rs80, 8;
	st.global.u8 	[%rd321], %rs80;
$L__BB16_186:
	ld.param.u32 	%r225, [_Z18place_house_kernelPaiiiiiii_param_5];
	ld.param.u32 	%r165, [_Z18place_house_kernelPaiiiiiii_param_2];
	setp.ge.s32 	%p296, %r28, %r30;
	setp.lt.s32 	%p297, %r34, -4;
	setp.lt.s32 	%p298, %r225, -3;
	add.s32 	%r144, %r225, 3;
	setp.ge.s32 	%p299, %r144, %r165;
	or.pred  	%p300, %p298, %p297;
	or.pred  	%p301, %p300, %p299;
	add.s64 	%rd30, %rd26, %rd10;
	or.pred  	%p302, %p301, %p296;
	@%p302 bra 	$L__BB16_195;
	not.pred 	%p303, %p6;
	@%p303 bra 	$L__BB16_189;
	add.s64 	%rd322, %rd30, %rd14;
	add.s64 	%rd323, %rd1, %rd322;
	mov.b16 	%rs81, 8;
	st.global.u8 	[%rd323], %rs81;
$L__BB16_189:
	ld.param.u32 	%r264, [_Z18place_house_kernelPaiiiiiii_param_6];
	ld.param.u32 	%r204, [_Z18place_house_kernelPaiiiiiii_param_4];
	setp.lt.s32 	%p304, %r264, -1;
	add.s32 	%r145, %r264, 1;
	setp.ge.s32 	%p305, %r145, %r204;
	or.pred  	%p306, %p304, %p305;
	@%p306 bra 	$L__BB16_191;
	add.s64 	%rd324, %rd30, %rd17;
	add.s64 	%rd325, %rd1, %rd324;
	mov.b16 	%rs82, 8;
	st.global.u8 	[%rd325], %rs82;
$L__BB16_191:
	ld.param.u32 	%r265, [_Z18place_house_kernelPaiiiiiii_param_6];
	ld.param.u32 	%r205, [_Z18place_house_kernelPaiiiiiii_param_4];
	setp.lt.s32 	%p307, %r265, -2;
	add.s32 	%r146, %r265, 2;
	setp.ge.s32 	%p308, %r146, %r205;
	or.pred  	%p309, %p307, %p308;
	@%p309 bra 	$L__BB16_193;
	add.s64 	%rd326, %rd30, %rd18;
	add.s64 	%rd327, %rd1, %rd326;
	mov.b16 	%rs83, 8;
	st.global.u8 	[%rd327], %rs83;
$L__BB16_193:
	not.pred 	%p310, %p3;
	@%p310 bra 	$L__BB16_195;
	add.s64 	%rd328, %rd30, %rd15;
	add.s64 	%rd329, %rd1, %rd328;
	mov.b16 	%rs84, 8;
	st.global.u8 	[%rd329], %rs84;
$L__BB16_195:
	setp.ge.s32 	%p311, %r28, %r30;
	setp.lt.s32 	%p312, %r34, -4;
	not.pred 	%p313, %p2;
	or.pred  	%p314, %p312, %p313;
	add.s64 	%rd31, %rd16, %rd25;
	or.pred  	%p315, %p314, %p311;
	@%p315 bra 	$L__BB16_204;
	not.pred 	%p316, %p6;
	@%p316 bra 	$L__BB16_198;
	add.s64 	%rd330, %rd31, %rd14;
	add.s64 	%rd331, %rd1, %rd330;
	mov.b16 	%rs85, 8;
	st.global.u8 	[%rd331], %rs85;
$L__BB16_198:
	ld.param.u32 	%r266, [_Z18place_house_kernelPaiiiiiii_param_6];
	ld.param.u32 	%r206, [_Z18place_house_kernelPaiiiiiii_param_4];
	setp.lt.s32 	%p317, %r266, -1;
	add.s32 	%r147, %r266, 1;
	setp.ge.s32 	%p318, %r147, %r206;
	or.pred  	%p319, %p317, %p318;
	@%p319 bra 	$L__BB16_200;
	add.s64 	%rd332, %rd31, %rd17;
	add.s64 	%rd333, %rd1, %rd332;
	mov.b16 	%rs86, 8;
	st.global.u8 	[%rd333], %rs86;
$L__BB16_200:
	ld.param.u32 	%r267, [_Z18place_house_kernelPaiiiiiii_param_6];
	ld.param.u32 	%r207, [_Z18place_house_kernelPaiiiiiii_param_4];
	setp.lt.s32 	%p320, %r267, -2;
	add.s32 	%r148, %r267, 2;
	setp.ge.s32 	%p321, %r148, %r207;
	or.pred  	%p322, %p320, %p321;
	@%p322 bra 	$L__BB16_202;
	add.s64 	%rd334, %rd31, %rd18;
	add.s64 	%rd335, %rd1, %rd334;
	mov.b16 	%rs87, 8;
	st.global.u8 	[%rd335], %rs87;
$L__BB16_202:
	not.pred 	%p323, %p3;
	@%p323 bra 	$L__BB16_204;
	add.s64 	%rd336, %rd24, %rd25;
	add.s64 	%rd337, %rd1, %rd336;
	mov.b16 	%rs88, 8;
	st.global.u8 	[%rd337], %rs88;
$L__BB16_204:
	ret;

}
	// .globl	_Z20episode_check_kernelPKiPbii
.visible .entry _Z20episode_check_kernelPKiPbii(
	.param .u64 .ptr .align 1 _Z20episode_check_kernelPKiPbii_param_0,
	.param .u64 .ptr .align 1 _Z20episode_check_kernelPKiPbii_param_1,
	.param .u32 _Z20episode_check_kernelPKiPbii_param_2,
	.param .u32 _Z20episode_check_kernelPKiPbii_param_3
)
{
	.reg .pred 	%p<4>;
	.reg .b16 	%rs<3>;
	.reg .b32 	%r<8>;
	.reg .b64 	%rd<11>;

	ld.param.u64 	%rd2, [_Z20episode_check_kernelPKiPbii_param_0];
	ld.param.u64 	%rd3, [_Z20episode_check_kernelPKiPbii_param_1];
	ld.param.u32 	%r3, [_Z20episode_check_kernelPKiPbii_param_2];
	ld.param.u32 	%r2, [_Z20episode_check_kernelPKiPbii_param_3];
	cvta.to.global.u64 	%rd1, %rd3;
	mov.u32 	%r4, %ctaid.x;
	mov.u32 	%r5, %ntid.x;
	mov.u32 	%r6, %tid.x;
	mad.lo.s32 	%r1, %r4, %r5, %r6;
	setp.ge.s32 	%p1, %r1, %r3;
	@%p1 bra 	$L__BB17_4;
	setp.lt.s32 	%p2, %r2, 1;
	@%p2 bra 	$L__BB17_3;
	cvt.s64.s32 	%rd6, %r1;
	cvta.to.global.u64 	%rd7, %rd2;
	mul.wide.s32 	%rd8, %r1, 4;
	add.s64 	%rd9, %rd7, %rd8;
	ld.global.nc.u32 	%r7, [%rd9];
	setp.ge.s32 	%p3, %r7, %r2;
	selp.u16 	%rs2, 1, 0, %p3;
	add.s64 	%rd10, %rd1, %rd6;
	st.global.u8 	[%rd10], %rs2;
	bra.uni 	$L__BB17_4;
$L__BB17_3:
	cvt.s64.s32 	%rd4, %r1;
	add.s64 	%rd5, %rd1, %rd4;
	mov.b16 	%rs1, 0;
	st.global.u8 	[%rd5], %rs1;
$L__BB17_4:
	ret;

}
	// .globl	_Z21episode_update_kernelPiPKbi
.visible .entry _Z21episode_update_kernelPiPKbi(
	.param .u64 .ptr .align 1 _Z21episode_update_kernelPiPKbi_param_0,
	.param .u64 .ptr .align 1 _Z21episode_update_kernelPiPKbi_param_1,
	.param .u32 _Z21episode_update_kernelPiPKbi_param_2
)
{
	.reg .pred 	%p<3>;
	.reg .b16 	%rs<3>;
	.reg .b32 	%r<9>;
	.reg .b64 	%rd<11>;

	ld.param.u64 	%rd3, [_Z21episode_update_kernelPiPKbi_param_0];
	ld.param.u64 	%rd2, [_Z21episode_update_kernelPiPKbi_param_1];
	ld.param.u32 	%r2, [_Z21episode_update_kernelPiPKbi_param_2];
	cvta.to.global.u64 	%rd1, %rd3;
	mov.u32 	%r3, %ctaid.x;
	mov.u32 	%r4, %ntid.x;
	mov.u32 	%r5, %tid.x;
	mad.lo.s32 	%r1, %r3, %r4, %r5;
	setp.ge.s32 	%p1, %r1, %r2;
	@%p1 bra 	$L__BB18_4;
	cvta.to.global.u64 	%rd4, %rd2;
	cvt.s64.s32 	%rd5, %r1;
	add.s64 	%rd6, %rd4, %rd5;
	ld.global.nc.u8 	%rs1, [%rd6];
	cvt.u16.u8 	%rs2, %rs1;
	setp.eq.s16 	%p2, %rs2, 0;
	@%p2 bra 	$L__BB18_3;
	mul.wide.s32 	%rd7, %r1, 4;
	add.s64 	%rd8, %rd1, %rd7;
	mov.b32 	%r6, 1;
	st.global.u32 	[%rd8], %r6;
	bra.uni 	$L__BB18_4;
$L__BB18_3:
	mul.wide.s32 	%rd9, %r1, 4;
	add.s64 	%rd10, %rd1, %rd9;
	ld.global.u32 	%r7, [%rd10];
	add.s32 	%r8, %r7, 1;
	st.global.u32 	[%rd10], %r8;
$L__BB18_4:
	ret;

}
	// .globl	_Z28generate_world_kernel_maskedPaPKbiiiii
.visible .entry _Z28generate_world_kernel_maskedPaPKbiiiii(
	.param .u64 .ptr .align 1 _Z28generate_world_kernel_maskedPaPKbiiiii_param_0,
	.param .u64 .ptr .align 1 _Z28generate_world_kernel_maskedPaPKbiiiii_param_1,
	.param .u32 _Z28generate_world_kernel_maskedPaPKbiiiii_param_2,
	.param .u32 _Z28generate_world_kernel_maskedPaPKbiiiii_param_3,
	.param .u32 _Z28generate_world_kernel_maskedPaPKbiiiii_param_4,
	.param .u32 _Z28generate_world_kernel_maskedPaPKbiiiii_param_5,
	.param .u32 _Z28generate_world_kernel_maskedPaPKbiiiii_param_6
)
{
	.reg .pred 	%p<8>;
	.reg .b16 	%rs<8>;
	.reg .b32 	%r<18>;
	.reg .b64 	%rd<28>;

	ld.param.u64 	%rd9, [_Z28generate_world_kernel_maskedPaPKbiiiii_param_0];
	ld.param.u64 	%rd10, [_Z28generate_world_kernel_maskedPaPKbiiiii_param_1];
	ld.param.s32 	%rd11, [_Z28generate_world_kernel_maskedPaPKbiiiii_param_2];
	ld.param.u32 	%r4, [_Z28generate_world_kernel_maskedPaPKbiiiii_param_3];
	ld.param.u32 	%r5, [_Z28generate_world_kernel_maskedPaPKbiiiii_param_4];
	ld.param.u32 	%r6, [_Z28generate_world_kernel_maskedPaPKbiiiii_param_5];
	ld.param.u32 	%r3, [_Z28generate_world_kernel_maskedPaPKbiiiii_param_6];
	mov.u32 	%r7, %ctaid.x;
	mov.u32 	%r8, %ntid.x;
	mul.wide.u32 	%rd12, %r7, %r8;
	mov.u32 	%r9, %tid.x;
	cvt.u64.u32 	%rd13, %r9;
	add.s64 	%rd1, %rd12, %rd13;
	mul.lo.s32 	%r1, %r6, %r4;
	mul.wide.s32 	%rd14, %r5, %r4;
	cvt.s64.s32 	%rd15, %r6;
	mul.lo.s64 	%rd2, %rd14, %rd15;
	mul.lo.s64 	%rd16, %rd2, %rd11;
	setp.ge.s64 	%p1, %rd1, %rd16;
	@%p1 bra 	$L__BB19_11;
	or.b64  	%rd17, %rd1, %rd2;
	and.b64  	%rd18, %rd17, -4294967296;
	setp.ne.s64 	%p2, %rd18, 0;
	@%p2 bra 	$L__BB19_3;
	cvt.u32.u64 	%r10, %rd2;
	cvt.u32.u64 	%r11, %rd1;
	div.u32 	%r12, %r11, %r10;
	cvt.u64.u32 	%rd26, %r12;
	bra.uni 	$L__BB19_4;
$L__BB19_3:
	div.s64 	%rd26, %rd1, %rd2;
$L__BB19_4:
	cvt.s64.s32 	%rd19, %rd26;
	cvta.to.global.u64 	%rd20, %rd10;
	add.s64 	%rd21, %rd20, %rd19;
	ld.global.nc.u8 	%rs3, [%rd21];
	cvt.u16.u8 	%rs4, %rs3;
	setp.eq.s16 	%p3, %rs4, 0;
	@%p3 bra 	$L__BB19_11;
	setp.ne.s64 	%p4, %rd18, 0;
	@%p4 bra 	$L__BB19_7;
	cvt.u32.u64 	%r13, %rd2;
	cvt.u32.u64 	%r14, %rd1;
	rem.u32 	%r15, %r14, %r13;
	cvt.u64.u32 	%rd27, %r15;
	bra.uni 	$L__BB19_8;
$L__BB19_7:
	rem.s64 	%rd27, %rd1, %rd2;
$L__BB19_8:
	cvt.u32.u64 	%r16, %rd27;
	div.s32 	%r2, %r16, %r1;
	setp.eq.s32 	%p5, %r2, 0;
	mov.b16 	%rs7, 12;
	@%p5 bra 	$L__BB19_10;
	add.s32 	%r17, %r3, -1;
	setp.lt.s32 	%p6, %r17, %r2;
	setp.gt.s32 	%p7, %r17, %r2;
	selp.b16 	%rs6, 1, 0, %p7;
	selp.b16 	%rs7, -1, %rs6, %p6;
$L__BB19_10:
	cvta.to.global.u64 	%rd24, %rd9;
	add.s64 	%rd25, %rd24, %rd1;
	st.global.u8 	[%rd25], %rs7;
$L__BB19_11:
	ret;

}
	// .globl	_Z24place_tree_kernel_maskedPaPKbiiiiiii
.visible .entry _Z24place_tree_kernel_maskedPaPKbiiiiiii(
	.param .u64 .ptr .align 1 _Z24place_tree_kernel_maskedPaPKbiiiiiii_param_0,
	.param .u64 .ptr .align 1 _Z24place_tree_kernel_maskedPaPKbiiiiiii_param_1,
	.param .u32 _Z24place_tree_kernel_maskedPaPKbiiiiiii_param_2,
	.param .u32 _Z24place_tree_kernel_maskedPaPKbiiiiiii_param_3,
	.param .u32 _Z24place_tree_kernel_maskedPaPKbiiiiiii_param_4,
	.param .u32 _Z24place_tree_kernel_maskedPaPKbiiiiiii_param_5,
	.param .u32 _Z24place_tree_kernel_maskedPaPKbiiiiiii_param_6,
	.param .u32 _Z24place_tree_kernel_maskedPaPKbiiiiiii_param_7,
	.param .u32 _Z24place_tree_kernel_maskedPaPKbiiiiiii_param_8
)
{
	.reg .pred 	%p<7>;
	.reg .b16 	%rs<7>;
	.reg .b32 	%r<21>;
	.reg .b64 	%rd<26>;

	ld.param.u64 	%rd5, [_Z24place_tree_kernel_maskedPaPKbiiiiiii_param_0];
	ld.param.u64 	%rd4, [_Z24place_tree_kernel_maskedPaPKbiiiiiii_param_1];
	ld.param.u32 	%r12, [_Z24place_tree_kernel_maskedPaPKbiiiiiii_param_2];
	ld.param.u32 	%r6, [_Z24place_tree_kernel_maskedPaPKbiiiiiii_param_3];
	ld.param.u32 	%r7, [_Z24place_tree_kernel_maskedPaPKbiiiiiii_param_4];
	ld.param.u32 	%r8, [_Z24place_tree_kernel_maskedPaPKbiiiiiii_param_5];
	ld.param.u32 	%r9, [_Z24place_tree_kernel_maskedPaPKbiiiiiii_param_6];
	ld.param.u32 	%r10, [_Z24place_tree_kernel_maskedPaPKbiiiiiii_param_7];
	ld.param.u32 	%r11, [_Z24place_tree_kernel_maskedPaPKbiiiiiii_param_8];
	cvta.to.global.u64 	%rd1, %rd5;
	mov.u32 	%r13, %ctaid.x;
	mov.u32 	%r14, %ntid.x;
	mov.u32 	%r15, %tid.x;
	mad.lo.s32 	%r1, %r13, %r14, %r15;
	setp.ge.s32 	%p1, %r1, %r12;
	@%p1 bra 	$L__BB20_10;
	cvta.to.global.u64 	%rd6, %rd4;
	cvt.s64.s32 	%rd2, %r1;
	add.s64 	%rd7, %rd6, %rd2;
	ld.global.nc.u8 	%rs1, [%rd7];
	cvt.u16.u8 	%rs2, %rs1;
	setp.eq.s16 	%p2, %rs2, 0;
	@%p2 bra 	$L__BB20_10;
	mul.lo.s32 	%r2, %r8, %r6;
	mul.wide.s32 	%rd8, %r7, %r6;
	cvt.s64.s32 	%rd9, %r8;
	mul.lo.s64 	%rd10, %rd8, %rd9;
	mul.lo.s32 	%r16, %r9, %r8;
	cvt.s64.s32 	%rd11, %r16;
	cvt.s64.s32 	%rd12, %r10;
	mad.lo.s64 	%rd13, %rd10, %rd2, %rd11;
	add.s64 	%rd3, %rd13, %rd12;
	setp.ge.s32 	%p3, %r11, %r7;
	@%p3 bra 	$L__BB20_4;
	mul.lo.s32 	%r17, %r11, %r2;
	cvt.s64.s32 	%rd14, %r17;
	add.s64 	%rd15, %rd3, %rd14;
	add.s64 	%rd16, %rd1, %rd15;
	mov.b16 	%rs3, 3;
	st.global.u8 	[%rd16], %rs3;
$L__BB20_4:
	add.s32 	%r3, %r11, 1;
	setp.ge.s32 	%p4, %r3, %r7;
	@%p4 bra 	$L__BB20_6;
	mul.lo.s32 	%r18, %r3, %r2;
	cvt.s64.s32 	%rd17, %r18;
	add.s64 	%rd18, %rd3, %rd17;
	add.s64 	%rd19, %rd1, %rd18;
	mov.b16 	%rs4, 3;
	st.global.u8 	[%rd19], %rs4;
$L__BB20_6:
	add.s32 	%r4, %r11, 2;
	setp.ge.s32 	%p5, %r4, %r7;
	@%p5 bra 	$L__BB20_8;
	mul.lo.s32 	%r19, %r4, %r2;
	cvt.s64.s32 	%rd20, %r19;
	add.s64 	%rd21, %rd3, %rd20;
	add.s64 	%rd22, %rd1, %rd21;
	mov.b16 	%rs5, 3;
	st.global.u8 	[%rd22], %rs5;
$L__BB20_8:
	add.s32 	%r5, %r11, 3;
	setp.ge.s32 	%p6, %r5, %r7;
	@%p6 bra 	$L__BB20_10;
	mul.lo.s32 	%r20, %r5, %r2;
	cvt.s64.s32 	%rd23, %r20;
	add.s64 	%rd24, %rd3, %rd23;
	add.s64 	%rd25, %rd1, %rd24;
	mov.b16 	%rs6, 4;
	st.global.u8 	[%rd25], %rs6;
$L__BB20_10:
	ret;

}
	// .globl	update_cameras_kernel
.visible .entry update_cameras_kernel(
	.param .u64 .ptr .align 1 update_cameras_kernel_param_0,
	.param .u64 .ptr .align 1 update_cameras_kernel_param_1,
	.param .u64 .ptr .align 1 update_cameras_kernel_param_2,
	.param .u64 .ptr .align 1 update_cameras_kernel_param_3,
	.param .u32 update_cameras_kernel_param_4
)
{
	.reg .pred 	%p<2>;
	.reg .b32 	%r<8>;
	.reg .b32 	%f<6>;
	.reg .b64 	%rd<16>;

	ld.param.u64 	%rd1, [update_cameras_kernel_param_0];
	ld.param.u64 	%rd2, [update_cameras_kernel_param_1];
	ld.param.u64 	%rd3, [update_cameras_kernel_param_2];
	ld.param.u64 	%rd4, [update_cameras_kernel_param_3];
	ld.param.u32 	%r2, [update_cameras_kernel_param_4];
	mov.u32 	%r3, %ctaid.x;
	mov.u32 	%r4, %ntid.x;
	mov.u32 	%r5, %tid.x;
	mad.lo.s32 	%r1, %r3, %r4, %r5;
	setp.ge.s32 	%p1, %r1, %r2;
	@%p1 bra 	$L__BB21_2;
	cvta.to.global.u64 	%rd5, %rd2;
	cvta.to.global.u64 	%rd6, %rd1;
	cvta.to.global.u64 	%rd7, %rd3;
	cvta.to.global.u64 	%rd8, %rd4;
	mul.lo.s32 	%r6, %r1, 3;
	mul.wide.s32 	%rd9, %r6, 4;
	add.s64 	%rd10, %rd5, %rd9;
	ld.global.nc.f32 	%f1, [%rd10];
	mul.lo.s32 	%r7, %r1, 5;
	mul.wide.s32 	%rd11, %r7, 4;
	add.s64 	%rd12, %rd6, %rd11;
	st.global.f32 	[%rd12], %f1;
	ld.global.nc.f32 	%f2, [%rd10+4];
	st.global.f32 	[%rd12+4], %f2;
	ld.global.nc.f32 	%f3, [%rd10+8];
	st.global.f32 	[%rd12+8], %f3;
	mul.wide.s32 	%rd13, %r1, 4;
	add.s64 	%rd14, %rd7, %rd13;
	ld.global.nc.f32 	%f4, [%rd14];
	st.global.f32 	[%rd12+12], %f4;
	add.s64 	%rd15, %rd8, %rd13;
	ld.global.nc.f32 	%f5, [%rd15];
	st.global.f32 	[%rd12+16], %f5;
$L__BB21_2:
	ret;

}


// ===== COMPILED SASS (sm_100) =====

	.target	sm_100

	.elftype	@"ET_EXEC"


//--------------------- .note.nv.tkinfo           --------------------------
	.section	.note.nv.tkinfo,"",@"SHT_NOTE"
	.sectionflags	@"SHF_NOTE_NV_TKINFO"
	.tkinfo
        /*0018*/ 	.word	0x00000002
        /*0030*/ 	.string	""
        /*0030*/ 	.string	"ptxas"
        /*0030*/ 	.string	"Cuda compilation tools, release 13.0, V13.0.88"
        /*0030*/ 	.string	"Build cuda_13.0.r13.0/compiler.36424714_0"
        /*0030*/ 	.string	"-arch sm_100 -m 64 "



//--------------------- .note.nv.cuinfo           --------------------------
	.section	.note.nv.cuinfo,"",@"SHT_NOTE"
	.sectionflags	@"SHF_NOTE_NV_CUINFO"
        /*0018*/ 	.short	0x0002
        /*001a*/ 	.short	0x0064
        /*001c*/ 	.short	0x0082
	.zero		2


//--------------------- .nv.info                  --------------------------
	.section	.nv.info,"",@"SHT_CUDA_INFO"
	.align	4


	//----- nvinfo : EIATTR_REGCOUNT
	.align		4
        /*0000*/ 	.byte	0x04, 0x2f
        /*0002*/ 	.short	(.L_6 - .L_5)
	.align		4
.L_5:
        /*0004*/ 	.word	index@(_Z13render_kernelPKaPKfPfiiiiiff)
        /*0008*/ 	.word	0x00000028


	//----- nvinfo : EIATTR_FRAME_SIZE
	.align		4
.L_6:
        /*000c*/ 	.byte	0x04, 0x11
        /*000e*/ 	.short	(.L_8 - .L_7)
	.align		4
.L_7:
        /*0010*/ 	.word	index@($__internal_22_$__cuda_sm3x_div_rn_noftz_f32_slowpath)
        /*0014*/ 	.word	0x00000020


	//----- nvinfo : EIATTR_FRAME_SIZE
	.align		4
.L_8:
        /*0018*/ 	.byte	0x04, 0x11
        /*001a*/ 	.short	(.L_10 - .L_9)
	.align		4
.L_9:
        /*001c*/ 	.word	index@($__internal_21_$__cuda_sm20_sqrt_rn_f32_slowpath)
        /*0020*/ 	.word	0x00000020


	//----- nvinfo : EIATTR_FRAME_SIZE
	.align		4
.L_10:
        /*0024*/ 	.byte	0x04, 0x11
        /*0026*/ 	.short	(.L_12 - .L_11)
	.align		4
.L_11:
        /*0028*/ 	.word	index@($__internal_20_$__cuda_sm20_rcp_rn_f32_slowpath)
        /*002c*/ 	.word	0x00000020


	//----- nvinfo : EIATTR_FRAME_SIZE
	.align		4
.L_12:
        /*0030*/ 	.byte	0x04, 0x11
        /*0032*/ 	.short	(.L_14 - .L_13)
	.align		4
.L_13:
        /*0034*/ 	.word	index@(_Z13render_kernelPKaPKfPfiiiiiff)
        /*0038*/ 	.word	0x00000020


	//----- nvinfo : EIATTR_REGCOUNT
	.align		4
.L_14:
        /*003c*/ 	.byte	0x04, 0x2f
        /*003e*/ 	.short	(.L_16 - .L_15)
	.align		4
.L_15:
        /*0040*/ 	.word	index@(_Z19render_kernel_uint8PKaPKfPhiiiiiff)
        /*0044*/ 	.word	0x00000028


	//----- nvinfo : EIATTR_FRAME_SIZE
	.align		4
.L_16:
        /*0048*/ 	.byte	0x04, 0x11
        /*004a*/ 	.short	(.L_18 - .L_17)
	.align		4
.L_17:
        /*004c*/ 	.word	index@($__internal_19_$__cuda_sm3x_div_rn_noftz_f32_slowpath)
        /*0050*/ 	.word	0x00000020


	//----- nvinfo : EIATTR_FRAME_SIZE
	.align		4
.L_18:
        /*0054*/ 	.byte	0x04, 0x11
        /*0056*/ 	.short	(.L_20 - .L_19)
	.align		4
.L_19:
        /*0058*/ 	.word	index@($__internal_18_$__cuda_sm20_sqrt_rn_f32_slowpath)
        /*005c*/ 	.word	0x00000020


	//----- nvinfo : EIATTR_FRAME_SIZE
	.align		4
.L_20:
        /*0060*/ 	.byte	0x04, 0x11
        /*0062*/ 	.short	(.L_22 - .L_21)
	.align		4
.L_21:
        /*0064*/ 	.word	index@($__internal_17_$__cuda_sm20_rcp_rn_f32_slowpath)
        /*0068*/ 	.word	0x00000020


	//----- nvinfo : EIATTR_FRAME_SIZE
	.align		4
.L_22:
        /*006c*/ 	.byte	0x04, 0x11
        /*006e*/ 	.short	(.L_24 - .L_23)
	.align		4
.L_23:
        /*0070*/ 	.word	index@(_Z19render_kernel_uint8PKaPKfPhiiiiiff)
        /*0074*/ 	.word	0x00000020


	//----- nvinfo : EIATTR_REGCOUNT
	.align		4
.L_24:
        /*0078*/ 	.byte	0x04, 0x2f
        /*007a*/ 	.short	(.L_26 - .L_25)
	.align		4
.L_25:
        /*007c*/ 	.word	index@(_Z30precompute_camera_basis_kernelPKfPfiiif)
        /*0080*/ 	.word	0x00000018


	//----- nvinfo : EIATTR_FRAME_SIZE
	.align		4
.L_26:
        /*0084*/ 	.byte	0x04, 0x11
        /*0086*/ 	.short	(.L_28 - .L_27)
	.align		4
.L_27:
        /*0088*/ 	.word	index@($__internal_16_$__cuda_sm3x_div_rn_noftz_f32_slowpath)
        /*008c*/ 	.word	0x00000000


	//----- nvinfo : EIATTR_FRAME_SIZE
	.align		4
.L_28:
        /*0090*/ 	.byte	0x04, 0x11
        /*0092*/ 	.short	(.L_30 - .L_29)
	.align		4
.L_29:
        /*0094*/ 	.word	index@(_Z30precompute_camera_basis_kernelPKfPfiiif)
        /*0098*/ 	.word	0x00000000


	//----- nvinfo : EIATTR_REGCOUNT
	.align		4
.L_30:
        /*009c*/ 	.byte	0x04, 0x2f
        /*009e*/ 	.short	(.L_32 - .L_31)
	.align		4
.L_31:
        /*00a0*/ 	.word	index@(_Z28render_kernel_uint8_prebasisPKaPKfPhiiiiiii)
        /*00a4*/ 	.word	0x0000001f


	//----- nvinfo : EIATTR_FRAME_SIZE
	.align		4
.L_32:
        /*00a8*/ 	.byte	0x04, 0x11
        /*00aa*/ 	.short	(.L_34 - .L_33)
	.align		4
.L_33:
        /*00ac*/ 	.word	index@($__internal_15_$__cuda_sm3x_div_rn_noftz_f32_slowpath)
        /*00b0*/ 	.word	0x00000000


	//----- nvinfo : EIATTR_FRAME_SIZE
	.align		4
.L_34:
        /*00b4*/ 	.byte	0x04, 0x11
        /*00b6*/ 	.short	(.L_36 - .L_35)
	.align		4
.L_35:
        /*00b8*/ 	.word	index@($__internal_14_$__cuda_sm20_rcp_rn_f32_slowpath)
        /*00bc*/ 	.word	0x00000000


	//----- nvinfo : EIATTR_FRAME_SIZE
	.align		4
.L_36:
        /*00c0*/ 	.byte	0x04, 0x11
        /*00c2*/ 	.short	(.L_38 - .L_37)
	.align		4
.L_37:
        /*00c4*/ 	.word	index@(_Z28render_kernel_uint8_prebasisPKaPKfPhiiiiiii)
        /*00c8*/ 	.word	0x00000000


	//----- nvinfo : EIATTR_REGCOUNT
	.align		4
.L_38:
        /*00cc*/ 	.byte	0x04, 0x2f
        /*00ce*/ 	.short	(.L_40 - .L_39)
	.align		4
.L_39:
        /*00d0*/ 	.word	index@(_Z29render_kernel_uint8_coalescedPKaPKfPhiiiii)
        /*00d4*/ 	.word	0x0000001e


	//----- nvinfo : EIATTR_FRAME_SIZE
	.align		4
.L_40:
        /*00d8*/ 	.byte	0x04, 0x11
        /*00da*/ 	.short	(.L_42 - .L_41)
	.align		4
.L_41:
        /*00dc*/ 	.word	index@($__internal_13_$__cuda_sm3x_div_rn_noftz_f32_slowpath)
        /*00e0*/ 	.word	0x00000000


	//----- nvinfo : EIATTR_FRAME_SIZE
	.align		4
.L_42:
        /*00e4*/ 	.byte	0x04, 0x11
        /*00e6*/ 	.short	(.L_44 - .L_43)
	.align		4
.L_43:
        /*00e8*/ 	.word	index@($__internal_12_$__cuda_sm20_rcp_rn_f32_slowpath)
        /*00ec*/ 	.word	0x00000000


	//----- nvinfo : EIATTR_FRAME_SIZE
	.align		4
.L_44:
        /*00f0*/ 	.byte	0x04, 0x11
        /*00f2*/ 	.short	(.L_46 - .L_45)
	.align		4
.L_45:
        /*00f4*/ 	.word	index@(_Z29render_kernel_uint8_coalescedPKaPKfPhiiiii)
        /*00f8*/ 	.word	0x00000000


	//----- nvinfo : EIATTR_REGCOUNT
	.align		4
.L_46:
        /*00fc*/ 	.byte	0x04, 0x2f
        /*00fe*/ 	.short	(.L_48 - .L_47)
	.align		4
.L_47:
        /*0100*/ 	.word	index@(_Z24render_kernel_uint8_smemPKaPKfPhiiiii)
        /*0104*/ 	.word	0x00000020


	//----- nvinfo : EIATTR_FRAME_SIZE
	.align		4
.L_48:
        /*0108*/ 	.byte	0x04, 0x11
        /*010a*/ 	.short	(.L_50 - .L_49)
	.align		4
.L_49:
        /*010c*/ 	.word	index@($__internal_11_$__cuda_sm3x_div_rn_noftz_f32_slowpath)
        /*0110*/ 	.word	0x00000000


	//----- nvinfo : EIATTR_FRAME_SIZE
	.align		4
.L_50:
        /*0114*/ 	.byte	0x04, 0x11
        /*0116*/ 	.short	(.L_52 - .L_51)
	.align		4
.L_51:
        /*0118*/ 	.word	index@($__internal_10_$__cuda_sm20_rcp_rn_f32_slowpath)
        /*011c*/ 	.word	0x00000000


	//----- nvinfo : EIATTR_FRAME_SIZE
	.align		4
.L_52:
        /*0120*/ 	.byte	0x04, 0x11
        /*0122*/ 	.short	(.L_54 - .L_53)
	.align		4
.L_53:
        /*0124*/ 	.word	index@(_Z24render_kernel_uint8_smemPKaPKfPhiiiii)
        /*0128*/ 	.word	0x00000000


	//----- nvinfo : EIATTR_REGCOUNT
	.align		4
.L_54:
        /*012c*/ 	.byte	0x04, 0x2f
        /*012e*/ 	.short	(.L_56 - .L_55)
	.align		4
.L_55:
        /*0130*/ 	.word	index@(_Z27render_kernel_uint8_minimalPKaPKfPhiiiiiff)
        /*0134*/ 	.word	0x0000001e


	//----- nvinfo : EIATTR_FRAME_SIZE
	.align		4
.L_56:
        /*0138*/ 	.byte	0x04, 0x11
        /*013a*/ 	.short	(.L_58 - .L_57)
	.align		4
.L_57:
        /*013c*/ 	.word	index@($__internal_9_$__cuda_sm3x_div_rn_noftz_f32_slowpath)
        /*0140*/ 	.word	0x00000000


	//----- nvinfo : EIATTR_FRAME_SIZE
	.align		4
.L_58:
        /*0144*/ 	.byte	0x04, 0x11
        /*0146*/ 	.short	(.L_60 - .L_59)
	.align		4
.L_59:
        /*0148*/ 	.word	index@($__internal_8_$__cuda_sm20_rcp_rn_f32_slowpath)
        /*014c*/ 	.word	0x00000000


	//----- nvinfo : EIATTR_FRAME_SIZE
	.align		4
.L_60:
        /*0150*/ 	.byte	0x04, 0x11
        /*0152*/ 	.short	(.L_62 - .L_61)
	.align		4
.L_61:
        /*0154*/ 	.word	index@(_Z27render_kernel_uint8_minimalPKaPKfPhiiiiiff)
        /*0158*/ 	.word	0x00000000


	//----- nvinfo : EIATTR_REGCOUNT
	.align		4
.L_62:
        /*015c*/ 	.byte	0x04, 0x2f
        /*015e*/ 	.short	(.L_64 - .L_63)
	.align		4
.L_63:
        /*0160*/ 	.word	index@(_Z24render_kernel_uint8_fp16PKaPKfPhiiiiiff)
        /*0164*/ 	.word	0x0000001e


	//----- nvinfo : EIATTR_FRAME_SIZE
	.align		4
.L_64:
        /*0168*/ 	.byte	0x04, 0x11
        /*016a*/ 	.short	(.L_66 - .L_65)
	.align		4
.L_65:
        /*016c*/ 	.word	index@($__internal_7_$__cuda_sm3x_div_rn_noftz_f32_slowpath)
        /*0170*/ 	.word	0x00000000


	//----- nvinfo : EIATTR_FRAME_SIZE
	.align		4
.L_66:
        /*0174*/ 	.byte	0x04, 0x11
        /*0176*/ 	.short	(.L_68 - .L_67)
	.align		4
.L_67:
        /*0178*/ 	.word	index@($__internal_6_$__cuda_sm20_rcp_rn_f32_slowpath)
        /*017c*/ 	.word	0x00000000


	//----- nvinfo : EIATTR_FRAME_SIZE
	.align		4
.L_68:
        /*0180*/ 	.byte	0x04, 0x11
        /*0182*/ 	.short	(.L_70 - .L_69)
	.align		4
.L_69:
        /*0184*/ 	.word	index@(_Z24render_kernel_uint8_fp16PKaPKfPhiiiiiff)
        /*0188*/ 	.word	0x00000000


	//----- nvinfo : EIATTR_REGCOUNT
	.align		4
.L_70:
        /*018c*/ 	.byte	0x04, 0x2f
        /*018e*/ 	.short	(.L_72 - .L_71)
	.align		4
.L_71:
        /*0190*/ 	.word	index@(_Z24render_kernel_uint8_fastPKaPKfPhiiiiiffi)
        /*0194*/ 	.word	0x0000002a


	//----- nvinfo : EIATTR_FRAME_SIZE
	.align		4
.L_72:
        /*0198*/ 	.byte	0x04, 0x11
        /*019a*/ 	.short	(.L_74 - .L_73)
	.align		4
.L_73:
        /*019c*/ 	.word	index@($__internal_5_$__cuda_sm3x_div_rn_noftz_f32_slowpath)
        /*01a0*/ 	.word	0x00000020


	//----- nvinfo : EIATTR_FRAME_SIZE
	.align		4
.L_74:
        /*01a4*/ 	.byte	0x04, 0x11
        /*01a6*/ 	.short	(.L_76 - .L_75)
	.align		4
.L_75:
        /*01a8*/ 	.word	index@($__internal_4_$__cuda_sm20_sqrt_rn_f32_slowpath)
        /*01ac*/ 	.word	0x00000020


	//----- nvinfo : EIATTR_FRAME_SIZE
	.align		4
.L_76:
        /*01b0*/ 	.byte	0x04, 0x11
        /*01b2*/ 	.short	(.L_78 - .L_77)
	.align		4
.L_77:
        /*01b4*/ 	.word	index@($__internal_3_$__cuda_sm20_rcp_rn_f32_slowpath)
        /*01b8*/ 	.word	0x00000020


	//----- nvinfo : EIATTR_FRAME_SIZE
	.align		4
.L_78:
        /*01bc*/ 	.byte	0x04, 0x11
        /*01be*/ 	.short	(.L_80 - .L_79)
	.align		4
.L_79:
        /*01c0*/ 	.word	index@(_Z24render_kernel_uint8_fastPKaPKfPhiiiiiffi)
        /*01c4*/ 	.word	0x00000020


	//----- nvinfo : EIATTR_REGCOUNT
	.align		4
.L_80:
        /*01c8*/ 	.byte	0x04, 0x2f
        /*01ca*/ 	.short	(.L_82 - .L_81)
	.align		4
.L_81:
        /*01cc*/ 	.word	index@(_Z21decode_actions_kernelPKaPKfPfS3_S3_S3_PbS4_S4_S3_if)
        /*01d0*/ 	.word	0x0000001e


	//----- nvinfo : EIATTR_FRAME_SIZE
	.align		4
.L_82:
        /*01d4*/ 	.byte	0x04, 0x11
        /*01d6*/ 	.short	(.L_84 - .L_83)
	.align		4
.L_83:
        /*01d8*/ 	.word	index@(_Z21decode_actions_kernelPKaPKfPfS3_S3_S3_PbS4_S4_S3_if)
        /*01dc*/ 	.word	0x00000000


	//----- nvinfo : EIATTR_REGCOUNT
	.align		4
.L_84:
        /*01e0*/ 	.byte	0x04, 0x2f
        /*01e2*/ 	.short	(.L_86 - .L_85)
	.align		4
.L_85:
        /*01e4*/ 	.word	index@(_Z14physics_kernelPfS_S_S_PbPKfS2_S2_S2_PKbS2_iiiiffff)
        /*01e8*/ 	.word	0x00000019


	//----- nvinfo : EIATTR_FRAME_SIZE
	.align		4
.L_86:
        /*01ec*/ 	.byte	0x04, 0x11
        /*01ee*/ 	.short	(.L_88 - .L_87)
	.align		4
.L_87:
        /*01f0*/ 	.word	index@(_Z14physics_kernelPfS_S_S_PbPKfS2_S2_S2_PKbS2_iiiiffff)
        /*01f4*/ 	.word	0x00000000


	//----- nvinfo : EIATTR_REGCOUNT
	.align		4
.L_88:
        /*01f8*/ 	.byte	0x04, 0x2f
        /*01fa*/ 	.short	(.L_90 - .L_89)
	.align		4
.L_89:
        /*01fc*/ 	.word	index@(_Z23raycast_interact_kernelPaPKfS1_S1_PKbS3_Pfiiiiaf)
        /*0200*/ 	.word	0x00000021


	//----- nvinfo : EIATTR_FRAME_SIZE
	.align		4
.L_90:
        /*0204*/ 	.byte	0x04, 0x11
        /*0206*/ 	.short	(.L_92 - .L_91)
	.align		4
.L_91:
        /*0208*/ 	.word	index@(_Z23raycast_interact_kernelPaPKfS1_S1_PKbS3_Pfiiiiaf)
        /*020c*/ 	.word	0x00000000


	//----- nvinfo : EIATTR_REGCOUNT
	.align		4
.L_92:
        /*0210*/ 	.byte	0x04, 0x2f
        /*0212*/ 	.short	(.L_94 - .L_93)
	.align		4
.L_93:
        /*0214*/ 	.word	index@(_Z20raycast_break_kernelPaPKfS1_S1_PKbPfiiiiaf)
        /*0218*/ 	.word	0x0000001c


	//----- nvinfo : EIATTR_FRAME_SIZE
	.align		4
.L_94:
        /*021c*/ 	.byte	0x04, 0x11
        /*021e*/ 	.short	(.L_96 - .L_95)
	.align		4
.L_95:
        /*0220*/ 	.word	index@(_Z20raycast_break_kernelPaPKfS1_S1_PKbPfiiiiaf)
        /*0224*/ 	.word	0x00000000


	//----- nvinfo : EIATTR_REGCOUNT
	.align		4
.L_96:
        /*0228*/ 	.byte	0x04, 0x2f
        /*022a*/ 	.short	(.L_98 - .L_97)
	.align		4
.L_97:
        /*022c*/ 	.word	index@(_Z12reset_kernelPfS_S_S_PbPKbifff)
        /*0230*/ 	.word	0x00000014


	//----- nvinfo : EIATTR_FRAME_SIZE
	.align		4
.L_98:
        /*0234*/ 	.byte	0x04, 0x11
        /*0236*/ 	.short	(.L_100 - .L_99)
	.align		4
.L_99:
        /*0238*/ 	.word	index@(_Z12reset_kernelPfS_S_S_PbPKbifff)
        /*023c*/ 	.word	0x00000000


	//----- nvinfo : EIATTR_REGCOUNT
	.align		4
.L_100:
        /*0240*/ 	.byte	0x04, 0x2f
        /*0242*/ 	.short	(.L_102 - .L_101)
	.align		4
.L_101:
        /*0244*/ 	.word	index@(_Z21generate_world_kernelPaiiiiij)
        /*0248*/ 	.word	0x00000016


	//----- nvinfo : EIATTR_FRAME_SIZE
	.align		4
.L_102:
        /*024c*/ 	.byte	0x04, 0x11
        /*024e*/ 	.short	(.L_104 - .L_103)
	.align		4
.L_103:
        /*0250*/ 	.word	index@($__internal_2_$__cuda_sm20_rem_s64)
        /*0254*/ 	.word	0x00000000


	//----- nvinfo : EIATTR_FRAME_SIZE
	.align		4
.L_104:
        /*0258*/ 	.byte	0x04, 0x11
        /*025a*/ 	.short	(.L_106 - .L_105)
	.align		4
.L_105:
        /*025c*/ 	.word	index@(_Z21generate_world_kernelPaiiiiij)
        /*0260*/ 	.word	0x00000000


	//----- nvinfo : EIATTR_REGCOUNT
	.align		4
.L_106:
        /*0264*/ 	.byte	0x04, 0x2f
        /*0266*/ 	.short	(.L_108 - .L_107)
	.align		4
.L_107:
        /*0268*/ 	.word	index@(_Z17place_tree_kernelPaiiiiiii)
        /*026c*/ 	.word	0x0000000b


	//----- nvinfo : EIATTR_FRAME_SIZE
	.align		4
.L_108:
        /*0270*/ 	.byte	0x04, 0x11
        /*0272*/ 	.short	(.L_110 - .L_109)
	.align		4
.L_109:
        /*0274*/ 	.word	index@(_Z17place_tree_kernelPaiiiiiii)
        /*0278*/ 	.word	0x00000000


	//----- nvinfo : EIATTR_REGCOUNT
	.align		4
.L_110:
        /*027c*/ 	.byte	0x04, 0x2f
        /*027e*/ 	.short	(.L_112 - .L_111)
	.align		4
.L_111:
        /*0280*/ 	.word	index@(_Z18place_house_kernelPaiiiiiii)
        /*0284*/ 	.word	0x00000020


	//----- nvinfo : EIATTR_FRAME_SIZE
	.align		4
.L_112:
        /*0288*/ 	.byte	0x04, 0x11
        /*028a*/ 	.short	(.L_114 - .L_113)
	.align		4
.L_113:
        /*028c*/ 	.word	index@(_Z18place_house_kernelPaiiiiiii)
        /*0290*/ 	.word	0x00000000


	//----- nvinfo : EIATTR_REGCOUNT
	.align		4
.L_114:
        /*0294*/ 	.byte	0x04, 0x2f
        /*0296*/ 	.short	(.L_116 - .L_115)
	.align		4
.L_115:
        /*0298*/ 	.word	index@(_Z20episode_check_kernelPKiPbii)
        /*029c*/ 	.word	0x0000000a


	//----- nvinfo : EIATTR_FRAME_SIZE
	.align		4
.L_116:
        /*02a0*/ 	.byte	0x04, 0x11
        /*02a2*/ 	.short	(.L_118 - .L_117)
	.align		4
.L_117:
        /*02a4*/ 	.word	index@(_Z20episode_check_kernelPKiPbii)
        /*02a8*/ 	.word	0x00000000


	//----- nvinfo : EIATTR_REGCOUNT
	.align		4
.L_118:
        /*02ac*/ 	.byte	0x04, 0x2f
        /*02ae*/ 	.short	(.L_120 - .L_119)
	.align		4
.L_119:
        /*02b0*/ 	.word	index@(_Z21episode_update_kernelPiPKbi)
        /*02b4*/ 	.word	0x0000000c


	//----- nvinfo : EIATTR_FRAME_SIZE
	.align		4
.L_120:
        /*02b8*/ 	.byte	0x04, 0x11
        /*02ba*/ 	.short	(.L_122 - .L_121)
	.align		4
.L_121:
        /*02bc*/ 	.word	index@(_Z21episode_update_kernelPiPKbi)
        /*02c0*/ 	.word	0x00000000


	//----- nvinfo : EIATTR_REGCOUNT
	.align		4
.L_122:
        /*02c4*/ 	.byte	0x04, 0x2f
        /*02c6*/ 	.short	(.L_124 - .L_123)
	.align		4
.L_123:
        /*02c8*/ 	.word	index@(_Z28generate_world_kernel_maskedPaPKbiiiii)
        /*02cc*/ 	.word	0x00000012


	//----- nvinfo : EIATTR_FRAME_SIZE
	.align		4
.L_124:
        /*02d0*/ 	.byte	0x04, 0x11
        /*02d2*/ 	.short	(.L_126 - .L_125)
	.align		4
.L_125:
        /*02d4*/ 	.word	index@($__internal_1_$__cuda_sm20_rem_s64)
        /*02d8*/ 	.word	0x00000000


	//----- nvinfo : EIATTR_FRAME_SIZE
	.align		4
.L_126:
        /*02dc*/ 	.byte	0x04, 0x11
        /*02de*/ 	.short	(.L_128 - .L_127)
	.align		4
.L_127:
        /*02e0*/ 	.word	index@($__internal_0_$__cuda_sm20_div_s64)
        /*02e4*/ 	.word	0x00000000


	//----- nvinfo : EIATTR_FRAME_SIZE
	.align		4
.L_128:
        /*02e8*/ 	.byte	0x04, 0x11
        /*02ea*/ 	.short	(.L_130 - .L_129)
	.align		4
.L_129:
        /*02ec*/ 	.word	index@(_Z28generate_world_kernel_maskedPaPKbiiiii)
        /*02f0*/ 	.word	0x00000000


	//----- nvinfo : EIATTR_REGCOUNT
	.align		4
.L_130:
        /*02f4*/ 	.byte	0x04, 0x2f
        /*02f6*/ 	.short	(.L_132 - .L_131)
	.align		4
.L_131:
        /*02f8*/ 	.word	index@(_Z24place_tree_kernel_maskedPaPKbiiiiiii)
        /*02fc*/ 	.word	0x0000000b


	//----- nvinfo : EIATTR_FRAME_SIZE
	.align		4
.L_132:
        /*0300*/ 	.byte	0x04, 0x11
        /*0302*/ 	.short	(.L_134 - .L_133)
	.align		4
.L_133:
        /*0304*/ 	.word	index@(_Z24place_tree_kernel_maskedPaPKbiiiiiii)
        /*0308*/ 	.word	0x00000000


	//----- nvinfo : EIATTR_REGCOUNT
	.align		4
.L_134:
        /*030c*/ 	.byte	0x04, 0x2f
        /*030e*/ 	.short	(.L_136 - .L_135)
	.align		4
.L_135:
        /*0310*/ 	.word	index@(update_cameras_kernel)
        /*0314*/ 	.word	0x00000014


	//----- nvinfo : EIATTR_FRAME_SIZE
	.align		4
.L_136:
        /*0318*/ 	.byte	0x04, 0x11
        /*031a*/ 	.short	(.L_138 - .L_137)
	.align		4
.L_137:
        /*031c*/ 	.word	index@(update_cameras_kernel)
        /*0320*/ 	.word	0x00000000


	//----- nvinfo : EIATTR_MIN_STACK_SIZE
	.align		4
.L_138:
        /*0324*/ 	.byte	0x04, 0x12
        /*0326*/ 	.short	(.L_140 - .L_139)
	.align		4
.L_139:
        /*0328*/ 	.word	index@(update_cameras_kernel)
        /*032c*/ 	.word	0x00000000


	//----- nvinfo : EIATTR_MIN_STACK_SIZE
	.align		4
.L_140:
        /*0330*/ 	.byte	0x04, 0x12
        /*0332*/ 	.short	(.L_142 - .L_141)
	.align		4
.L_141:
        /*0334*/ 	.word	index@(_Z24place_tree_kernel_maskedPaPKbiiiiiii)
        /*0338*/ 	.word	0x00000000


	//----- nvinfo : EIATTR_MIN_STACK_SIZE
	.align		4
.L_142:
        /*033c*/ 	.byte	0x04, 0x12
        /*033e*/ 	.short	(.L_144 - .L_143)
	.align		4
.L_143:
        /*0340*/ 	.word	index@(_Z28generate_world_kernel_maskedPaPKbiiiii)
        /*0344*/ 	.word	0x00000000


	//----- nvinfo : EIATTR_MIN_STACK_SIZE
	.align		4
.L_144:
        /*0348*/ 	.byte	0x04, 0x12
        /*034a*/ 	.short	(.L_146 - .L_145)
	.align		4
.L_145:
        /*034c*/ 	.word	index@(_Z21episode_update_kernelPiPKbi)
        /*0350*/ 	.word	0x00000000


	//----- nvinfo : EIATTR_MIN_STACK_SIZE
	.align		4
.L_146:
        /*0354*/ 	.byte	0x04, 0x12
        /*0356*/ 	.short	(.L_148 - .L_147)
	.align		4
.L_147:
        /*0358*/ 	.word	index@(_Z20episode_check_kernelPKiPbii)
        /*035c*/ 	.word	0x00000000


	//----- nvinfo : EIATTR_MIN_STACK_SIZE
	.align		4
.L_148:
        /*0360*/ 	.byte	0x04, 0x12
        /*0362*/ 	.short	(.L_150 - .L_149)
	.align		4
.L_149:
        /*0364*/ 	.word	index@(_Z18place_house_kernelPaiiiiiii)
        /*0368*/ 	.word	0x00000000


	//----- nvinfo : EIATTR_MIN_STACK_SIZE
	.align		4
.L_150:
        /*036c*/ 	.byte	0x04, 0x12
        /*036e*/ 	.short	(.L_152 - .L_151)
	.align		4
.L_151:
        /*0370*/ 	.word	index@(_Z17place_tree_kernelPaiiiiiii)
        /*0374*/ 	.word	0x00000000


	//----- nvinfo : EIATTR_MIN_STACK_SIZE
	.align		4
.L_152:
        /*0378*/ 	.byte	0x04, 0x12
        /*037a*/ 	.short	(.L_154 - .L_153)
	.align		4
.L_153:
        /*037c*/ 	.word	index@(_Z21generate_world_kernelPaiiiiij)
        /*0380*/ 	.word	0x00000000


	//----- nvinfo : EIATTR_MIN_STACK_SIZE
	.align		4
.L_154:
        /*0384*/ 	.byte	0x04, 0x12
        /*0386*/ 	.short	(.L_156 - .L_155)
	.align		4
.L_155:
        /*0388*/ 	.word	index@(_Z12reset_kernelPfS_S_S_PbPKbifff)
        /*038c*/ 	.word	0x00000000


	//----- nvinfo : EIATTR_MIN_STACK_SIZE
	.align		4
.L_156:
        /*0390*/ 	.byte	0x04, 0x12
        /*0392*/ 	.short	(.L_158 - .L_157)
	.align		4
.L_157:
        /*0394*/ 	.word	index@(_Z20raycast_break_kernelPaPKfS1_S1_PKbPfiiiiaf)
        /*0398*/ 	.word	0x00000000


	//----- nvinfo : EIATTR_MIN_STACK_SIZE
	.align		4
.L_158:
        /*039c*/ 	.byte	0x04, 0x12
        /*039e*/ 	.short	(.L_160 - .L_159)
	.align		4
.L_159:
        /*03a0*/ 	.word	index@(_Z23raycast_interact_kernelPaPKfS1_S1_PKbS3_Pfiiiiaf)
        /*03a4*/ 	.word	0x00000000


	//----- nvinfo : EIATTR_MIN_STACK_SIZE
	.align		4
.L_160:
        /*03a8*/ 	.byte	0x04, 0x12
        /*03aa*/ 	.short	(.L_162 - .L_161)
	.align		4
.L_161:
        /*03ac*/ 	.word	index@(_Z14physics_kernelPfS_S_S_PbPKfS2_S2_S2_PKbS2_iiiiffff)
        /*03b0*/ 	.word	0x00000000


	//----- nvinfo : EIATTR_MIN_STACK_SIZE
	.align		4
.L_162:
        /*03b4*/ 	.byte	0x04, 0x12
        /*03b6*/ 	.short	(.L_164 - .L_163)
	.align		4
.L_163:
        /*03b8*/ 	.word	index@(_Z21decode_actions_kernelPKaPKfPfS3_S3_S3_PbS4_S4_S3_if)
        /*03bc*/ 	.word	0x00000000


	//----- nvinfo : EIATTR_MIN_STACK_SIZE
	.align		4
.L_164:
        /*03c0*/ 	.byte	0x04, 0x12
        /*03c2*/ 	.short	(.L_166 - .L_165)
	.align		4
.L_165:
        /*03c4*/ 	.word	index@(_Z24render_kernel_uint8_fastPKaPKfPhiiiiiffi)
        /*03c8*/ 	.word	0x00000020


	//----- nvinfo : EIATTR_MIN_STACK_SIZE
	.align		4
.L_166:
        /*03cc*/ 	.byte	0x04, 0x12
        /*03ce*/ 	.short	(.L_168 - .L_167)
	.align		4
.L_167:
        /*03d0*/ 	.word	index@(_Z24render_kernel_uint8_fp16PKaPKfPhiiiiiff)
        /*03d4*/ 	.word	0x00000000


	//----- nvinfo : EIATTR_MIN_STACK_SIZE
	.align		4
.L_168:
        /*03d8*/ 	.byte	0x04, 0x12
        /*03da*/ 	.short	(.L_170 - .L_169)
	.align		4
.L_169:
        /*03dc*/ 	.word	index@(_Z27render_kernel_uint8_minimalPKaPKfPhiiiiiff)
        /*03e0*/ 	.word	0x00000000


	//----- nvinfo : EIATTR_MIN_STACK_SIZE
	.align		4
.L_170:
        /*03e4*/ 	.byte	0x04, 0x12
        /*03e6*/ 	.short	(.L_172 - .L_171)
	.align		4
.L_171:
        /*03e8*/ 	.word	index@(_Z24render_kernel_uint8_smemPKaPKfPhiiiii)
        /*03ec*/ 	.word	0x00000000


	//----- nvinfo : EIATTR_MIN_STACK_SIZE
	.align		4
.L_172:
        /*03f0*/ 	.byte	0x04, 0x12
        /*03f2*/ 	.short	(.L_174 - .L_173)
	.align		4
.L_173:
        /*03f4*/ 	.word	index@(_Z29render_kernel_uint8_coalescedPKaPKfPhiiiii)
        /*03f8*/ 	.word	0x00000000


	//----- nvinfo : EIATTR_MIN_STACK_SIZE
	.align		4
.L_174:
        /*03fc*/ 	.byte	0x04, 0x12
        /*03fe*/ 	.short	(.L_176 - .L_175)
	.align		4
.L_175:
        /*0400*/ 	.word	index@(_Z28render_kernel_uint8_prebasisPKaPKfPhiiiiiii)
        /*0404*/ 	.word	0x00000000


	//----- nvinfo : EIATTR_MIN_STACK_SIZE
	.align		4
.L_176:
        /*0408*/ 	.byte	0x04, 0x12
        /*040a*/ 	.short	(.L_178 - .L_177)
	.align		4
.L_177:
        /*040c*/ 	.word	index@(_Z30precompute_camera_basis_kernelPKfPfiiif)
        /*0410*/ 	.word	0x00000000


	//----- nvinfo : EIATTR_MIN_STACK_SIZE
	.align		4
.L_178:
        /*0414*/ 	.byte	0x04, 0x12
        /*0416*/ 	.short	(.L_180 - .L_179)
	.align		4
.L_179:
        /*0418*/ 	.word	index@(_Z19render_kernel_uint8PKaPKfPhiiiiiff)
        /*041c*/ 	.word	0x00000020


	//----- nvinfo : EIATTR_MIN_STACK_SIZE
	.align		4
.L_180:
        /*0420*/ 	.byte	0x04, 0x12
        /*0422*/ 	.short	(.L_182 - .L_181)
	.align		4
.L_181:
        /*0424*/ 	.word	index@(_Z13render_kernelPKaPKfPfiiiiiff)
        /*0428*/ 	.word	0x00000020
.L_182:


//--------------------- .nv.compat                --------------------------
	.section	.nv.compat,"",@"SHT_CUDA_COMPAT_INFO"
	.align	4
        /*0000*/ 	.byte	0x02, 0x09, 0x00, 0x00, 0x02, 0x02, 0x01, 0x00, 0x02, 0x05, 0x05, 0x00, 0x03, 0x07, 0x01, 0x01
        /*0010*/ 	.byte	0x02, 0x03, 0x00, 0x00, 0x02, 0x06, 0x01, 0x00, 0x04, 0x0b, 0x08, 0x00, 0x01, 0x00, 0x00, 0x00
        /*0020*/ 	.byte	0x00, 0x00, 0x00, 0x00


//--------------------- .nv.info.update_cameras_kernel --------------------------
	.section	.nv.info.update_cameras_kernel,"",@"SHT_CUDA_INFO"
	.sectionflags	@""
	.align	4


	//----- nvinfo : EIATTR_CUDA_API_VERSION
	.align		4
        /*0000*/ 	.byte	0x04, 0x37
        /*0002*/ 	.short	(.L_184 - .L_183)
.L_183:
        /*0004*/ 	.word	0x00000082


	//----- nvinfo : EIATTR_KPARAM_INFO
	.align		4
.L_184:
        /*0008*/ 	.byte	0x04, 0x17
        /*000a*/ 	.short	(.L_186 - .L_185)
.L_185:
        /*000c*/ 	.word	0x00000000
        /*0010*/ 	.short	0x0004
        /*0012*/ 	.short	0x0020
        /*0014*/ 	.byte	0x00, 0xf0, 0x11, 0x00


	//----- nvinfo : EIATTR_KPARAM_INFO
	.align		4
.L_186:
        /*0018*/ 	.byte	0x04, 0x17
        /*001a*/ 	.short	(.L_188 - .L_187)
.L_187:
        /*001c*/ 	.word	0x00000000
        /*0020*/ 	.short	0x0003
        /*0022*/ 	.short	0x0018
        /*0024*/ 	.byte	0x00, 0xf5, 0x21, 0x00


	//----- nvinfo : EIATTR_KPARAM_INFO
	.align		4
.L_188:
        /*0028*/ 	.byte	0x04, 0x17
        /*002a*/ 	.short	(.L_190 - .L_189)
.L_189:
        /*002c*/ 	.word	0x00000000
        /*0030*/ 	.short	0x0002
        /*0032*/ 	.short	0x0010
        /*0034*/ 	.byte	0x00, 0xf5, 0x21, 0x00


	//----- nvinfo : EIATTR_KPARAM_INFO
	.align		4
.L_190:
        /*0038*/ 	.byte	0x04, 0x17
        /*003a*/ 	.short	(.L_192 - .L_191)
.L_191:
        /*003c*/ 	.word	0x00000000
        /*0040*/ 	.short	0x0001
        /*0042*/ 	.short	0x0008
        /*0044*/ 	.byte	0x00, 0xf5, 0x21, 0x00


	//----- nvinfo : EIATTR_KPARAM_INFO
	.align		4
.L_192:
        /*0048*/ 	.byte	0x04, 0x17
        /*004a*/ 	.short	(.L_194 - .L_193)
.L_193:
        /*004c*/ 	.word	0x00000000
        /*0050*/ 	.short	0x0000
        /*0052*/ 	.short	0x0000
        /*0054*/ 	.byte	0x00, 0xf5, 0x21, 0x00


	//----- nvinfo : EIATTR_SPARSE_MMA_MASK
	.align		4
.L_194:
        /*0058*/ 	.byte	0x03, 0x50
        /*005a*/ 	.short	0x0000


	//----- nvinfo : EIATTR_MAXREG_COUNT
	.align		4
        /*005c*/ 	.byte	0x03, 0x1b
        /*005e*/ 	.short	0x00ff


	//----- nvinfo : EIATTR_MERCURY_ISA_VERSION
	.align		4
        /*0060*/ 	.byte	0x03, 0x5f
        /*0062*/ 	.short	0x0101


	//----- nvinfo : EIATTR_VRC_CTA_INIT_COUNT
	.align		4
        /*0064*/ 	.byte	0x02, 0x4a
	.zero		1
	.zero		1


	//----- nvinfo : EIATTR_EXIT_INSTR_OFFSETS
	.align		4
        /*0068*/ 	.byte	0x04, 0x1c
        /*006a*/ 	.short	(.L_196 - .L_195)


	//   ....[0]....
.L_195:
        /*006c*/ 	.word	0x00000070


	//   ....[1]....
        /*0070*/ 	.word	0x000001d0


	//----- nvinfo : EIATTR_CBANK_PARAM_SIZE
	.align		4
.L_196:
        /*0074*/ 	.byte	0x03, 0x19
        /*0076*/ 	.short	0x0024


	//----- nvinfo : EIATTR_PARAM_CBANK
	.align		4
        /*0078*/ 	.byte	0x04, 0x0a
        /*007a*/ 	.short	(.L_198 - .L_197)
	.align		4
.L_197:
        /*007c*/ 	.word	index@(.nv.constant0.update_cameras_kernel)
        /*0080*/ 	.short	0x0380
        /*0082*/ 	.short	0x0024


	//----- nvinfo : EIATTR_SW_WAR
	.align		4
.L_198:
        /*0084*/ 	.byte	0x04, 0x36
        /*0086*/ 	.short	(.L_200 - .L_199)
.L_199:
        /*0088*/ 	.word	0x00000008
.L_200:


//--------------------- .nv.info._Z24place_tree_kernel_maskedPaPKbiiiiiii --------------------------
	.section	.nv.info._Z24place_tree_kernel_maskedPaPKbiiiiiii,"",@"SHT_CUDA_INFO"
	.sectionflags	@""
	.align	4


	//----- nvinfo : EIATTR_CUDA_API_VERSION
	.align		4
        /*0000*/ 	.byte	0x04, 0x37
        /*0002*/ 	.short	(.L_202 - .L_201)
.L_201:
        /*0004*/ 	.word	0x00000082


	//----- nvinfo : EIATTR_KPARAM_INFO
	.align		4
.L_202:
        /*0008*/ 	.byte	0x04, 0x17
        /*000a*/ 	.short	(.L_204 - .L_203)
.L_203:
        /*000c*/ 	.word	0x00000000
        /*0010*/ 	.short	0x0008
        /*0012*/ 	.short	0x0028
        /*0014*/ 	.byte	0x00, 0xf0, 0x11, 0x00


	//----- nvinfo : EIATTR_KPARAM_INFO
	.align		4
.L_204:
        /*0018*/ 	.byte	0x04, 0x17
        /*001a*/ 	.short	(.L_206 - .L_205)
.L_205:
        /*001c*/ 	.word	0x00000000
        /*0020*/ 	.short	0x0007
        /*0022*/ 	.short	0x0024
        /*0024*/ 	.byte	0x00, 0xf0, 0x11, 0x00


	//----- nvinfo : EIATTR_KPARAM_INFO
	.align		4
.L_206:
        /*0028*/ 	.byte	0x04, 0x17
        /*002a*/ 	.short	(.L_208 - .L_207)
.L_207:
        /*002c*/ 	.word	0x00000000
        /*0030*/ 	.short	0x0006
        /*0032*/ 	.short	0x0020
        /*0034*/ 	.byte	0x00, 0xf0, 0x11, 0x00


	//----- nvinfo : EIATTR_KPARAM_INFO
	.align		4
.L_208:
        /*0038*/ 	.byte	0x04, 0x17
        /*003a*/ 	.short	(.L_210 - .L_209)
.L_209:
        /*003c*/ 	.word	0x00000000
        /*0040*/ 	.short	0x0005
        /*0042*/ 	.short	0x001c
        /*0044*/ 	.byte	0x00, 0xf0, 0x11, 0x00


	//----- nvinfo : EIATTR_KPARAM_INFO
	.align		4
.L_210:
        /*0048*/ 	.byte	0x04, 0x17
        /*004a*/ 	.short	(.L_212 - .L_211)
.L_211:
        /*004c*/ 	.word	0x00000000
        /*0050*/ 	.short	0x0004
        /*0052*/ 	.short	0x0018
        /*0054*/ 	.byte	0x00, 0xf0, 0x11, 0x00


	//----- nvinfo : EIATTR_KPARAM_INFO
	.align		4
.L_212:
        /*0058*/ 	.byte	0x04, 0x17
        /*005a*/ 	.short	(.L_214 - .L_213)
.L_213:
        /*005c*/ 	.word	0x00000000
        /*0060*/ 	.short	0x0003
        /*0062*/ 	.short	0x0014
        /*0064*/ 	.byte	0x00, 0xf0, 0x11, 0x00


	//----- nvinfo : EIATTR_KPARAM_INFO
	.align		4
.L_214:
        /*0068*/ 	.byte	0x04, 0x17
        /*006a*/ 	.short	(.L_216 - .L_215)
.L_215:
        /*006c*/ 	.word	0x00000000
        /*0070*/ 	.short	0x0002
        /*0072*/ 	.short	0x0010
        /*0074*/ 	.byte	0x00, 0xf0, 0x11, 0x00


	//----- nvinfo : EIATTR_KPARAM_INFO
	.align		4
.L_216:
        /*0078*/ 	.byte	0x04, 0x17
        /*007a*/ 	.short	(.L_218 - .L_217)
.L_217:
        /*007c*/ 	.word	0x00000000
        /*0080*/ 	.short	0x0001
        /*0082*/ 	.short	0x0008
        /*0084*/ 	.byte	0x00, 0xf5, 0x21, 0x00


	//----- nvinfo : EIATTR_KPARAM_INFO
	.align		4
.L_218:
        /*0088*/ 	.byte	0x04, 0x17
        /*008a*/ 	.short	(.L_220 - .L_219)
.L_219:
        /*008c*/ 	.word	0x00000000
        /*0090*/ 	.short	0x0000
        /*0092*/ 	.short	0x0000
        /*0094*/ 	.byte	0x00, 0xf5, 0x21, 0x00


	//----- nvinfo : EIATTR_SPARSE_MMA_MASK
	.align		4
.L_220:
        /*0098*/ 	.byte	0x03, 0x50
        /*009a*/ 	.short	0x0000


	//----- nvinfo : EIATTR_MAXREG_COUNT
	.align		4
        /*009c*/ 	.byte	0x03, 0x1b
        /*009e*/ 	.short	0x00ff


	//----- nvinfo : EIATTR_MERCURY_ISA_VERSION
	.align		4
        /*00a0*/ 	.byte	0x03, 0x5f
        /*00a2*/ 	.short	0x0101


	//----- nvinfo : EIATTR_VRC_CTA_INIT_COUNT
	.align		4
        /*00a4*/ 	.byte	0x02, 0x4a
	.zero		1
	.zero		1


	//----- nvinfo : EIATTR_EXIT_INSTR_OFFSETS
	.align		4
        /*00a8*/ 	.byte	0x04, 0x1c
        /*00aa*/ 	.short	(.L_222 - .L_221)


	//   ....[0]....
.L_221:
        /*00ac*/ 	.word	0x00000070


	//   ....[1]....
        /*00b0*/ 	.word	0x000000f0


	//   ....[2]....
        /*00b4*/ 	.word	0x00000440


	//   ....[3]....
        /*00b8*/ 	.word	0x000004d0


	//----- nvinfo : EIATTR_CBANK_PARAM_SIZE
	.align		4
.L_222:
        /*00bc*/ 	.byte	0x03, 0x19
        /*00be*/ 	.short	0x002c


	//----- nvinfo : EIATTR_PARAM_CBANK
	.align		4
        /*00c0*/ 	.byte	0x04, 0x0a
        /*00c2*/ 	.short	(.L_224 - .L_223)
	.align		4
.L_223:
        /*00c4*/ 	.word	index@(.nv.constant0._Z24place_tree_kernel_maskedPaPKbiiiiiii)
        /*00c8*/ 	.short	0x0380
        /*00ca*/ 	.short	0x002c


	//----- nvinfo : EIATTR_SW_WAR
	.align		4
.L_224:
        /*00cc*/ 	.byte	0x04, 0x36
        /*00ce*/ 	.short	(.L_226 - .L_225)
.L_225:
        /*00d0*/ 	.word	0x00000008
.L_226:


//--------------------- .nv.info._Z28generate_world_kernel_maskedPaPKbiiiii --------------------------
	.section	.nv.info._Z28generate_world_kernel_maskedPaPKbiiiii,"",@"SHT_CUDA_INFO"
	.sectionflags	@""
	.align	4


	//----- nvinfo : EIATTR_CUDA_API_VERSION
	.align		4
        /*0000*/ 	.byte	0x04, 0x37
        /*0002*/ 	.short	(.L_228 - .L_227)
.L_227:
        /*0004*/ 	.word	0x00000082


	//----- nvinfo : EIATTR_KPARAM_INFO
	.align		4
.L_228:
        /*0008*/ 	.byte	0x04, 0x17
        /*000a*/ 	.short	(.L_230 - .L_229)
.L_229:
        /*000c*/ 	.word	0x00000000
        /*0010*/ 	.short	0x0006
        /*0012*/ 	.short	0x0020
        /*0014*/ 	.byte	0x00, 0xf0, 0x11, 0x00


	//----- nvinfo : EIATTR_KPARAM_INFO
	.align		4
.L_230:
        /*0018*/ 	.byte	0x04, 0x17
        /*001a*/ 	.short	(.L_232 - .L_231)
.L_231:
        /*001c*/ 	.word	0x00000000
        /*0020*/ 	.short	0x0005
        /*0022*/ 	.short	0x001c
        /*0024*/ 	.byte	0x00, 0xf0, 0x11, 0x00


	//----- nvinfo : EIATTR_KPARAM_INFO
	.align		4
.L_232:
        /*0028*/ 	.byte	0x04, 0x17
        /*002a*/ 	.short	(.L_234 - .L_233)
.L_233:
        /*002c*/ 	.word	0x00000000
        /*0030*/ 	.short	0x0004
        /*0032*/ 	.short	0x0018
        /*0034*/ 	.byte	0x00, 0xf0, 0x11, 0x00


	//----- nvinfo : EIATTR_KPARAM_INFO
	.align		4
.L_234:
        /*0038*/ 	.byte	0x04, 0x17
        /*003a*/ 	.short	(.L_236 - .L_235)
.L_235:
        /*003c*/ 	.word	0x00000000
        /*0040*/ 	.short	0x0003
        /*0042*/ 	.short	0x0014
        /*0044*/ 	.byte	0x00, 0xf0, 0x11, 0x00


	//----- nvinfo : EIATTR_KPARAM_INFO
	.align		4
.L_236:
        /*0048*/ 	.byte	0x04, 0x17
        /*004a*/ 	.short	(.L_238 - .L_237)
.L_237:
        /*004c*/ 	.word	0x00000000
        /*0050*/ 	.short	0x0002
        /*0052*/ 	.short	0x0010
        /*0054*/ 	.byte	0x00, 0xf0, 0x11, 0x00


	//----- nvinfo : EIATTR_KPARAM_INFO
	.align		4
.L_238:
        /*0058*/ 	.byte	0x04, 0x17
        /*005a*/ 	.short	(.L_240 - .L_239)
.L_239:
        /*005c*/ 	.word	0x00000000
        /*0060*/ 	.short	0x0001
        /*0062*/ 	.short	0x0008
        /*0064*/ 	.byte	0x00, 0xf5, 0x21, 0x00


	//----- nvinfo : EIATTR_KPARAM_INFO
	.align		4
.L_240:
        /*0068*/ 	.byte	0x04, 0x17
        /*006a*/ 	.short	(.L_242 - .L_241)
.L_241:
        /*006c*/ 	.word	0x00000000
        /*0070*/ 	.short	0x0000
        /*0072*/ 	.short	0x0000
        /*0074*/ 	.byte	0x00, 0xf5, 0x21, 0x00


	//----- nvinfo : EIATTR_SPARSE_MMA_MASK
	.align		4
.L_242:
        /*0078*/ 	.byte	0x03, 0x50
        /*007a*/ 	.short	0x0000


	//----- nvinfo : EIATTR_MAXREG_COUNT
	.align		4
        /*007c*/ 	.byte	0x03, 0x1b
        /*007e*/ 	.short	0x00ff


	//----- nvinfo : EIATTR_MERCURY_ISA_VERSION
	.align		4
        /*0080*/ 	.byte	0x03, 0x5f
        /*0082*/ 	.short	0x0101


	//----- nvinfo : EIATTR_VRC_CTA_INIT_COUNT
	.align		4
        /*0084*/ 	.byte	0x02, 0x4a
	.zero		1
	.zero		1


	//----- nvinfo : EIATTR_EXIT_INSTR_OFFSETS
	.align		4
        /*0088*/ 	.byte	0x04, 0x1c
        /*008a*/ 	.short	(.L_244 - .L_243)


	//   ....[0]....
.L_243:
        /*008c*/ 	.word	0x00000140


	//   ....[1]....
        /*0090*/ 	.word	0x00000360


	//   ....[2]....
        /*0094*/ 	.word	0x00000780


	//----- nvinfo : EIATTR_CRS_STACK_SIZE
	.align		4
.L_244:
        /*0098*/ 	.byte	0x04, 0x1e
        /*009a*/ 	.short	(.L_246 - .L_245)
.L_245:
        /*009c*/ 	.word	0x00000000


	//----- nvinfo : EIATTR_CBANK_PARAM_SIZE
	.align		4
.L_246:
        /*00a0*/ 	.byte	0x03, 0x19
        /*00a2*/ 	.short	0x0024


	//----- nvinfo : EIATTR_PARAM_CBANK
	.align		4
        /*00a4*/ 	.byte	0x04, 0x0a
        /*00a6*/ 	.short	(.L_248 - .L_247)
	.align		4
.L_247:
        /*00a8*/ 	.word	index@(.nv.constant0._Z28generate_world_kernel_maskedPaPKbiiiii)
        /*00ac*/ 	.short	0x0380
        /*00ae*/ 	.short	0x0024


	//----- nvinfo : EIATTR_SW_WAR
	.align		4
.L_248:
        /*00b0*/ 	.byte	0x04, 0x36
        /*00b2*/ 	.short	(.L_250 - .L_249)
.L_249:
        /*00b4*/ 	.word	0x00000008
.L_250:


//--------------------- .nv.info._Z21episode_update_kernelPiPKbi --------------------------
	.section	.nv.info._Z21episode_update_kernelPiPKbi,"",@"SHT_CUDA_INFO"
	.sectionflags	@""
	.align	4


	//----- nvinfo : EIATTR_CUDA_API_VERSION
	.align		4
        /*0000*/ 	.byte	0x04, 0x37
        /*0002*/ 	.short	(.L_252 - .L_251)
.L_251:
        /*0004*/ 	.word	0x00000082


	//----- nvinfo : EIATTR_KPARAM_INFO
	.align		4
.L_252:
        /*0008*/ 	.byte	0x04, 0x17
        /*000a*/ 	.short	(.L_254 - .L_253)
.L_253:
        /*000c*/ 	.word	0x00000000
        /*0010*/ 	.short	0x0002
        /*0012*/ 	.short	0x0010
        /*0014*/ 	.byte	0x00, 0xf0, 0x11, 0x00


	//----- nvinfo : EIATTR_KPARAM_INFO
	.align		4
.L_254:
        /*0018*/ 	.byte	0x04, 0x17
        /*001a*/ 	.short	(.L_256 - .L_255)
.L_255:
        /*001c*/ 	.word	0x00000000
        /*0020*/ 	.short	0x0001
        /*0022*/ 	.short	0x0008
        /*0024*/ 	.byte	0x00, 0xf5, 0x21, 0x00


	//----- nvinfo : EIATTR_KPARAM_INFO
	.align		4
.L_256:
        /*0028*/ 	.byte	0x04, 0x17
        /*002a*/ 	.short	(.L_258 - .L_257)
.L_257:
        /*002c*/ 	.word	0x00000000
        /*0030*/ 	.short	0x0000
        /*0032*/ 	.short	0x0000
        /*0034*/ 	.byte	0x00, 0xf5, 0x21, 0x00


	//----- nvinfo : EIATTR_SPARSE_MMA_MASK
	.align		4
.L_258:
        /*0038*/ 	.byte	0x03, 0x50
        /*003a*/ 	.short	0x0000


	//----- nvinfo : EIATTR_MAXREG_COUNT
	.align		4
        /*003c*/ 	.byte	0x03, 0x1b
        /*003e*/ 	.short	0x00ff


	//----- nvinfo : EIATTR_MERCURY_ISA_VERSION
	.align		4
        /*0040*/ 	.byte	0x03, 0x5f
        /*0042*/ 	.short	0x0101


	//----- nvinfo : EIATTR_VRC_CTA_INIT_COUNT
	.align		4
        /*0044*/ 	.byte	0x02, 0x4a
	.zero		1
	.zero		1


	//----- nvinfo : EIATTR_EXIT_INSTR_OFFSETS
	.align		4
        /*0048*/ 	.byte	0x04, 0x1c
        /*004a*/ 	.short	(.L_260 - .L_259)


	//   ....[0]....
.L_259:
        /*004c*/ 	.word	0x00000070


	//   ....[1]....
        /*0050*/ 	.word	0x00000120


	//   ....[2]....
        /*0054*/ 	.word	0x00000180


	//----- nvinfo : EIATTR_CBANK_PARAM_SIZE
	.align		4
.L_260:
        /*0058*/ 	.byte	0x03, 0x19
        /*005a*/ 	.short	0x0014


	//----- nvinfo : EIATTR_PARAM_CBANK
	.align		4
        /*005c*/ 	.byte	0x04, 0x0a
        /*005e*/ 	.short	(.L_262 - .L_261)
	.align		4
.L_261:
        /*0060*/ 	.word	index@(.nv.constant0._Z21episode_update_kernelPiPKbi)
        /*0064*/ 	.short	0x0380
        /*0066*/ 	.short	0x0014


	//----- nvinfo : EIATTR_SW_WAR
	.align		4
.L_262:
        /*0068*/ 	.byte	0x04, 0x36
        /*006a*/ 	.short	(.L_264 - .L_263)
.L_263:
        /*006c*/ 	.word	0x00000008
.L_264:


//--------------------- .nv.info._Z20episode_check_kernelPKiPbii --------------------------
	.section	.nv.info._Z20episode_check_kernelPKiPbii,"",@"SHT_CUDA_INFO"
	.sectionflags	@""
	.align	4


	//----- nvinfo : EIATTR_CUDA_API_VERSION
	.align		4
        /*0000*/ 	.byte	0x04, 0x37
        /*0002*/ 	.short	(.L_266 - .L_265)
.L_265:
        /*0004*/ 	.word	0x00000082


	//----- nvinfo : EIATTR_KPARAM_INFO
	.align		4
.L_266:
        /*0008*/ 	.byte	0x04, 0x17
        /*000a*/ 	.short	(.L_268 - .L_267)
.L_267:
        /*000c*/ 	.word	0x00000000
        /*0010*/ 	.short	0x0003
        /*0012*/ 	.short	0x0014
        /*0014*/ 	.byte	0x00, 0xf0, 0x11, 0x00


	//----- nvinfo : EIATTR_KPARAM_INFO
	.align		4
.L_268:
        /*0018*/ 	.byte	0x04, 0x17
        /*001a*/ 	.short	(.L_270 - .L_269)
.L_269:
        /*001c*/ 	.word	0x00000000
        /*0020*/ 	.short	0x0002
        /*0022*/ 	.short	0x0010
        /*0024*/ 	.byte	0x00, 0xf0, 0x11, 0x00


	//----- nvinfo : EIATTR_KPARAM_INFO
	.align		4
.L_270:
        /*0028*/ 	.byte	0x04, 0x17
        /*002a*/ 	.short	(.L_272 - .L_271)
.L_271:
        /*002c*/ 	.word	0x00000000
        /*0030*/ 	.short	0x0001
        /*0032*/ 	.short	0x0008
        /*0034*/ 	.byte	0x00, 0xf5, 0x21, 0x00


	//----- nvinfo : EIATTR_KPARAM_INFO
	.align		4
.L_272:
        /*0038*/ 	.byte	0x04, 0x17
        /*003a*/ 	.short	(.L_274 - .L_273)
.L_273:
        /*003c*/ 	.word	0x00000000
        /*0040*/ 	.short	0x0000
        /*0042*/ 	.short	0x0000
        /*0044*/ 	.byte	0x00, 0xf5, 0x21, 0x00


	//----- nvinfo : EIATTR_SPARSE_MMA_MASK
	.align		4
.L_274:
        /*0048*/ 	.byte	0x03, 0x50
        /*004a*/ 	.short	0x0000


	//----- nvinfo : EIATTR_MAXREG_COUNT
	.align		4
        /*004c*/ 	.byte	0x03, 0x1b
        /*004e*/ 	.short	0x00ff


	//----- nvinfo : EIATTR_MERCURY_ISA_VERSION
	.align		4
        /*0050*/ 	.byte	0x03, 0x5f
        /*0052*/ 	.short	0x0101


	//----- nvinfo : EIATTR_VRC_CTA_INIT_COUNT
	.align		4
        /*0054*/ 	.byte	0x02, 0x4a
	.zero		1
	.zero		1


	//----- nvinfo : EIATTR_EXIT_INSTR_OFFSETS
	.align		4
        /*0058*/ 	.byte	0x04, 0x1c
        /*005a*/ 	.short	(.L_276 - .L_275)


	//   ....[0]....
.L_275:
        /*005c*/ 	.word	0x00000070


	//   ....[1]....
        /*0060*/ 	.word	0x00000150


	//   ....[2]....
        /*0064*/ 	.word	0x000001a0


	//----- nvinfo : EIATTR_CBANK_PARAM_SIZE
	.align		4
.L_276:
        /*0068*/ 	.byte	0x03, 0x19
        /*006a*/ 	.short	0x0018


	//----- nvinfo : EIATTR_PARAM_CBANK
	.align		4
        /*006c*/ 	.byte	0x04, 0x0a
        /*006e*/ 	.short	(.L_278 - .L_277)
	.align		4
.L_277:
        /*0070*/ 	.word	index@(.nv.constant0._Z20episode_check_kernelPKiPbii)
        /*0074*/ 	.short	0x0380
        /*0076*/ 	.short	0x0018


	//----- nvinfo : EIATTR_SW_WAR
	.align		4
.L_278:
        /*0078*/ 	.byte	0x04, 0x36
        /*007a*/ 	.short	(.L_280 - .L_279)
.L_279:
        /*007c*/ 	.word	0x00000008
.L_280:


//--------------------- .nv.info._Z18place_house_kernelPaiiiiiii --------------------------
	.section	.nv.info._Z18place_house_kernelPaiiiiiii,"",@"SHT_CUDA_INFO"
	.sectionflags	@""
	.align	4


	//----- nvinfo : EIATTR_CUDA_API_VERSION
	.align		4
        /*0000*/ 	.byte	0x04, 0x37
        /*0002*/ 	.short	(.L_282 - .L_281)
.L_281:
        /*0004*/ 	.word	0x00000082


	//----- nvinfo : EIATTR_KPARAM_INFO
	.align		4
.L_282:
        /*0008*/ 	.byte	0x04, 0x17
        /*000a*/ 	.short	(.L_284 - .L_283)
.L_283:
        /*000c*/ 	.word	0x00000000
        /*0010*/ 	.short	0x0007
        /*0012*/ 	.short	0x0020
        /*0014*/ 	.byte	0x00, 0xf0, 0x11, 0x00


	//----- nvinfo : EIATTR_KPARAM_INFO
	.align		4
.L_284:
        /*0018*/ 	.byte	0x04, 0x17
        /*001a*/ 	.short	(.L_286 - .L_285)
.L_285:
        /*001c*/ 	.word	0x00000000
        /*0020*/ 	.short	0x0006
        /*0022*/ 	.short	0x001c
        /*0024*/ 	.byte	0x00, 0xf0, 0x11, 0x00


	//----- nvinfo : EIATTR_KPARAM_INFO
	.align		4
.L_286:
        /*0028*/ 	.byte	0x04, 0x17
        /*002a*/ 	.short	(.L_288 - .L_287)
.L_287:
        /*002c*/ 	.word	0x00000000
        /*0030*/ 	.short	0x0005
        /*0032*/ 	.short	0x0018
        /*0034*/ 	.byte	0x00, 0xf0, 0x11, 0x00


	//----- nvinfo : EIATTR_KPARAM_INFO
	.align		4
.L_288:
        /*0038*/ 	.byte	0x04, 0x17
        /*003a*/ 	.short	(.L_290 - .L_289)
.L_289:
        /*003c*/ 	.word	0x00000000
        /*0040*/ 	.short	0x0004
        /*0042*/ 	.short	0x0014
        /*0044*/ 	.byte	0x00, 0xf0, 0x11, 0x00


	//----- nvinfo : EIATTR_KPARAM_INFO
	.align		4
.L_290:
        /*0048*/ 	.byte	0x04, 0x17
        /*004a*/ 	.short	(.L_292 - .L_291)
.L_291:
        /*004c*/ 	.word	0x00000000
        /*0050*/ 	.short	0x0003
        /*0052*/ 	.short	0x0010
        /*0054*/ 	.byte	0x00, 0xf0, 0x11, 0x00


	//----- nvinfo : EIATTR_KPARAM_INFO
	.align		4
.L_292:
        /*0058*/ 	.byte	0x04, 0x17
        /*005a*/ 	.short	(.L_294 - .L_293)
.L_293:
        /*005c*/ 	.word	0x00000000
        /*0060*/ 	.short	0x0002
        /*0062*/ 	.short	0x000c
        /*0064*/ 	.byte	0x00, 0xf0, 0x11, 0x00


	//----- nvinfo : EIATTR_KPARAM_INFO
	.align		4
.L_294:
        /*0068*/ 	.byte	0x04, 0x17
        /*006a*/ 	.short	(.L_296 - .L_295)
.L_295:
        /*006c*/ 	.word	0x00000000
        /*0070*/ 	.short	0x0001
        /*0072*/ 	.short	0x0008
        /*0074*/ 	.byte	0x00, 0xf0, 0x11, 0x00


	//----- nvinfo : EIATTR_KPARAM_INFO
	.align		4
.L_296:
        /*0078*/ 	.byte	0x04, 0x17
        /*007a*/ 	.short	(.L_298 - .L_297)
.L_297:
        /*007c*/ 	.word	0x00000000
        /*0080*/ 	.short	0x0000
        /*0082*/ 	.short	0x0000
        /*0084*/ 	.byte	0x00, 0xf5, 0x21, 0x00


	//----- nvinfo : EIATTR_SPARSE_MMA_MASK
	.align		4
.L_298:
        /*0088*/ 	.byte	0x03, 0x50
        /*008a*/ 	.short	0x0000


	//----- nvinfo : EIATTR_MAXREG_COUNT
	.align		4
        /*008c*/ 	.byte	0x03, 0x1b
        /*008e*/ 	.short	0x00ff


	//----- nvinfo : EIATTR_MERCURY_ISA_VERSION
	.align		4
        /*0090*/ 	.byte	0x03, 0x5f
        /*0092*/ 	.short	0x0101


	//----- nvinfo : EIATTR_VRC_CTA_INIT_COUNT
	.align		4
        /*0094*/ 	.byte	0x02, 0x4a
	.zero		1
	.zero		1


	//----- nvinfo : EIATTR_EXIT_INSTR_OFFSETS
	.align		4
        /*0098*/ 	.byte	0x04, 0x1c
        /*009a*/ 	.short	(.L_300 - .L_299)


	//   ....[0]....
.L_299:
        /*009c*/ 	.word	0x00000070


	//   ....[1]....
        /*00a0*/ 	.word	0x00005970


	//   ....[2]....
        /*00a4*/ 	.word	0x00005ab0


	//   ....[3]....
        /*00a8*/ 	.word	0x00005b30


	//----- nvinfo : EIATTR_CBANK_PARAM_SIZE
	.align		4
.L_300:
        /*00ac*/ 	.byte	0x03, 0x19
        /*00ae*/ 	.short	0x0024


	//----- nvinfo : EIATTR_PARAM_CBANK
	.align		4
        /*00b0*/ 	.byte	0x04, 0x0a
        /*00b2*/ 	.short	(.L_302 - .L_301)
	.align		4
.L_301:
        /*00b4*/ 	.word	index@(.nv.constant0._Z18place_house_kernelPaiiiiiii)
        /*00b8*/ 	.short	0x0380
        /*00ba*/ 	.short	0x0024


	//----- nvinfo : EIATTR_SW_WAR
	.align		4
.L_302:
        /*00bc*/ 	.byte	0x04, 0x36
        /*00be*/ 	.short	(.L_304 - .L_303)
.L_303:
        /*00c0*/ 	.word	0x00000008
.L_304:


//--------------------- .nv.info._Z17place_tree_kernelPaiiiiiii --------------------------
	.section	.nv.info._Z17place_tree_kernelPaiiiiiii,"",@"SHT_CUDA_INFO"
	.sectionflags	@""
	.align	4


	//----- nvinfo : EIATTR_CUDA_API_VERSION
	.align		4
        /*0000*/ 	.byte	0x04, 0x37
        /*0002*/ 	.short	(.L_306 - .L_305)
.L_305:
        /*0004*/ 	.word	0x00000082


	//----- nvinfo : EIATTR_KPARAM_INFO
	.align		4
.L_306:
        /*0008*/ 	.byte	0x04, 0x17
        /*000a*/ 	.short	(.L_308 - .L_307)
.L_307:
        /*000c*/ 	.word	0x00000000
        /*0010*/ 	.short	0x0007
        /*0012*/ 	.short	0x0020
        /*0014*/ 	.byte	0x00, 0xf0, 0x11, 0x00


	//----- nvinfo : EIATTR_KPARAM_INFO
	.align		4
.L_308:
        /*0018*/ 	.byte	0x04, 0x17
        /*001a*/ 	.short	(.L_310 - .L_309)
.L_309:
        /*001c*/ 	.word	0x00000000
        /*0020*/ 	.short	0x0006
        /*0022*/ 	.short	0x001c
        /*0024*/ 	.byte	0x00, 0xf0, 0x11, 0x00


	//----- nvinfo : EIATTR_KPARAM_INFO
	.align		4
.L_310:
        /*0028*/ 	.byte	0x04, 0x17
        /*002a*/ 	.short	(.L_312 - .L_311)
.L_311:
        /*002c*/ 	.word	0x00000000
        /*0030*/ 	.short	0x0005
        /*0032*/ 	.short	0x0018
        /*0034*/ 	.byte	0x00, 0xf0, 0x11, 0x00


	//----- nvinfo : EIATTR_KPARAM_INFO
	.align		4
.L_312:
        /*0038*/ 	.byte	0x04, 0x17
        /*003a*/ 	.short	(.L_314 - .L_313)
.L_313:
        /*003c*/ 	.word	0x00000000
        /*0040*/ 	.short	0x0004
        /*0042*/ 	.short	0x0014
        /*0044*/ 	.byte	0x00, 0xf0, 0x11, 0x00


	//----- nvinfo : EIATTR_KPARAM_INFO
	.align		4
.L_314:
        /*0048*/ 	.byte	0x04, 0x17
        /*004a*/ 	.short	(.L_316 - .L_315)
.L_315:
        /*004c*/ 	.word	0x00000000
        /*0050*/ 	.short	0x0003
        /*0052*/ 	.short	0x0010
        /*0054*/ 	.byte	0x00, 0xf0, 0x11, 0x00


	//----- nvinfo : EIATTR_KPARAM_INFO
	.align		4
.L_316:
        /*0058*/ 	.byte	0x04, 0x17
        /*005a*/ 	.short	(.L_318 - .L_317)
.L_317:
        /*005c*/ 	.word	0x00000000
        /*0060*/ 	.short	0x0002
        /*0062*/ 	.short	0x000c
        /*0064*/ 	.byte	0x00, 0xf0, 0x11, 0x00


	//----- nvinfo : EIATTR_KPARAM_INFO
	.align		4
.L_318:
        /*0068*/ 	.byte	0x04, 0x17
        /*006a*/ 	.short	(.L_320 - .L_319)
.L_319:
        /*006c*/ 	.word	0x00000000
        /*0070*/ 	.short	0x0001
        /*0072*/ 	.short	0x0008
        /*0074*/ 	.byte	0x00, 0xf0, 0x11, 0x00


	//----- nvinfo : EIATTR_KPARAM_INFO
	.align		4
.L_320:
        /*0078*/ 	.byte	0x04, 0x17
        /*007a*/ 	.short	(.L_322 - .L_321)
.L_321:
        /*007c*/ 	.word	0x00000000
        /*0080*/ 	.short	0x0000
        /*0082*/ 	.short	0x0000
        /*0084*/ 	.byte	0x00, 0xf5, 0x21, 0x00


	//----- nvinfo : EIATTR_SPARSE_MMA_MASK
	.align		4
.L_322:
        /*0088*/ 	.byte	0x03, 0x50
        /*008a*/ 	.short	0x0000


	//----- nvinfo : EIATTR_MAXREG_COUNT
	.align		4
        /*008c*/ 	.byte	0x03, 0x1b
        /*008e*/ 	.short	0x00ff


	//----- nvinfo : EIATTR_MERCURY_ISA_VERSION
	.align		4
        /*0090*/ 	.byte	0x03, 0x5f
        /*0092*/ 	.short	0x0101


	//----- nvinfo : EIATTR_VRC_CTA_INIT_COUNT
	.align		4
        /*0094*/ 	.byte	0x02, 0x4a
	.zero		1
	.zero		1


	//----- nvinfo : EIATTR_EXIT_INSTR_OFFSETS
	.align		4
        /*0098*/ 	.byte	0x04, 0x1c
        /*009a*/ 	.short	(.L_324 - .L_323)


	//   ....[0]....
.L_323:
        /*009c*/ 	.word	0x00000070


	//   ....[1]....
        /*00a0*/ 	.word	0x000003d0


	//   ....[2]....
        /*00a4*/ 	.word	0x00000460


	//----- nvinfo : EIATTR_CBANK_PARAM_SIZE
	.align		4
.L_324:
        /*00a8*/ 	.byte	0x03, 0x19
        /*00aa*/ 	.short	0x0024


	//----- nvinfo : EIATTR_PARAM_CBANK
	.align		4
        /*00ac*/ 	.byte	0x04, 0x0a
        /*00ae*/ 	.short	(.L_326 - .L_325)
	.align		4
.L_325:
        /*00b0*/ 	.word	index@(.nv.constant0._Z17place_tree_kernelPaiiiiiii)
        /*00b4*/ 	.short	0x0380
        /*00b6*/ 	.short	0x0024


	//----- nvinfo : EIATTR_SW_WAR
	.align		4
.L_326:
        /*00b8*/ 	.byte	0x04, 0x36
        /*00ba*/ 	.short	(.L_328 - .L_327)
.L_327:
        /*00bc*/ 	.word	0x00000008
.L_328:


//--------------------- .nv.info._Z21generate_world_kernelPaiiiiij --------------------------
	.section	.nv.info._Z21generate_world_kernelPaiiiiij,"",@"SHT_CUDA_INFO"
	.sectionflags	@""
	.align	4


	//----- nvinfo : EIATTR_CUDA_API_VERSION
	.align		4
        /*0000*/ 	.byte	0x04, 0x37
        /*0002*/ 	.short	(.L_330 - .L_329)
.L_329:
        /*0004*/ 	.word	0x00000082


	//----- nvinfo : EIATTR_KPARAM_INFO
	.align		4
.L_330:
        /*0008*/ 	.byte	0x04, 0x17
        /*000a*/ 	.short	(.L_332 - .L_331)
.L_331:
        /*000c*/ 	.word	0x00000000
        /*0010*/ 	.short	0x0006
        /*0012*/ 	.short	0x001c
        /*0014*/ 	.byte	0x00, 0xf0, 0x11, 0x00


	//----- nvinfo : EIATTR_KPARAM_INFO
	.align		4
.L_332:
        /*0018*/ 	.byte	0x04, 0x17
        /*001a*/ 	.short	(.L_334 - .L_333)
.L_333:
        /*001c*/ 	.word	0x00000000
        /*0020*/ 	.short	0x0005
        /*0022*/ 	.short	0x0018
        /*0024*/ 	.byte	0x00, 0xf0, 0x11, 0x00


	//----- nvinfo : EIATTR_KPARAM_INFO
	.align		4
.L_334:
        /*0028*/ 	.byte	0x04, 0x17
        /*002a*/ 	.short	(.L_336 - .L_335)
.L_335:
        /*002c*/ 	.word	0x00000000
        /*0030*/ 	.short	0x0004
        /*0032*/ 	.short	0x0014
        /*0034*/ 	.byte	0x00, 0xf0, 0x11, 0x00


	//----- nvinfo : EIATTR_KPARAM_INFO
	.align		4
.L_336:
        /*0038*/ 	.byte	0x04, 0x17
        /*003a*/ 	.short	(.L_338 - .L_337)
.L_337:
        /*003c*/ 	.word	0x00000000
        /*0040*/ 	.short	0x0003
        /*0042*/ 	.short	0x0010
        /*0044*/ 	.byte	0x00, 0xf0, 0x11, 0x00


	//----- nvinfo : EIATTR_KPARAM_INFO
	.align		4
.L_338:
        /*0048*/ 	.byte	0x04, 0x17
        /*004a*/ 	.short	(.L_340 - .L_339)
.L_339:
        /*004c*/ 	.word	0x00000000
        /*0050*/ 	.short	0x0002
        /*0052*/ 	.short	0x000c
        /*0054*/ 	.byte	0x00, 0xf0, 0x11, 0x00


	//----- nvinfo : EIATTR_KPARAM_INFO
	.align		4
.L_340:
        /*0058*/ 	.byte	0x04, 0x17
        /*005a*/ 	.short	(.L_342 - .L_341)
.L_341:
        /*005c*/ 	.word	0x00000000
        /*0060*/ 	.short	0x0001
        /*0062*/ 	.short	0x0008
        /*0064*/ 	.byte	0x00, 0xf0, 0x11, 0x00


	//----- nvinfo : EIATTR_KPARAM_INFO
	.align		4
.L_342:
        /*0068*/ 	.byte	0x04, 0x17
        /*006a*/ 	.short	(.L_344 - .L_343)
.L_343:
        /*006c*/ 	.word	0x00000000
        /*0070*/ 	.short	0x0000
        /*0072*/ 	.short	0x0000
        /*0074*/ 	.byte	0x00, 0xf5, 0x21, 0x00


	//----- nvinfo : EIATTR_SPARSE_MMA_MASK
	.align		4
.L_344:
        /*0078*/ 	.byte	0x03, 0x50
        /*007a*/ 	.short	0x0000


	//----- nvinfo : EIATTR_MAXREG_COUNT
	.align		4
        /*007c*/ 	.byte	0x03, 0x1b
        /*007e*/ 	.short	0x00ff


	//----- nvinfo : EIATTR_MERCURY_ISA_VERSION
	.align		4
        /*0080*/ 	.byte	0x03, 0x5f
        /*0082*/ 	.short	0x0101


	//----- nvinfo : EIATTR_VRC_CTA_INIT_COUNT
	.align		4
        /*0084*/ 	.byte	0x02, 0x4a
	.zero		1
	.zero		1


	//----- nvinfo : EIATTR_EXIT_INSTR_OFFSETS
	.align		4
        /*0088*/ 	.byte	0x04, 0x1c
        /*008a*/ 	.short	(.L_346 - .L_345)


	//   ....[0]....
.L_345:
        /*008c*/ 	.word	0x00000150


	//   ....[1]....
        /*0090*/ 	.word	0x00000560


	//----- nvinfo : EIATTR_CRS_STACK_SIZE
	.align		4
.L_346:
        /*0094*/ 	.byte	0x04, 0x1e
        /*0096*/ 	.short	(.L_348 - .L_347)
.L_347:
        /*0098*/ 	.word	0x00000000


	//----- nvinfo : EIATTR_CBANK_PARAM_SIZE
	.align		4
.L_348:
        /*009c*/ 	.byte	0x03, 0x19
        /*009e*/ 	.short	0x0020


	//----- nvinfo : EIATTR_PARAM_CBANK
	.align		4
        /*00a0*/ 	.byte	0x04, 0x0a
        /*00a2*/ 	.short	(.L_350 - .L_349)
	.align		4
.L_349:
        /*00a4*/ 	.word	index@(.nv.constant0._Z21generate_world_kernelPaiiiiij)
        /*00a8*/ 	.short	0x0380
        /*00aa*/ 	.short	0x0020


	//----- nvinfo : EIATTR_SW_WAR
	.align		4
.L_350:
        /*00ac*/ 	.byte	0x04, 0x36
        /*00ae*/ 	.short	(.L_352 - .L_351)
.L_351:
        /*00b0*/ 	.word	0x00000008
.L_352:


//--------------------- .nv.info._Z12reset_kernelPfS_S_S_PbPKbifff --------------------------
	.section	.nv.info._Z12reset_kernelPfS_S_S_PbPKbifff,"",@"SHT_CUDA_INFO"
	.sectionflags	@""
	.align	4


	//----- nvinfo : EIATTR_CUDA_API_VERSION
	.align		4
        /*0000*/ 	.byte	0x04, 0x37
        /*0002*/ 	.short	(.L_354 - .L_353)
.L_353:
        /*0004*/ 	.word	0x00000082


	//----- nvinfo : EIATTR_KPARAM_INFO
	.align		4
.L_354:
        /*0008*/ 	.byte	0x04, 0x17
        /*000a*/ 	.short	(.L_356 - .L_355)
.L_355:
        /*000c*/ 	.word	0x00000000
        /*0010*/ 	.short	0x0009
        /*0012*/ 	.short	0x003c
        /*0014*/ 	.byte	0x00, 0xf0, 0x11, 0x00


	//----- nvinfo : EIATTR_KPARAM_INFO
	.align		4
.L_356:
        /*0018*/ 	.byte	0x04, 0x17
        /*001a*/ 	.short	(.L_358 - .L_357)
.L_357:
        /*001c*/ 	.word	0x00000000
        /*0020*/ 	.short	0x0008
        /*0022*/ 	.short	0x0038
        /*0024*/ 	.byte	0x00, 0xf0, 0x11, 0x00


	//----- nvinfo : EIATTR_KPARAM_INFO
	.align		4
.L_358:
        /*0028*/ 	.byte	0x04, 0x17
        /*002a*/ 	.short	(.L_360 - .L_359)
.L_359:
        /*002c*/ 	.word	0x00000000
        /*0030*/ 	.short	0x0007
        /*0032*/ 	.short	0x0034
        /*0034*/ 	.byte	0x00, 0xf0, 0x11, 0x00


	//----- nvinfo : EIATTR_KPARAM_INFO
	.align		4
.L_360:
        /*0038*/ 	.byte	0x04, 0x17
        /*003a*/ 	.short	(.L_362 - .L_361)
.L_361:
        /*003c*/ 	.word	0x00000000
        /*0040*/ 	.short	0x0006
        /*0042*/ 	.short	0x0030
        /*0044*/ 	.byte	0x00, 0xf0, 0x11, 0x00


	//----- nvinfo : EIATTR_KPARAM_INFO
	.align		4
.L_362:
        /*0048*/ 	.byte	0x04, 0x17
        /*004a*/ 	.short	(.L_364 - .L_363)
.L_363:
        /*004c*/ 	.word	0x00000000
        /*0050*/ 	.short	0x0005
        /*0052*/ 	.short	0x0028
        /*0054*/ 	.byte	0x00, 0xf5, 0x21, 0x00


	//----- nvinfo : EIATTR_KPARAM_INFO
	.align		4
.L_364:
        /*0058*/ 	.byte	0x04, 0x17
        /*005a*/ 	.short	(.L_366 - .L_365)
.L_365:
        /*005c*/ 	.word	0x00000000
        /*0060*/ 	.short	0x0004
        /*0062*/ 	.short	0x0020
        /*0064*/ 	.byte	0x00, 0xf5, 0x21, 0x00


	//----- nvinfo : EIATTR_KPARAM_INFO
	.align		4
.L_366:
        /*0068*/ 	.byte	0x04, 0x17
        /*006a*/ 	.short	(.L_368 - .L_367)
.L_367:
        /*006c*/ 	.word	0x00000000
        /*0070*/ 	.short	0x0003
        /*0072*/ 	.short	0x0018
        /*0074*/ 	.byte	0x00, 0xf5, 0x21, 0x00


	//----- nvinfo : EIATTR_KPARAM_INFO
	.align		4
.L_368:
        /*0078*/ 	.byte	0x04, 0x17
        /*007a*/ 	.short	(.L_370 - .L_369)
.L_369:
        /*007c*/ 	.word	0x00000000
        /*0080*/ 	.short	0x0002
        /*0082*/ 	.short	0x0010
        /*0084*/ 	.byte	0x00, 0xf5, 0x21, 0x00


	//----- nvinfo : EIATTR_KPARAM_INFO
	.align		4
.L_370:
        /*0088*/ 	.byte	0x04, 0x17
        /*008a*/ 	.short	(.L_372 - .L_371)
.L_371:
        /*008c*/ 	.word	0x00000000
        /*0090*/ 	.short	0x0001
        /*0092*/ 	.short	0x0008
        /*0094*/ 	.byte	0x00, 0xf5, 0x21, 0x00


	//----- nvinfo : EIATTR_KPARAM_INFO
	.align		4
.L_372:
        /*0098*/ 	.byte	0x04, 0x17
        /*009a*/ 	.short	(.L_374 - .L_373)
.L_373:
        /*009c*/ 	.word	0x00000000
        /*00a0*/ 	.short	0x0000
        /*00a2*/ 	.short	0x0000
        /*00a4*/ 	.byte	0x00, 0xf5, 0x21, 0x00


	//----- nvinfo : EIATTR_SPARSE_MMA_MASK
	.align		4
.L_374:
        /*00a8*/ 	.byte	0x03, 0x50
        /*00aa*/ 	.short	0x0000


	//----- nvinfo : EIATTR_MAXREG_COUNT
	.align		4
        /*00ac*/ 	.byte	0x03, 0x1b
        /*00ae*/ 	.short	0x00ff


	//----- nvinfo : EIATTR_MERCURY_ISA_VERSION
	.align		4
        /*00b0*/ 	.byte	0x03, 0x5f
        /*00b2*/ 	.short	0x0101


	//----- nvinfo : EIATTR_VRC_CTA_INIT_COUNT
	.align		4
        /*00b4*/ 	.byte	0x02, 0x4a
	.zero		1
	.zero		1


	//----- nvinfo : EIATTR_EXIT_INSTR_OFFSETS
	.align		4
        /*00b8*/ 	.byte	0x04, 0x1c
        /*00ba*/ 	.short	(.L_376 - .L_375)


	//   ....[0]....
.L_375:
        /*00bc*/ 	.word	0x00000070


	//   ....[1]....
        /*00c0*/ 	.word	0x000000f0


	//   ....[2]....
        /*00c4*/ 	.word	0x00000270


	//----- nvinfo : EIATTR_CBANK_PARAM_SIZE
	.align		4
.L_376:
        /*00c8*/ 	.byte	0x03, 0x19
        /*00ca*/ 	.short	0x0040


	//----- nvinfo : EIATTR_PARAM_CBANK
	.align		4
        /*00cc*/ 	.byte	0x04, 0x0a
        /*00ce*/ 	.short	(.L_378 - .L_377)
	.align		4
.L_377:
        /*00d0*/ 	.word	index@(.nv.constant0._Z12reset_kernelPfS_S_S_PbPKbifff)
        /*00d4*/ 	.short	0x0380
        /*00d6*/ 	.short	0x0040


	//----- nvinfo : EIATTR_SW_WAR
	.align		4
.L_378:
        /*00d8*/ 	.byte	0x04, 0x36
        /*00da*/ 	.short	(.L_380 - .L_379)
.L_379:
        /*00dc*/ 	.word	0x00000008
.L_380:


//--------------------- .nv.info._Z20raycast_break_kernelPaPKfS1_S1_PKbPfiiiiaf --------------------------
	.section	.nv.info._Z20raycast_break_kernelPaPKfS1_S1_PKbPfiiiiaf,"",@"SHT_CUDA_INFO"
	.sectionflags	@""
	.align	4


	//----- nvinfo : EIATTR_CUDA_API_VERSION
	.align		4
        /*0000*/ 	.byte	0x04, 0x37
        /*0002*/ 	.short	(.L_382 - .L_381)
.L_381:
        /*0004*/ 	.word	0x00000082


	//----- nvinfo : EIATTR_KPARAM_INFO
	.align		4
.L_382:
        /*0008*/ 	.byte	0x04, 0x17
        /*000a*/ 	.short	(.L_384 - .L_383)
.L_383:
        /*000c*/ 	.word	0x00000000
        /*0010*/ 	.short	0x000b
        /*0012*/ 	.short	0x0044
        /*0014*/ 	.byte	0x00, 0xf0, 0x11, 0x00


	//----- nvinfo : EIATTR_KPARAM_INFO
	.align		4
.L_384:
        /*0018*/ 	.byte	0x04, 0x17
        /*001a*/ 	.short	(.L_386 - .L_385)
.L_385:
        /*001c*/ 	.word	0x00000000
        /*0020*/ 	.short	0x000a
        /*0022*/ 	.short	0x0040
        /*0024*/ 	.byte	0x00, 0xf0, 0x05, 0x00


	//----- nvinfo : EIATTR_KPARAM_INFO
	.align		4
.L_386:
        /*0028*/ 	.byte	0x04, 0x17
        /*002a*/ 	.short	(.L_388 - .L_387)
.L_387:
        /*002c*/ 	.word	0x00000000
        /*0030*/ 	.short	0x0009
        /*0032*/ 	.short	0x003c
        /*0034*/ 	.byte	0x00, 0xf0, 0x11, 0x00


	//----- nvinfo : EIATTR_KPARAM_INFO
	.align		4
.L_388:
        /*0038*/ 	.byte	0x04, 0x17
        /*003a*/ 	.short	(.L_390 - .L_389)
.L_389:
        /*003c*/ 	.word	0x00000000
        /*0040*/ 	.short	0x0008
        /*0042*/ 	.short	0x0038
        /*0044*/ 	.byte	0x00, 0xf0, 0x11, 0x00


	//----- nvinfo : EIATTR_KPARAM_INFO
	.align		4
.L_390:
        /*0048*/ 	.byte	0x04, 0x17
        /*004a*/ 	.short	(.L_392 - .L_391)
.L_391:
        /*004c*/ 	.word	0x00000000
        /*0050*/ 	.short	0x0007
        /*0052*/ 	.short	0x0034
        /*0054*/ 	.byte	0x00, 0xf0, 0x11, 0x00


	//----- nvinfo : EIATTR_KPARAM_INFO
	.align		4
.L_392:
        /*0058*/ 	.byte	0x04, 0x17
        /*005a*/ 	.short	(.L_394 - .L_393)
.L_393:
        /*005c*/ 	.word	0x00000000
        /*0060*/ 	.short	0x0006
        /*0062*/ 	.short	0x0030
        /*0064*/ 	.byte	0x00, 0xf0, 0x11, 0x00


	//----- nvinfo : EIATTR_KPARAM_INFO
	.align		4
.L_394:
        /*0068*/ 	.byte	0x04, 0x17
        /*006a*/ 	.short	(.L_396 - .L_395)
.L_395:
        /*006c*/ 	.word	0x00000000
        /*0070*/ 	.short	0x0005
        /*0072*/ 	.short	0x0028
        /*0074*/ 	.byte	0x00, 0xf5, 0x21, 0x00


	//----- nvinfo : EIATTR_KPARAM_INFO
	.align		4
.L_396:
        /*0078*/ 	.byte	0x04, 0x17
        /*007a*/ 	.short	(.L_398 - .L_397)
.L_397:
        /*007c*/ 	.word	0x00000000
        /*0080*/ 	.short	0x0004
        /*0082*/ 	.short	0x0020
        /*0084*/ 	.byte	0x00, 0xf5, 0x21, 0x00


	//----- nvinfo : EIATTR_KPARAM_INFO
	.align		4
.L_398:
        /*0088*/ 	.byte	0x04, 0x17
        /*008a*/ 	.short	(.L_400 - .L_399)
.L_399:
        /*008c*/ 	.word	0x00000000
        /*0090*/ 	.short	0x0003
        /*0092*/ 	.short	0x0018
        /*0094*/ 	.byte	0x00, 0xf5, 0x21, 0x00


	//----- nvinfo : EIATTR_KPARAM_INFO
	.align		4
.L_400:
        /*0098*/ 	.byte	0x04, 0x17
        /*009a*/ 	.short	(.L_402 - .L_401)
.L_401:
        /*009c*/ 	.word	0x00000000
        /*00a0*/ 	.short	0x0002
        /*00a2*/ 	.short	0x0010
        /*00a4*/ 	.byte	0x00, 0xf5, 0x21, 0x00


	//----- nvinfo : EIATTR_KPARAM_INFO
	.align		4
.L_402:
        /*00a8*/ 	.byte	0x04, 0x17
        /*00aa*/ 	.short	(.L_404 - .L_403)
.L_403:
        /*00ac*/ 	.word	0x00000000
        /*00b0*/ 	.short	0x0001
        /*00b2*/ 	.short	0x0008
        /*00b4*/ 	.byte	0x00, 0xf5, 0x21, 0x00


	//----- nvinfo : EIATTR_KPARAM_INFO
	.align		4
.L_404:
        /*00b8*/ 	.byte	0x04, 0x17
        /*00ba*/ 	.short	(.L_406 - .L_405)
.L_405:
        /*00bc*/ 	.word	0x00000000
        /*00c0*/ 	.short	0x0000
        /*00c2*/ 	.short	0x0000
        /*00c4*/ 	.byte	0x00, 0xf5, 0x21, 0x00


	//----- nvinfo : EIATTR_SPARSE_MMA_MASK
	.align		4
.L_406:
        /*00c8*/ 	.byte	0x03, 0x50
        /*00ca*/ 	.short	0x0000


	//----- nvinfo : EIATTR_MAXREG_COUNT
	.align		4
        /*00cc*/ 	.byte	0x03, 0x1b
        /*00ce*/ 	.short	0x00ff


	//----- nvinfo : EIATTR_MERCURY_ISA_VERSION
	.align		4
        /*00d0*/ 	.byte	0x03, 0x5f
        /*00d2*/ 	.short	0x0101


	//----- nvinfo : EIATTR_VRC_CTA_INIT_COUNT
	.align		4
        /*00d4*/ 	.byte	0x02, 0x4a
	.zero		1
	.zero		1


	//----- nvinfo : EIATTR_EXIT_INSTR_OFFSETS
	.align		4
        /*00d8*/ 	.byte	0x04, 0x1c
        /*00da*/ 	.short	(.L_408 - .L_407)


	//   ....[0]....
.L_407:
        /*00dc*/ 	.word	0x00000070


	//   ....[1]....
        /*00e0*/ 	.word	0x00000110


	//   ....[2]....
        /*00e4*/ 	.word	0x00002910


	//   ....[3]....
        /*00e8*/ 	.word	0x000029c0


	//----- nvinfo : EIATTR_CRS_STACK_SIZE
	.align		4
.L_408:
        /*00ec*/ 	.byte	0x04, 0x1e
        /*00ee*/ 	.short	(.L_410 - .L_409)
.L_409:
        /*00f0*/ 	.word	0x00000000


	//----- nvinfo : EIATTR_CBANK_PARAM_SIZE
	.align		4
.L_410:
        /*00f4*/ 	.byte	0x03, 0x19
        /*00f6*/ 	.short	0x0048


	//----- nvinfo : EIATTR_PARAM_CBANK
	.align		4
        /*00f8*/ 	.byte	0x04, 0x0a
        /*00fa*/ 	.short	(.L_412 - .L_411)
	.align		4
.L_411:
        /*00fc*/ 	.word	index@(.nv.constant0._Z20raycast_break_kernelPaPKfS1_S1_PKbPfiiiiaf)
        /*0100*/ 	.short	0x0380
        /*0102*/ 	.short	0x0048


	//----- nvinfo : EIATTR_SW_WAR
	.align		4
.L_412:
        /*0104*/ 	.byte	0x04, 0x36
        /*0106*/ 	.short	(.L_414 - .L_413)
.L_413:
        /*0108*/ 	.word	0x00000008
.L_414:


//--------------------- .nv.info._Z23raycast_interact_kernelPaPKfS1_S1_PKbS3_Pfiiiiaf --------------------------
	.section	.nv.info._Z23raycast_interact_kernelPaPKfS1_S1_PKbS3_Pfiiiiaf,"",@"SHT_CUDA_INFO"
	.sectionflags	@""
	.align	4


	//----- nvinfo : EIATTR_CUDA_API_VERSION
	.align		4
        /*0000*/ 	.byte	0x04, 0x37
        /*0002*/ 	.short	(.L_416 - .L_415)
.L_415:
        /*0004*/ 	.word	0x00000082


	//----- nvinfo : EIATTR_KPARAM_INFO
	.align		4
.L_416:
        /*0008*/ 	.byte	0x04, 0x17
        /*000a*/ 	.short	(.L_418 - .L_417)
.L_417:
        /*000c*/ 	.word	0x00000000
        /*0010*/ 	.short	0x000c
        /*0012*/ 	.short	0x004c
        /*0014*/ 	.byte	0x00, 0xf0, 0x11, 0x00


	//----- nvinfo : EIATTR_KPARAM_INFO
	.align		4
.L_418:
        /*0018*/ 	.byte	0x04, 0x17
        /*001a*/ 	.short	(.L_420 - .L_419)
.L_419:
        /*001c*/ 	.word	0x00000000
        /*0020*/ 	.short	0x000b
        /*0022*/ 	.short	0x0048
        /*0024*/ 	.byte	0x00, 0xf0, 0x05, 0x00


	//----- nvinfo : EIATTR_KPARAM_INFO
	.align		4
.L_420:
        /*0028*/ 	.byte	0x04, 0x17
        /*002a*/ 	.short	(.L_422 - .L_421)
.L_421:
        /*002c*/ 	.word	0x00000000
        /*0030*/ 	.short	0x000a
        /*0032*/ 	.short	0x0044
        /*0034*/ 	.byte	0x00, 0xf0, 0x11, 0x00


	//----- nvinfo : EIATTR_KPARAM_INFO
	.align		4
.L_422:
        /*0038*/ 	.byte	0x04, 0x17
        /*003a*/ 	.short	(.L_424 - .L_423)
.L_423:
        /*003c*/ 	.word	0x00000000
        /*0040*/ 	.short	0x0009
        /*0042*/ 	.short	0x0040
        /*0044*/ 	.byte	0x00, 0xf0, 0x11, 0x00


	//----- nvinfo : EIATTR_KPARAM_INFO
	.align		4
.L_424:
        /*0048*/ 	.byte	0x04, 0x17
        /*004a*/ 	.short	(.L_426 - .L_425)
.L_425:
        /*004c*/ 	.word	0x00000000
        /*0050*/ 	.short	0x0008
        /*0052*/ 	.short	0x003c
        /*0054*/ 	.byte	0x00, 0xf0, 0x11, 0x00


	//----- nvinfo : EIATTR_KPARAM_INFO
	.align		4
.L_426:
        /*0058*/ 	.byte	0x04, 0x17
        /*005a*/ 	.short	(.L_428 - .L_427)
.L_427:
        /*005c*/ 	.word	0x00000000
        /*0060*/ 	.short	0x0007
        /*0062*/ 	.short	0x0038
        /*0064*/ 	.byte	0x00, 0xf0, 0x11, 0x00


	//----- nvinfo : EIATTR_KPARAM_INFO
	.align		4
.L_428:
        /*0068*/ 	.byte	0x04, 0x17
        /*006a*/ 	.short	(.L_430 - .L_429)
.L_429:
        /*006c*/ 	.word	0x00000000
        /*0070*/ 	.short	0x0006
        /*0072*/ 	.short	0x0030
        /*0074*/ 	.byte	0x00, 0xf5, 0x21, 0x00


	//----- nvinfo : EIATTR_KPARAM_INFO
	.align		4
.L_430:
        /*0078*/ 	.byte	0x04, 0x17
        /*007a*/ 	.short	(.L_432 - .L_431)
.L_431:
        /*007c*/ 	.word	0x00000000
        /*0080*/ 	.short	0x0005
        /*0082*/ 	.short	0x0028
        /*0084*/ 	.byte	0x00, 0xf5, 0x21, 0x00


	//----- nvinfo : EIATTR_KPARAM_INFO
	.align		4
.L_432:
        /*0088*/ 	.byte	0x04, 0x17
        /*008a*/ 	.short	(.L_434 - .L_433)
.L_433:
        /*008c*/ 	.word	0x00000000
        /*0090*/ 	.short	0x0004
        /*0092*/ 	.short	0x0020
        /*0094*/ 	.byte	0x00, 0xf5, 0x21, 0x00


	//----- nvinfo : EIATTR_KPARAM_INFO
	.align		4
.L_434:
        /*0098*/ 	.byte	0x04, 0x17
        /*009a*/ 	.short	(.L_436 - .L_435)
.L_435:
        /*009c*/ 	.word	0x00000000
        /*00a0*/ 	.short	0x0003
        /*00a2*/ 	.short	0x0018
        /*00a4*/ 	.byte	0x00, 0xf5, 0x21, 0x00


	//----- nvinfo : EIATTR_KPARAM_INFO
	.align		4
.L_436:
        /*00a8*/ 	.byte	0x04, 0x17
        /*00aa*/ 	.short	(.L_438 - .L_437)
.L_437:
        /*00ac*/ 	.word	0x00000000
        /*00b0*/ 	.short	0x0002
        /*00b2*/ 	.short	0x0010
        /*00b4*/ 	.byte	0x00, 0xf5, 0x21, 0x00


	//----- nvinfo : EIATTR_KPARAM_INFO
	.align		4
.L_438:
        /*00b8*/ 	.byte	0x04, 0x17
        /*00ba*/ 	.short	(.L_440 - .L_439)
.L_439:
        /*00bc*/ 	.word	0x00000000
        /*00c0*/ 	.short	0x0001
        /*00c2*/ 	.short	0x0008
        /*00c4*/ 	.byte	0x00, 0xf5, 0x21, 0x00


	//----- nvinfo : EIATTR_KPARAM_INFO
	.align		4
.L_440:
        /*00c8*/ 	.byte	0x04, 0x17
        /*00ca*/ 	.short	(.L_442 - .L_441)
.L_441:
        /*00cc*/ 	.word	0x00000000
        /*00d0*/ 	.short	0x0000
        /*00d2*/ 	.short	0x0000
        /*00d4*/ 	.byte	0x00, 0xf5, 0x21, 0x00


	//----- nvinfo : EIATTR_SPARSE_MMA_MASK
	.align		4
.L_442:
        /*00d8*/ 	.byte	0x03, 0x50
        /*00da*/ 	.short	0x0000


	//----- nvinfo : EIATTR_MAXREG_COUNT
	.align		4
        /*00dc*/ 	.byte	0x03, 0x1b
        /*00de*/ 	.short	0x00ff


	//----- nvinfo : EIATTR_MERCURY_ISA_VERSION
	.align		4
        /*00e0*/ 	.byte	0x03, 0x5f
        /*00e2*/ 	.short	0x0101


	//----- nvinfo : EIATTR_VRC_CTA_INIT_COUNT
	.align		4
        /*00e4*/ 	.byte	0x02, 0x4a
	.zero		1
	.zero		1


	//----- nvinfo : EIATTR_EXIT_INSTR_OFFSETS
	.align		4
        /*00e8*/ 	.byte	0x04, 0x1c
        /*00ea*/ 	.short	(.L_444 - .L_443)


	//   ....[0]....
.L_443:
        /*00ec*/ 	.word	0x00000070


	//   ....[1]....
        /*00f0*/ 	.word	0x00000150


	//   ....[2]....
        /*00f4*/ 	.word	0x00002ac0


	//   ....[3]....
        /*00f8*/ 	.word	0x00002b90


	//   ....[4]....
        /*00fc*/ 	.word	0x00002bc0


	//   ....[5]....
        /*0100*/ 	.word	0x00002c80


	//----- nvinfo : EIATTR_CRS_STACK_SIZE
	.align		4
.L_444:
        /*0104*/ 	.byte	0x04, 0x1e
        /*0106*/ 	.short	(.L_446 - .L_445)
.L_445:
        /*0108*/ 	.word	0x00000000


	//----- nvinfo : EIATTR_CBANK_PARAM_SIZE
	.align		4
.L_446:
        /*010c*/ 	.byte	0x03, 0x19
        /*010e*/ 	.short	0x0050


	//----- nvinfo : EIATTR_PARAM_CBANK
	.align		4
        /*0110*/ 	.byte	0x04, 0x0a
        /*0112*/ 	.short	(.L_448 - .L_447)
	.align		4
.L_447:
        /*0114*/ 	.word	index@(.nv.constant0._Z23raycast_interact_kernelPaPKfS1_S1_PKbS3_Pfiiiiaf)
        /*0118*/ 	.short	0x0380
        /*011a*/ 	.short	0x0050


	//----- nvinfo : EIATTR_SW_WAR
	.align		4
.L_448:
        /*011c*/ 	.byte	0x04, 0x36
        /*011e*/ 	.short	(.L_450 - .L_449)
.L_449:
        /*0120*/ 	.word	0x00000008
.L_450:


//--------------------- .nv.info._Z14physics_kernelPfS_S_S_PbPKfS2_S2_S2_PKbS2_iiiiffff --------------------------
	.section	.nv.info._Z14physics_kernelPfS_S_S_PbPKfS2_S2_S2_PKbS2_iiiiffff,"",@"SHT_CUDA_INFO"
	.sectionflags	@""
	.align	4


	//----- nvinfo : EIATTR_CUDA_API_VERSION
	.align		4
        /*0000*/ 	.byte	0x04, 0x37
        /*0002*/ 	.short	(.L_452 - .L_451)
.L_451:
        /*0004*/ 	.word	0x00000082


	//----- nvinfo : EIATTR_KPARAM_INFO
	.align		4
.L_452:
        /*0008*/ 	.byte	0x04, 0x17
        /*000a*/ 	.short	(.L_454 - .L_453)
.L_453:
        /*000c*/ 	.word	0x00000000
        /*0010*/ 	.short	0x0012
        /*0012*/ 	.short	0x0074
        /*0014*/ 	.byte	0x00, 0xf0, 0x11, 0x00


	//----- nvinfo : EIATTR_KPARAM_INFO
	.align		4
.L_454:
        /*0018*/ 	.byte	0x04, 0x17
        /*001a*/ 	.short	(.L_456 - .L_455)
.L_455:
        /*001c*/ 	.word	0x00000000
        /*0020*/ 	.short	0x0011
        /*0022*/ 	.short	0x0070
        /*0024*/ 	.byte	0x00, 0xf0, 0x11, 0x00


	//----- nvinfo : EIATTR_KPARAM_INFO
	.align		4
.L_456:
        /*0028*/ 	.byte	0x04, 0x17
        /*002a*/ 	.short	(.L_458 - .L_457)
.L_457:
        /*002c*/ 	.word	0x00000000
        /*0030*/ 	.short	0x0010
        /*0032*/ 	.short	0x006c
        /*0034*/ 	.byte	0x00, 0xf0, 0x11, 0x00


	//----- nvinfo : EIATTR_KPARAM_INFO
	.align		4
.L_458:
        /*0038*/ 	.byte	0x04, 0x17
        /*003a*/ 	.short	(.L_460 - .L_459)
.L_459:
        /*003c*/ 	.word	0x00000000
        /*0040*/ 	.short	0x000f
        /*0042*/ 	.short	0x0068
        /*0044*/ 	.byte	0x00, 0xf0, 0x11, 0x00


	//----- nvinfo : EIATTR_KPARAM_INFO
	.align		4
.L_460:
        /*0048*/ 	.byte	0x04, 0x17
        /*004a*/ 	.short	(.L_462 - .L_461)
.L_461:
        /*004c*/ 	.word	0x00000000
        /*0050*/ 	.short	0x000e
        /*0052*/ 	.short	0x0064
        /*0054*/ 	.byte	0x00, 0xf0, 0x11, 0x00


	//----- nvinfo : EIATTR_KPARAM_INFO
	.align		4
.L_462:
        /*0058*/ 	.byte	0x04, 0x17
        /*005a*/ 	.short	(.L_464 - .L_463)
.L_463:
        /*005c*/ 	.word	0x00000000
        /*0060*/ 	.short	0x000d
        /*0062*/ 	.short	0x0060
        /*0064*/ 	.byte	0x00, 0xf0, 0x11, 0x00


	//----- nvinfo : EIATTR_KPARAM_INFO
	.align		4
.L_464:
        /*0068*/ 	.byte	0x04, 0x17
        /*006a*/ 	.short	(.L_466 - .L_465)
.L_465:
        /*006c*/ 	.word	0x00000000
        /*0070*/ 	.short	0x000c
        /*0072*/ 	.short	0x005c
        /*0074*/ 	.byte	0x00, 0xf0, 0x11, 0x00


	//----- nvinfo : EIATTR_KPARAM_INFO
	.align		4
.L_466:
        /*0078*/ 	.byte	0x04, 0x17
        /*007a*/ 	.short	(.L_468 - .L_467)
.L_467:
        /*007c*/ 	.word	0x00000000
        /*0080*/ 	.short	0x000b
        /*0082*/ 	.short	0x0058
        /*0084*/ 	.byte	0x00, 0xf0, 0x11, 0x00


	//----- nvinfo : EIATTR_KPARAM_INFO
	.align		4
.L_468:
        /*0088*/ 	.byte	0x04, 0x17
        /*008a*/ 	.short	(.L_470 - .L_469)
.L_469:
        /*008c*/ 	.word	0x00000000
        /*0090*/ 	.short	0x000a
        /*0092*/ 	.short	0x0050
        /*0094*/ 	.byte	0x00, 0xf5, 0x21, 0x00


	//----- nvinfo : EIATTR_KPARAM_INFO
	.align		4
.L_470:
        /*0098*/ 	.byte	0x04, 0x17
        /*009a*/ 	.short	(.L_472 - .L_471)
.L_471:
        /*009c*/ 	.word	0x00000000
        /*00a0*/ 	.short	0x0009
        /*00a2*/ 	.short	0x0048
        /*00a4*/ 	.byte	0x00, 0xf5, 0x21, 0x00


	//----- nvinfo : EIATTR_KPARAM_INFO
	.align		4
.L_472:
        /*00a8*/ 	.byte	0x04, 0x17
        /*00aa*/ 	.short	(.L_474 - .L_473)
.L_473:
        /*00ac*/ 	.word	0x00000000
        /*00b0*/ 	.short	0x0008
        /*00b2*/ 	.short	0x0040
        /*00b4*/ 	.byte	0x00, 0xf5, 0x21, 0x00


	//----- nvinfo : EIATTR_KPARAM_INFO
	.align		4
.L_474:
        /*00b8*/ 	.byte	0x04, 0x17
        /*00ba*/ 	.short	(.L_476 - .L_475)
.L_475:
        /*00bc*/ 	.word	0x00000000
        /*00c0*/ 	.short	0x0007
        /*00c2*/ 	.short	0x0038
        /*00c4*/ 	.byte	0x00, 0xf5, 0x21, 0x00


	//----- nvinfo : EIATTR_KPARAM_INFO
	.align		4
.L_476:
        /*00c8*/ 	.byte	0x04, 0x17
        /*00ca*/ 	.short	(.L_478 - .L_477)
.L_477:
        /*00cc*/ 	.word	0x00000000
        /*00d0*/ 	.short	0x0006
        /*00d2*/ 	.short	0x0030
        /*00d4*/ 	.byte	0x00, 0xf5, 0x21, 0x00


	//----- nvinfo : EIATTR_KPARAM_INFO
	.align		4
.L_478:
        /*00d8*/ 	.byte	0x04, 0x17
        /*00da*/ 	.short	(.L_480 - .L_479)
.L_479:
        /*00dc*/ 	.word	0x00000000
        /*00e0*/ 	.short	0x0005
        /*00e2*/ 	.short	0x0028
        /*00e4*/ 	.byte	0x00, 0xf5, 0x21, 0x00


	//----- nvinfo : EIATTR_KPARAM_INFO
	.align		4
.L_480:
        /*00e8*/ 	.byte	0x04, 0x17
        /*00ea*/ 	.short	(.L_482 - .L_481)
.L_481:
        /*00ec*/ 	.word	0x00000000
        /*00f0*/ 	.short	0x0004
        /*00f2*/ 	.short	0x0020
        /*00f4*/ 	.byte	0x00, 0xf5, 0x21, 0x00


	//----- nvinfo : EIATTR_KPARAM_INFO
	.align		4
.L_482:
        /*00f8*/ 	.byte	0x04, 0x17
        /*00fa*/ 	.short	(.L_484 - .L_483)
.L_483:
        /*00fc*/ 	.word	0x00000000
        /*0100*/ 	.short	0x0003
        /*0102*/ 	.short	0x0018
        /*0104*/ 	.byte	0x00, 0xf5, 0x21, 0x00


	//----- nvinfo : EIATTR_KPARAM_INFO
	.align		4
.L_484:
        /*0108*/ 	.byte	0x04, 0x17
        /*010a*/ 	.short	(.L_486 - .L_485)
.L_485:
        /*010c*/ 	.word	0x00000000
        /*0110*/ 	.short	0x0002
        /*0112*/ 	.short	0x0010
        /*0114*/ 	.byte	0x00, 0xf5, 0x21, 0x00


	//----- nvinfo : EIATTR_KPARAM_INFO
	.align		4
.L_486:
        /*0118*/ 	.byte	0x04, 0x17
        /*011a*/ 	.short	(.L_488 - .L_487)
.L_487:
        /*011c*/ 	.word	0x00000000
        /*0120*/ 	.short	0x0001
        /*0122*/ 	.short	0x0008
        /*0124*/ 	.byte	0x00, 0xf5, 0x21, 0x00


	//----- nvinfo : EIATTR_KPARAM_INFO
	.align		4
.L_488:
        /*0128*/ 	.byte	0x04, 0x17
        /*012a*/ 	.short	(.L_490 - .L_489)
.L_489:
        /*012c*/ 	.word	0x00000000
        /*0130*/ 	.short	0x0000
        /*0132*/ 	.short	0x0000
        /*0134*/ 	.byte	0x00, 0xf5, 0x21, 0x00


	//----- nvinfo : EIATTR_SPARSE_MMA_MASK
	.align		4
.L_490:
        /*0138*/ 	.byte	0x03, 0x50
        /*013a*/ 	.short	0x0000


	//----- nvinfo : EIATTR_MAXREG_COUNT
	.align		4
        /*013c*/ 	.byte	0x03, 0x1b
        /*013e*/ 	.short	0x00ff


	//----- nvinfo : EIATTR_MERCURY_ISA_VERSION
	.align		4
        /*0140*/ 	.byte	0x03, 0x5f
        /*0142*/ 	.short	0x0101


	//----- nvinfo : EIATTR_VRC_CTA_INIT_COUNT
	.align		4
        /*0144*/ 	.byte	0x02, 0x4a
	.zero		1
	.zero		1


	//----- nvinfo : EIATTR_EXIT_INSTR_OFFSETS
	.align		4
        /*0148*/ 	.byte	0x04, 0x1c
        /*014a*/ 	.short	(.L_492 - .L_491)


	//   ....[0]....
.L_491:
        /*014c*/ 	.word	0x00000070


	//   ....[1]....
        /*0150*/ 	.word	0x000015a0


	//----- nvinfo : EIATTR_CRS_STACK_SIZE
	.align		4
.L_492:
        /*0154*/ 	.byte	0x04, 0x1e
        /*0156*/ 	.short	(.L_494 - .L_493)
.L_493:
        /*0158*/ 	.word	0x00000000


	//----- nvinfo : EIATTR_CBANK_PARAM_SIZE
	.align		4
.L_494:
        /*015c*/ 	.byte	0x03, 0x19
        /*015e*/ 	.short	0x0078


	//----- nvinfo : EIATTR_PARAM_CBANK
	.align		4
        /*0160*/ 	.byte	0x04, 0x0a
        /*0162*/ 	.short	(.L_496 - .L_495)
	.align		4
.L_495:
        /*0164*/ 	.word	index@(.nv.constant0._Z14physics_kernelPfS_S_S_PbPKfS2_S2_S2_PKbS2_iiiiffff)
        /*0168*/ 	.short	0x0380
        /*016a*/ 	.short	0x0078


	//----- nvinfo : EIATTR_SW_WAR
	.align		4
.L_496:
        /*016c*/ 	.byte	0x04, 0x36
        /*016e*/ 	.short	(.L_498 - .L_497)
.L_497:
        /*0170*/ 	.word	0x00000008
.L_498:


//--------------------- .nv.info._Z21decode_actions_kernelPKaPKfPfS3_S3_S3_PbS4_S4_S3_if --------------------------
	.section	.nv.info._Z21decode_actions_kernelPKaPKfPfS3_S3_S3_PbS4_S4_S3_if,"",@"SHT_CUDA_INFO"
	.sectionflags	@""
	.align	4


	//----- nvinfo : EIATTR_CUDA_API_VERSION
	.align		4
        /*0000*/ 	.byte	0x04, 0x37
        /*0002*/ 	.short	(.L_500 - .L_499)
.L_499:
        /*0004*/ 	.word	0x00000082


	//----- nvinfo : EIATTR_KPARAM_INFO
	.align		4
.L_500:
        /*0008*/ 	.byte	0x04, 0x17
        /*000a*/ 	.short	(.L_502 - .L_501)
.L_501:
        /*000c*/ 	.word	0x00000000
        /*0010*/ 	.short	0x000b
        /*0012*/ 	.short	0x0054
        /*0014*/ 	.byte	0x00, 0xf0, 0x11, 0x00


	//----- nvinfo : EIATTR_KPARAM_INFO
	.align		4
.L_502:
        /*0018*/ 	.byte	0x04, 0x17
        /*001a*/ 	.short	(.L_504 - .L_503)
.L_503:
        /*001c*/ 	.word	0x00000000
        /*0020*/ 	.short	0x000a
        /*0022*/ 	.short	0x0050
        /*0024*/ 	.byte	0x00, 0xf0, 0x11, 0x00


	//----- nvinfo : EIATTR_KPARAM_INFO
	.align		4
.L_504:
        /*0028*/ 	.byte	0x04, 0x17
        /*002a*/ 	.short	(.L_506 - .L_505)
.L_505:
        /*002c*/ 	.word	0x00000000
        /*0030*/ 	.short	0x0009
        /*0032*/ 	.short	0x0048
        /*0034*/ 	.byte	0x00, 0xf5, 0x21, 0x00


	//----- nvinfo : EIATTR_KPARAM_INFO
	.align		4
.L_506:
        /*0038*/ 	.byte	0x04, 0x17
        /*003a*/ 	.short	(.L_508 - .L_507)
.L_507:
        /*003c*/ 	.word	0x00000000
        /*0040*/ 	.short	0x0008
        /*0042*/ 	.short	0x0040
        /*0044*/ 	.byte	0x00, 0xf5, 0x21, 0x00


	//----- nvinfo : EIATTR_KPARAM_INFO
	.align		4
.L_508:
        /*0048*/ 	.byte	0x04, 0x17
        /*004a*/ 	.short	(.L_510 - .L_509)
.L_509:
        /*004c*/ 	.word	0x00000000
        /*0050*/ 	.short	0x0007
        /*0052*/ 	.short	0x0038
        /*0054*/ 	.byte	0x00, 0xf5, 0x21, 0x00


	//----- nvinfo : EIATTR_KPARAM_INFO
	.align		4
.L_510:
        /*0058*/ 	.byte	0x04, 0x17
        /*005a*/ 	.short	(.L_512 - .L_511)
.L_511:
        /*005c*/ 	.word	0x00000000
        /*0060*/ 	.short	0x0006
        /*0062*/ 	.short	0x0030
        /*0064*/ 	.byte	0x00, 0xf5, 0x21, 0x00


	//----- nvinfo : EIATTR_KPARAM_INFO
	.align		4
.L_512:
        /*0068*/ 	.byte	0x04, 0x17
        /*006a*/ 	.short	(.L_514 - .L_513)
.L_513:
        /*006c*/ 	.word	0x00000000
        /*0070*/ 	.short	0x0005
        /*0072*/ 	.short	0x0028
        /*0074*/ 	.byte	0x00, 0xf5, 0x21, 0x00


	//----- nvinfo : EIATTR_KPARAM_INFO
	.align		4
.L_514:
        /*0078*/ 	.byte	0x04, 0x17
        /*007a*/ 	.short	(.L_516 - .L_515)
.L_515:
        /*007c*/ 	.word	0x00000000
        /*0080*/ 	.short	0x0004
        /*0082*/ 	.short	0x0020
        /*0084*/ 	.byte	0x00, 0xf5, 0x21, 0x00


	//----- nvinfo : EIATTR_KPARAM_INFO
	.align		4
.L_516:
        /*0088*/ 	.byte	0x04, 0x17
        /*008a*/ 	.short	(.L_518 - .L_517)
.L_517:
        /*008c*/ 	.word	0x00000000
        /*0090*/ 	.short	0x0003
        /*0092*/ 	.short	0x0018
        /*0094*/ 	.byte	0x00, 0xf5, 0x21, 0x00


	//----- nvinfo : EIATTR_KPARAM_INFO
	.align		4
.L_518:
        /*0098*/ 	.byte	0x04, 0x17
        /*009a*/ 	.short	(.L_520 - .L_519)
.L_519:
        /*009c*/ 	.word	0x00000000
        /*00a0*/ 	.short	0x0002
        /*00a2*/ 	.short	0x0010
        /*00a4*/ 	.byte	0x00, 0xf5, 0x21, 0x00


	//----- nvinfo : EIATTR_KPARAM_INFO
	.align		4
.L_520:
        /*00a8*/ 	.byte	0x04, 0x17
        /*00aa*/ 	.short	(.L_522 - .L_521)
.L_521:
        /*00ac*/ 	.word	0x00000000
        /*00b0*/ 	.short	0x0001
        /*00b2*/ 	.short	0x0008
        /*00b4*/ 	.byte	0x00, 0xf5, 0x21, 0x00


	//----- nvinfo : EIATTR_KPARAM_INFO
	.align		4
.L_522:
        /*00b8*/ 	.byte	0x04, 0x17
        /*00ba*/ 	.short	(.L_524 - .L_523)
.L_523:
        /*00bc*/ 	.word	0x00000000
        /*00c0*/ 	.short	0x0000
        /*00c2*/ 	.short	0x0000
        /*00c4*/ 	.byte	0x00, 0xf5, 0x21, 0x00


	//----- nvinfo : EIATTR_SPARSE_MMA_MASK
	.align		4
.L_524:
        /*00c8*/ 	.byte	0x03, 0x50
        /*00ca*/ 	.short	0x0000


	//----- nvinfo : EIATTR_MAXREG_COUNT
	.align		4
        /*00cc*/ 	.byte	0x03, 0x1b
        /*00ce*/ 	.short	0x00ff


	//----- nvinfo : EIATTR_MERCURY_ISA_VERSION
	.align		4
        /*00d0*/ 	.byte	0x03, 0x5f
        /*00d2*/ 	.short	0x0101


	//----- nvinfo : EIATTR_VRC_CTA_INIT_COUNT
	.align		4
        /*00d4*/ 	.byte	0x02, 0x4a
	.zero		1
	.zero		1


	//----- nvinfo : EIATTR_EXIT_INSTR_OFFSETS
	.align		4
        /*00d8*/ 	.byte	0x04, 0x1c
        /*00da*/ 	.short	(.L_526 - .L_525)


	//   ....[0]....
.L_525:
        /*00dc*/ 	.word	0x00000070


	//   ....[1]....
        /*00e0*/ 	.word	0x00000460


	//----- nvinfo : EIATTR_CBANK_PARAM_SIZE
	.align		4
.L_526:
        /*00e4*/ 	.byte	0x03, 0x19
        /*00e6*/ 	.short	0x0058


	//----- nvinfo : EIATTR_PARAM_CBANK
	.align		4
        /*00e8*/ 	.byte	0x04, 0x0a
        /*00ea*/ 	.short	(.L_528 - .L_527)
	.align		4
.L_527:
        /*00ec*/ 	.word	index@(.nv.constant0._Z21decode_actions_kernelPKaPKfPfS3_S3_S3_PbS4_S4_S3_if)
        /*00f0*/ 	.short	0x0380
        /*00f2*/ 	.short	0x0058


	//----- nvinfo : EIATTR_SW_WAR
	.align		4
.L_528:
        /*00f4*/ 	.byte	0x04, 0x36
        /*00f6*/ 	.short	(.L_530 - .L_529)
.L_529:
        /*00f8*/ 	.word	0x00000008
.L_530:


//--------------------- .nv.info._Z24render_kernel_uint8_fastPKaPKfPhiiiiiffi --------------------------
	.section	.nv.info._Z24render_kernel_uint8_fastPKaPKfPhiiiiiffi,"",@"SHT_CUDA_INFO"
	.sectionflags	@""
	.align	4


	//----- nvinfo : EIATTR_CUDA_API_VERSION
	.align		4
        /*0000*/ 	.byte	0x04, 0x37
        /*0002*/ 	.short	(.L_532 - .L_531)
.L_531:
        /*0004*/ 	.word	0x00000082


	//----- nvinfo : EIATTR_KPARAM_INFO
	.align		4
.L_532:
        /*0008*/ 	.byte	0x04, 0x17
        /*000a*/ 	.short	(.L_534 - .L_533)
.L_533:
        /*000c*/ 	.word	0x00000000
        /*0010*/ 	.short	0x000a
        /*0012*/ 	.short	0x0034
        /*0014*/ 	.byte	0x00, 0xf0, 0x11, 0x00


	//----- nvinfo : EIATTR_KPARAM_INFO
	.align		4
.L_534:
        /*0018*/ 	.byte	0x04, 0x17
        /*001a*/ 	.short	(.L_536 - .L_535)
.L_535:
        /*001c*/ 	.word	0x00000000
        /*0020*/ 	.short	0x0009
        /*0022*/ 	.short	0x0030
        /*0024*/ 	.byte	0x00, 0xf0, 0x11, 0x00


	//----- nvinfo : EIATTR_KPARAM_INFO
	.align		4
.L_536:
        /*0028*/ 	.byte	0x04, 0x17
        /*002a*/ 	.short	(.L_538 - .L_537)
.L_537:
        /*002c*/ 	.word	0x00000000
        /*0030*/ 	.short	0x0008
        /*0032*/ 	.short	0x002c
        /*0034*/ 	.byte	0x00, 0xf0, 0x11, 0x00


	//----- nvinfo : EIATTR_KPARAM_INFO
	.align		4
.L_538:
        /*0038*/ 	.byte	0x04, 0x17
        /*003a*/ 	.short	(.L_540 - .L_539)
.L_539:
        /*003c*/ 	.word	0x00000000
        /*0040*/ 	.short	0x0007
        /*0042*/ 	.short	0x0028
        /*0044*/ 	.byte	0x00, 0xf0, 0x11, 0x00


	//----- nvinfo : EIATTR_KPARAM_INFO
	.align		4
.L_540:
        /*0048*/ 	.byte	0x04, 0x17
        /*004a*/ 	.short	(.L_542 - .L_541)
.L_541:
        /*004c*/ 	.word	0x00000000
        /*0050*/ 	.short	0x0006
        /*0052*/ 	.short	0x0024
        /*0054*/ 	.byte	0x00, 0xf0, 0x11, 0x00


	//----- nvinfo : EIATTR_KPARAM_INFO
	.align		4
.L_542:
        /*0058*/ 	.byte	0x04, 0x17
        /*005a*/ 	.short	(.L_544 - .L_543)
.L_543:
        /*005c*/ 	.word	0x00000000
        /*0060*/ 	.short	0x0005
        /*0062*/ 	.short	0x0020
        /*0064*/ 	.byte	0x00, 0xf0, 0x11, 0x00


	//----- nvinfo : EIATTR_KPARAM_INFO
	.align		4
.L_544:
        /*0068*/ 	.byte	0x04, 0x17
        /*006a*/ 	.short	(.L_546 - .L_545)
.L_545:
        /*006c*/ 	.word	0x00000000
        /*0070*/ 	.short	0x0004
        /*0072*/ 	.short	0x001c
        /*0074*/ 	.byte	0x00, 0xf0, 0x11, 0x00


	//----- nvinfo : EIATTR_KPARAM_INFO
	.align		4
.L_546:
        /*0078*/ 	.byte	0x04, 0x17
        /*007a*/ 	.short	(.L_548 - .L_547)
.L_547:
        /*007c*/ 	.word	0x00000000
        /*0080*/ 	.short	0x0003
        /*0082*/ 	.short	0x0018
        /*0084*/ 	.byte	0x00, 0xf0, 0x11, 0x00


	//----- nvinfo : EIATTR_KPARAM_INFO
	.align		4
.L_548:
        /*0088*/ 	.byte	0x04, 0x17
        /*008a*/ 	.short	(.L_550 - .L_549)
.L_549:
        /*008c*/ 	.word	0x00000000
        /*0090*/ 	.short	0x0002
        /*0092*/ 	.short	0x0010
        /*0094*/ 	.byte	0x00, 0xf5, 0x21, 0x00


	//----- nvinfo : EIATTR_KPARAM_INFO
	.align		4
.L_550:
        /*0098*/ 	.byte	0x04, 0x17
        /*009a*/ 	.short	(.L_552 - .L_551)
.L_551:
        /*009c*/ 	.word	0x00000000
        /*00a0*/ 	.short	0x0001
        /*00a2*/ 	.short	0x0008
        /*00a4*/ 	.byte	0x00, 0xf5, 0x21, 0x00


	//----- nvinfo : EIATTR_KPARAM_INFO
	.align		4
.L_552:
        /*00a8*/ 	.byte	0x04, 0x17
        /*00aa*/ 	.short	(.L_554 - .L_553)
.L_553:
        /*00ac*/ 	.word	0x00000000
        /*00b0*/ 	.short	0x0000
        /*00b2*/ 	.short	0x0000
        /*00b4*/ 	.byte	0x00, 0xf5, 0x21, 0x00


	//----- nvinfo : EIATTR_SPARSE_MMA_MASK
	.align		4
.L_554:
        /*00b8*/ 	.byte	0x03, 0x50
        /*00ba*/ 	.short	0x0000


	//----- nvinfo : EIATTR_MAXREG_COUNT
	.align		4
        /*00bc*/ 	.byte	0x03, 0x1b
        /*00be*/ 	.short	0x00ff


	//----- nvinfo : EIATTR_MERCURY_ISA_VERSION
	.align		4
        /*00c0*/ 	.byte	0x03, 0x5f
        /*00c2*/ 	.short	0x0101


	//----- nvinfo : EIATTR_VRC_CTA_INIT_COUNT
	.align		4
        /*00c4*/ 	.byte	0x02, 0x4a
	.zero		1
	.zero		1


	//----- nvinfo : EIATTR_EXIT_INSTR_OFFSETS
	.align		4
        /*00c8*/ 	.byte	0x04, 0x1c
        /*00ca*/ 	.short	(.L_556 - .L_555)


	//   ....[0]....
.L_555:
        /*00cc*/ 	.word	0x000000b0


	//   ....[1]....
        /*00d0*/ 	.word	0x00002c90


	//   ....[2]....
        /*00d4*/ 	.word	0x00006dd0


	//   ....[3]....
        /*00d8*/ 	.word	0x000072c0


	//----- nvinfo : EIATTR_CRS_STACK_SIZE
	.align		4
.L_556:
        /*00dc*/ 	.byte	0x04, 0x1e
        /*00de*/ 	.short	(.L_558 - .L_557)
.L_557:
        /*00e0*/ 	.word	0x00000000


	//----- nvinfo : EIATTR_CBANK_PARAM_SIZE
	.align		4
.L_558:
        /*00e4*/ 	.byte	0x03, 0x19
        /*00e6*/ 	.short	0x0038


	//----- nvinfo : EIATTR_PARAM_CBANK
	.align		4
        /*00e8*/ 	.byte	0x04, 0x0a
        /*00ea*/ 	.short	(.L_560 - .L_559)
	.align		4
.L_559:
        /*00ec*/ 	.word	index@(.nv.constant0._Z24render_kernel_uint8_fastPKaPKfPhiiiiiffi)
        /*00f0*/ 	.short	0x0380
        /*00f2*/ 	.short	0x0038


	//----- nvinfo : EIATTR_SW_WAR
	.align		4
.L_560:
        /*00f4*/ 	.byte	0x04, 0x36
        /*00f6*/ 	.short	(.L_562 - .L_561)
.L_561:
        /*00f8*/ 	.word	0x00000008
.L_562:


//--------------------- .nv.info._Z24render_kernel_uint8_fp16PKaPKfPhiiiiiff --------------------------
	.section	.nv.info._Z24render_kernel_uint8_fp16PKaPKfPhiiiiiff,"",@"SHT_CUDA_INFO"
	.sectionflags	@""
	.align	4


	//----- nvinfo : EIATTR_CUDA_API_VERSION
	.align		4
        /*0000*/ 	.byte	0x04, 0x37
        /*0002*/ 	.short	(.L_564 - .L_563)
.L_563:
        /*0004*/ 	.word	0x00000082


	//----- nvinfo : EIATTR_KPARAM_INFO
	.align		4
.L_564:
        /*0008*/ 	.byte	0x04, 0x17
        /*000a*/ 	.short	(.L_566 - .L_565)
.L_565:
        /*000c*/ 	.word	0x00000000
        /*0010*/ 	.short	0x0009
        /*0012*/ 	.short	0x0030
        /*0014*/ 	.byte	0x00, 0xf0, 0x11, 0x00


	//----- nvinfo : EIATTR_KPARAM_INFO
	.align		4
.L_566:
        /*0018*/ 	.byte	0x04, 0x17
        /*001a*/ 	.short	(.L_568 - .L_567)
.L_567:
        /*001c*/ 	.word	0x00000000
        /*0020*/ 	.short	0x0008
        /*0022*/ 	.short	0x002c
        /*0024*/ 	.byte	0x00, 0xf0, 0x11, 0x00


	//----- nvinfo : EIATTR_KPARAM_INFO
	.align		4
.L_568:
        /*0028*/ 	.byte	0x04, 0x17
        /*002a*/ 	.short	(.L_570 - .L_569)
.L_569:
        /*002c*/ 	.word	0x00000000
        /*0030*/ 	.short	0x0007
        /*0032*/ 	.short	0x0028
        /*0034*/ 	.byte	0x00, 0xf0, 0x11, 0x00


	//----- nvinfo : EIATTR_KPARAM_INFO
	.align		4
.L_570:
        /*0038*/ 	.byte	0x04, 0x17
        /*003a*/ 	.short	(.L_572 - .L_571)
.L_571:
        /*003c*/ 	.word	0x00000000
        /*0040*/ 	.short	0x0006
        /*0042*/ 	.short	0x0024
        /*0044*/ 	.byte	0x00, 0xf0, 0x11, 0x00


	//----- nvinfo : EIATTR_KPARAM_INFO
	.align		4
.L_572:
        /*0048*/ 	.byte	0x04, 0x17
        /*004a*/ 	.short	(.L_574 - .L_573)
.L_573:
        /*004c*/ 	.word	0x00000000
        /*0050*/ 	.short	0x0005
        /*0052*/ 	.short	0x0020
        /*0054*/ 	.byte	0x00, 0xf0, 0x11, 0x00


	//----- nvinfo : EIATTR_KPARAM_INFO
	.align		4
.L_574:
        /*0058*/ 	.byte	0x04, 0x17
        /*005a*/ 	.short	(.L_576 - .L_575)
.L_575:
        /*005c*/ 	.word	0x00000000
        /*0060*/ 	.short	0x0004
        /*0062*/ 	.short	0x001c
        /*0064*/ 	.byte	0x00, 0xf0, 0x11, 0x00


	//----- nvinfo : EIATTR_KPARAM_INFO
	.align		4
.L_576:
        /*0068*/ 	.byte	0x04, 0x17
        /*006a*/ 	.short	(.L_578 - .L_577)
.L_577:
        /*006c*/ 	.word	0x00000000
        /*0070*/ 	.short	0x0003
        /*0072*/ 	.short	0x0018
        /*0074*/ 	.byte	0x00, 0xf0, 0x11, 0x00


	//----- nvinfo : EIATTR_KPARAM_INFO
	.align		4
.L_578:
        /*0078*/ 	.byte	0x04, 0x17
        /*007a*/ 	.short	(.L_580 - .L_579)
.L_579:
        /*007c*/ 	.word	0x00000000
        /*0080*/ 	.short	0x0002
        /*0082*/ 	.short	0x0010
        /*0084*/ 	.byte	0x00, 0xf5, 0x21, 0x00


	//----- nvinfo : EIATTR_KPARAM_INFO
	.align		4
.L_580:
        /*0088*/ 	.byte	0x04, 0x17
        /*008a*/ 	.short	(.L_582 - .L_581)
.L_581:
        /*008c*/ 	.word	0x00000000
        /*0090*/ 	.short	0x0001
        /*0092*/ 	.short	0x0008
        /*0094*/ 	.byte	0x00, 0xf5, 0x21, 0x00


	//----- nvinfo : EIATTR_KPARAM_INFO
	.align		4
.L_582:
        /*0098*/ 	.byte	0x04, 0x17
        /*009a*/ 	.short	(.L_584 - .L_583)
.L_583:
        /*009c*/ 	.word	0x00000000
        /*00a0*/ 	.short	0x0000
        /*00a2*/ 	.short	0x0000
        /*00a4*/ 	.byte	0x00, 0xf5, 0x21, 0x00


	//----- nvinfo : EIATTR_SPARSE_MMA_MASK
	.align		4
.L_584:
        /*00a8*/ 	.byte	0x03, 0x50
        /*00aa*/ 	.short	0x0000


	//----- nvinfo : EIATTR_MAXREG_COUNT
	.align		4
        /*00ac*/ 	.byte	0x03, 0x1b
        /*00ae*/ 	.short	0x00ff


	//----- nvinfo : EIATTR_MERCURY_ISA_VERSION
	.align		4
        /*00b0*/ 	.byte	0x03, 0x5f
        /*00b2*/ 	.short	0x0101


	//----- nvinfo : EIATTR_VRC_CTA_INIT_COUNT
	.align		4
        /*00b4*/ 	.byte	0x02, 0x4a
	.zero		1
	.zero		1


	//----- nvinfo : EIATTR_EXIT_INSTR_OFFSETS
	.align		4
        /*00b8*/ 	.byte	0x04, 0x1c
        /*00ba*/ 	.short	(.L_586 - .L_585)


	//   ....[0]....
.L_585:
        /*00bc*/ 	.word	0x000000a0


	//   ....[1]....
        /*00c0*/ 	.word	0x000057b0


	//   ....[2]....
        /*00c4*/ 	.word	0x000058a0


	//----- nvinfo : EIATTR_CRS_STACK_SIZE
	.align		4
.L_586:
        /*00c8*/ 	.byte	0x04, 0x1e
        /*00ca*/ 	.short	(.L_588 - .L_587)
.L_587:
        /*00cc*/ 	.word	0x00000000


	//----- nvinfo : EIATTR_CBANK_PARAM_SIZE
	.align		4
.L_588:
        /*00d0*/ 	.byte	0x03, 0x19
        /*00d2*/ 	.short	0x0034


	//----- nvinfo : EIATTR_PARAM_CBANK
	.align		4
        /*00d4*/ 	.byte	0x04, 0x0a
        /*00d6*/ 	.short	(.L_590 - .L_589)
	.align		4
.L_589:
        /*00d8*/ 	.word	index@(.nv.constant0._Z24render_kernel_uint8_fp16PKaPKfPhiiiiiff)
        /*00dc*/ 	.short	0x0380
        /*00de*/ 	.short	0x0034


	//----- nvinfo : EIATTR_SW_WAR
	.align		4
.L_590:
        /*00e0*/ 	.byte	0x04, 0x36
        /*00e2*/ 	.short	(.L_592 - .L_591)
.L_591:
        /*00e4*/ 	.word	0x00000008
.L_592:


//--------------------- .nv.info._Z27render_kernel_uint8_minimalPKaPKfPhiiiiiff --------------------------
	.section	.nv.info._Z27render_kernel_uint8_minimalPKaPKfPhiiiiiff,"",@"SHT_CUDA_INFO"
	.sectionflags	@""
	.align	4


	//----- nvinfo : EIATTR_CUDA_API_VERSION
	.align		4
        /*0000*/ 	.byte	0x04, 0x37
        /*0002*/ 	.short	(.L_594 - .L_593)
.L_593:
        /*0004*/ 	.word	0x00000082


	//----- nvinfo : EIATTR_KPARAM_INFO
	.align		4
.L_594:
        /*0008*/ 	.byte	0x04, 0x17
        /*000a*/ 	.short	(.L_596 - .L_595)
.L_595:
        /*000c*/ 	.word	0x00000000
        /*0010*/ 	.short	0x0009
        /*0012*/ 	.short	0x0030
        /*0014*/ 	.byte	0x00, 0xf0, 0x11, 0x00


	//----- nvinfo : EIATTR_KPARAM_INFO
	.align		4
.L_596:
        /*0018*/ 	.byte	0x04, 0x17
        /*001a*/ 	.short	(.L_598 - .L_597)
.L_597:
        /*001c*/ 	.word	0x00000000
        /*0020*/ 	.short	0x0008
        /*0022*/ 	.short	0x002c
        /*0024*/ 	.byte	0x00, 0xf0, 0x11, 0x00


	//----- nvinfo : EIATTR_KPARAM_INFO
	.align		4
.L_598:
        /*0028*/ 	.byte	0x04, 0x17
        /*002a*/ 	.short	(.L_600 - .L_599)
.L_599:
        /*002c*/ 	.word	0x00000000
        /*0030*/ 	.short	0x0007
        /*0032*/ 	.short	0x0028
        /*0034*/ 	.byte	0x00, 0xf0, 0x11, 0x00


	//----- nvinfo : EIATTR_KPARAM_INFO
	.align		4
.L_600:
        /*0038*/ 	.byte	0x04, 0x17
        /*003a*/ 	.short	(.L_602 - .L_601)
.L_601:
        /*003c*/ 	.word	0x00000000
        /*0040*/ 	.short	0x0006
        /*0042*/ 	.short	0x0024
        /*0044*/ 	.byte	0x00, 0xf0, 0x11, 0x00


	//----- nvinfo : EIATTR_KPARAM_INFO
	.align		4
.L_602:
        /*0048*/ 	.byte	0x04, 0x17
        /*004a*/ 	.short	(.L_604 - .L_603)
.L_603:
        /*004c*/ 	.word	0x00000000
        /*0050*/ 	.short	0x0005
        /*0052*/ 	.short	0x0020
        /*0054*/ 	.byte	0x00, 0xf0, 0x11, 0x00


	//----- nvinfo : EIATTR_KPARAM_INFO
	.align		4
.L_604:
        /*0058*/ 	.byte	0x04, 0x17
        /*005a*/ 	.short	(.L_606 - .L_605)
.L_605:
        /*005c*/ 	.word	0x00000000
        /*0060*/ 	.short	0x0004
        /*0062*/ 	.short	0x001c
        /*0064*/ 	.byte	0x00, 0xf0, 0x11, 0x00


	//----- nvinfo : EIATTR_KPARAM_INFO
	.align		4
.L_606:
        /*0068*/ 	.byte	0x04, 0x17
        /*006a*/ 	.short	(.L_608 - .L_607)
.L_607:
        /*006c*/ 	.word	0x00000000
        /*0070*/ 	.short	0x0003
        /*0072*/ 	.short	0x0018
        /*0074*/ 	.byte	0x00, 0xf0, 0x11, 0x00


	//----- nvinfo : EIATTR_KPARAM_INFO
	.align		4
.L_608:
        /*0078*/ 	.byte	0x04, 0x17
        /*007a*/ 	.short	(.L_610 - .L_609)
.L_609:
        /*007c*/ 	.word	0x00000000
        /*0080*/ 	.short	0x0002
        /*0082*/ 	.short	0x0010
        /*0084*/ 	.byte	0x00, 0xf5, 0x21, 0x00


	//----- nvinfo : EIATTR_KPARAM_INFO
	.align		4
.L_610:
        /*0088*/ 	.byte	0x04, 0x17
        /*008a*/ 	.short	(.L_612 - .L_611)
.L_611:
        /*008c*/ 	.word	0x00000000
        /*0090*/ 	.short	0x0001
        /*0092*/ 	.short	0x0008
        /*0094*/ 	.byte	0x00, 0xf5, 0x21, 0x00


	//----- nvinfo : EIATTR_KPARAM_INFO
	.align		4
.L_612:
        /*0098*/ 	.byte	0x04, 0x17
        /*009a*/ 	.short	(.L_614 - .L_613)
.L_613:
        /*009c*/ 	.word	0x00000000
        /*00a0*/ 	.short	0x0000
        /*00a2*/ 	.short	0x0000
        /*00a4*/ 	.byte	0x00, 0xf5, 0x21, 0x00


	//----- nvinfo : EIATTR_SPARSE_MMA_MASK
	.align		4
.L_614:
        /*00a8*/ 	.byte	0x03, 0x50
        /*00aa*/ 	.short	0x0000


	//----- nvinfo : EIATTR_MAXREG_COUNT
	.align		4
        /*00ac*/ 	.byte	0x03, 0x1b
        /*00ae*/ 	.short	0x00ff


	//----- nvinfo : EIATTR_MERCURY_ISA_VERSION
	.align		4
        /*00b0*/ 	.byte	0x03, 0x5f
        /*00b2*/ 	.short	0x0101


	//----- nvinfo : EIATTR_VRC_CTA_INIT_COUNT
	.align		4
        /*00b4*/ 	.byte	0x02, 0x4a
	.zero		1
	.zero		1


	//----- nvinfo : EIATTR_EXIT_INSTR_OFFSETS
	.align		4
        /*00b8*/ 	.byte	0x04, 0x1c
        /*00ba*/ 	.short	(.L_616 - .L_615)


	//   ....[0]....
.L_615:
        /*00bc*/ 	.word	0x000000a0


	//   ....[1]....
        /*00c0*/ 	.word	0x00005730


	//   ....[2]....
        /*00c4*/ 	.word	0x00005820


	//----- nvinfo : EIATTR_CRS_STACK_SIZE
	.align		4
.L_616:
        /*00c8*/ 	.byte	0x04, 0x1e
        /*00ca*/ 	.short	(.L_618 - .L_617)
.L_617:
        /*00cc*/ 	.word	0x00000000


	//----- nvinfo : EIATTR_CBANK_PARAM_SIZE
	.align		4
.L_618:
        /*00d0*/ 	.byte	0x03, 0x19
        /*00d2*/ 	.short	0x0034


	//----- nvinfo : EIATTR_PARAM_CBANK
	.align		4
        /*00d4*/ 	.byte	0x04, 0x0a
        /*00d6*/ 	.short	(.L_620 - .L_619)
	.align		4
.L_619:
        /*00d8*/ 	.word	index@(.nv.constant0._Z27render_kernel_uint8_minimalPKaPKfPhiiiiiff)
        /*00dc*/ 	.short	0x0380
        /*00de*/ 	.short	0x0034


	//----- nvinfo : EIATTR_SW_WAR
	.align		4
.L_620:
        /*00e0*/ 	.byte	0x04, 0x36
        /*00e2*/ 	.short	(.L_622 - .L_621)
.L_621:
        /*00e4*/ 	.word	0x00000008
.L_622:


//--------------------- .nv.info._Z24render_kernel_uint8_smemPKaPKfPhiiiii --------------------------
	.section	.nv.info._Z24render_kernel_uint8_smemPKaPKfPhiiiii,"",@"SHT_CUDA_INFO"
	.sectionflags	@""
	.align	4


	//----- nvinfo : EIATTR_CUDA_API_VERSION
	.align		4
        /*0000*/ 	.byte	0x04, 0x37
        /*0002*/ 	.short	(.L_624 - .L_623)
.L_623:
        /*0004*/ 	.word	0x00000082


	//----- nvinfo : EIATTR_KPARAM_INFO
	.align		4
.L_624:
        /*0008*/ 	.byte	0x04, 0x17
        /*000a*/ 	.short	(.L_626 - .L_625)
.L_625:
        /*000c*/ 	.word	0x00000000
        /*0010*/ 	.short	0x0007
        /*0012*/ 	.short	0x0028
        /*0014*/ 	.byte	0x00, 0xf0, 0x11, 0x00


	//----- nvinfo : EIATTR_KPARAM_INFO
	.align		4
.L_626:
        /*0018*/ 	.byte	0x04, 0x17
        /*001a*/ 	.short	(.L_628 - .L_627)
.L_627:
        /*001c*/ 	.word	0x00000000
        /*0020*/ 	.short	0x0006
        /*0022*/ 	.short	0x0024
        /*0024*/ 	.byte	0x00, 0xf0, 0x11, 0x00


	//----- nvinfo : EIATTR_KPARAM_INFO
	.align		4
.L_628:
        /*0028*/ 	.byte	0x04, 0x17
        /*002a*/ 	.short	(.L_630 - .L_629)
.L_629:
        /*002c*/ 	.word	0x00000000
        /*0030*/ 	.short	0x0005
        /*0032*/ 	.short	0x0020
        /*0034*/ 	.byte	0x00, 0xf0, 0x11, 0x00


	//----- nvinfo : EIATTR_KPARAM_INFO
	.align		4
.L_630:
        /*0038*/ 	.byte	0x04, 0x17
        /*003a*/ 	.short	(.L_632 - .L_631)
.L_631:
        /*003c*/ 	.word	0x00000000
        /*0040*/ 	.short	0x0004
        /*0042*/ 	.short	0x001c
        /*0044*/ 	.byte	0x00, 0xf0, 0x11, 0x00


	//----- nvinfo : EIATTR_KPARAM_INFO
	.align		4
.L_632:
        /*0048*/ 	.byte	0x04, 0x17
        /*004a*/ 	.short	(.L_634 - .L_633)
.L_633:
        /*004c*/ 	.word	0x00000000
        /*0050*/ 	.short	0x0003
        /*0052*/ 	.short	0x0018
        /*0054*/ 	.byte	0x00, 0xf0, 0x11, 0x00


	//----- nvinfo : EIATTR_KPARAM_INFO
	.align		4
.L_634:
        /*0058*/ 	.byte	0x04, 0x17
        /*005a*/ 	.short	(.L_636 - .L_635)
.L_635:
        /*005c*/ 	.word	0x00000000
        /*0060*/ 	.short	0x0002
        /*0062*/ 	.short	0x0010
        /*0064*/ 	.byte	0x00, 0xf5, 0x21, 0x00


	//----- nvinfo : EIATTR_KPARAM_INFO
	.align		4
.L_636:
        /*0068*/ 	.byte	0x04, 0x17
        /*006a*/ 	.short	(.L_638 - .L_637)
.L_637:
        /*006c*/ 	.word	0x00000000
        /*0070*/ 	.short	0x0001
        /*0072*/ 	.short	0x0008
        /*0074*/ 	.byte	0x00, 0xf5, 0x21, 0x00


	//----- nvinfo : EIATTR_KPARAM_INFO
	.align		4
.L_638:
        /*0078*/ 	.byte	0x04, 0x17
        /*007a*/ 	.short	(.L_640 - .L_639)
.L_639:
        /*007c*/ 	.word	0x00000000
        /*0080*/ 	.short	0x0000
        /*0082*/ 	.short	0x0000
        /*0084*/ 	.byte	0x00, 0xf5, 0x21, 0x00


	//----- nvinfo : EIATTR_SPARSE_MMA_MASK
	.align		4
.L_640:
        /*0088*/ 	.byte	0x03, 0x50
        /*008a*/ 	.short	0x0000


	//----- nvinfo : EIATTR_MAXREG_COUNT
	.align		4
        /*008c*/ 	.byte	0x03, 0x1b
        /*008e*/ 	.short	0x00ff


	//----- nvinfo : EIATTR_NUM_BARRIERS
	.align		4
        /*0090*/ 	.byte	0x02, 0x4c
        /*0092*/ 	.byte	0x01
	.zero		1


	//----- nvinfo : EIATTR_MERCURY_ISA_VERSION
	.align		4
        /*0094*/ 	.byte	0x03, 0x5f
        /*0096*/ 	.short	0x0101


	//----- nvinfo : EIATTR_VRC_CTA_INIT_COUNT
	.align		4
        /*0098*/ 	.byte	0x02, 0x4a
	.zero		1
	.zero		1


	//----- nvinfo : EIATTR_EXIT_INSTR_OFFSETS
	.align		4
        /*009c*/ 	.byte	0x04, 0x1c
        /*009e*/ 	.short	(.L_642 - .L_641)


	//   ....[0]....
.L_641:
        /*00a0*/ 	.word	0x00000040


	//   ....[1]....
        /*00a4*/ 	.word	0x00000790


	//   ....[2]....
        /*00a8*/ 	.word	0x00003260


	//   ....[3]....
        /*00ac*/ 	.word	0x00003350


	//----- nvinfo : EIATTR_CRS_STACK_SIZE
	.align		4
.L_642:
        /*00b0*/ 	.byte	0x04, 0x1e
        /*00b2*/ 	.short	(.L_644 - .L_643)
.L_643:
        /*00b4*/ 	.word	0x00000000


	//----- nvinfo : EIATTR_CBANK_PARAM_SIZE
	.align		4
.L_644:
        /*00b8*/ 	.byte	0x03, 0x19
        /*00ba*/ 	.short	0x002c


	//----- nvinfo : EIATTR_PARAM_CBANK
	.align		4
        /*00bc*/ 	.byte	0x04, 0x0a
        /*00be*/ 	.short	(.L_646 - .L_645)
	.align		4
.L_645:
        /*00c0*/ 	.word	index@(.nv.constant0._Z24render_kernel_uint8_smemPKaPKfPhiiiii)
        /*00c4*/ 	.short	0x0380
        /*00c6*/ 	.short	0x002c


	//----- nvinfo : EIATTR_SW_WAR
	.align		4
.L_646:
        /*00c8*/ 	.byte	0x04, 0x36
        /*00ca*/ 	.short	(.L_648 - .L_647)
.L_647:
        /*00cc*/ 	.word	0x00000008
.L_648:


//--------------------- .nv.info._Z29render_kernel_uint8_coalescedPKaPKfPhiiiii --------------------------
	.section	.nv.info._Z29render_kernel_uint8_coalescedPKaPKfPhiiiii,"",@"SHT_CUDA_INFO"
	.sectionflags	@""
	.align	4


	//----- nvinfo : EIATTR_CUDA_API_VERSION
	.align		4
        /*0000*/ 	.byte	0x04, 0x37
        /*0002*/ 	.short	(.L_650 - .L_649)
.L_649:
        /*0004*/ 	.word	0x00000082


	//----- nvinfo : EIATTR_KPARAM_INFO
	.align		4
.L_650:
        /*0008*/ 	.byte	0x04, 0x17
        /*000a*/ 	.short	(.L_652 - .L_651)
.L_651:
        /*000c*/ 	.word	0x00000000
        /*0010*/ 	.short	0x0007
        /*0012*/ 	.short	0x0028
        /*0014*/ 	.byte	0x00, 0xf0, 0x11, 0x00


	//----- nvinfo : EIATTR_KPARAM_INFO
	.align		4
.L_652:
        /*0018*/ 	.byte	0x04, 0x17
        /*001a*/ 	.short	(.L_654 - .L_653)
.L_653:
        /*001c*/ 	.word	0x00000000
        /*0020*/ 	.short	0x0006
        /*0022*/ 	.short	0x0024
        /*0024*/ 	.byte	0x00, 0xf0, 0x11, 0x00


	//----- nvinfo : EIATTR_KPARAM_INFO
	.align		4
.L_654:
        /*0028*/ 	.byte	0x04, 0x17
        /*002a*/ 	.short	(.L_656 - .L_655)
.L_655:
        /*002c*/ 	.word	0x00000000
        /*0030*/ 	.short	0x0005
        /*0032*/ 	.short	0x0020
        /*0034*/ 	.byte	0x00, 0xf0, 0x11, 0x00


	//----- nvinfo : EIATTR_KPARAM_INFO
	.align		4
.L_656:
        /*0038*/ 	.byte	0x04, 0x17
        /*003a*/ 	.short	(.L_658 - .L_657)
.L_657:
        /*003c*/ 	.word	0x00000000
        /*0040*/ 	.short	0x0004
        /*0042*/ 	.short	0x001c
        /*0044*/ 	.byte	0x00, 0xf0, 0x11, 0x00


	//----- nvinfo : EIATTR_KPARAM_INFO
	.align		4
.L_658:
        /*0048*/ 	.byte	0x04, 0x17
        /*004a*/ 	.short	(.L_660 - .L_659)
.L_659:
        /*004c*/ 	.word	0x00000000
        /*0050*/ 	.short	0x0003
        /*0052*/ 	.short	0x0018
        /*0054*/ 	.byte	0x00, 0xf0, 0x11, 0x00


	//----- nvinfo : EIATTR_KPARAM_INFO
	.align		4
.L_660:
        /*0058*/ 	.byte	0x04, 0x17
        /*005a*/ 	.short	(.L_662 - .L_661)
.L_661:
        /*005c*/ 	.word	0x00000000
        /*0060*/ 	.short	0x0002
        /*0062*/ 	.short	0x0010
        /*0064*/ 	.byte	0x00, 0xf5, 0x21, 0x00


	//----- nvinfo : EIATTR_KPARAM_INFO
	.align		4
.L_662:
        /*0068*/ 	.byte	0x04, 0x17
        /*006a*/ 	.short	(.L_664 - .L_663)
.L_663:
        /*006c*/ 	.word	0x00000000
        /*0070*/ 	.short	0x0001
        /*0072*/ 	.short	0x0008
        /*0074*/ 	.byte	0x00, 0xf5, 0x21, 0x00


	//----- nvinfo : EIATTR_KPARAM_INFO
	.align		4
.L_664:
        /*0078*/ 	.byte	0x04, 0x17
        /*007a*/ 	.short	(.L_666 - .L_665)
.L_665:
        /*007c*/ 	.word	0x00000000
        /*0080*/ 	.short	0x0000
        /*0082*/ 	.short	0x0000
        /*0084*/ 	.byte	0x00, 0xf5, 0x21, 0x00


	//----- nvinfo : EIATTR_SPARSE_MMA_MASK
	.align		4
.L_666:
        /*0088*/ 	.byte	0x03, 0x50
        /*008a*/ 	.short	0x0000


	//----- nvinfo : EIATTR_MAXREG_COUNT
	.align		4
        /*008c*/ 	.byte	0x03, 0x1b
        /*008e*/ 	.short	0x00ff


	//----- nvinfo : EIATTR_MERCURY_ISA_VERSION
	.align		4
        /*0090*/ 	.byte	0x03, 0x5f
        /*0092*/ 	.short	0x0101


	//----- nvinfo : EIATTR_VRC_CTA_INIT_COUNT
	.align		4
        /*0094*/ 	.byte	0x02, 0x4a
	.zero		1
	.zero		1


	//----- nvinfo : EIATTR_EXIT_INSTR_OFFSETS
	.align		4
        /*0098*/ 	.byte	0x04, 0x1c
        /*009a*/ 	.short	(.L_668 - .L_667)


	//   ....[0]....
.L_667:
        /*009c*/ 	.word	0x000000b0


	//   ....[1]....
        /*00a0*/ 	.word	0x00002ae0


	//   ....[2]....
        /*00a4*/ 	.word	0x00002bd0


	//----- nvinfo : EIATTR_CRS_STACK_SIZE
	.align		4
.L_668:
        /*00a8*/ 	.byte	0x04, 0x1e
        /*00aa*/ 	.short	(.L_670 - .L_669)
.L_669:
        /*00ac*/ 	.word	0x00000000


	//----- nvinfo : EIATTR_CBANK_PARAM_SIZE
	.align		4
.L_670:
        /*00b0*/ 	.byte	0x03, 0x19
        /*00b2*/ 	.short	0x002c


	//----- nvinfo : EIATTR_PARAM_CBANK
	.align		4
        /*00b4*/ 	.byte	0x04, 0x0a
        /*00b6*/ 	.short	(.L_672 - .L_671)
	.align		4
.L_671:
        /*00b8*/ 	.word	index@(.nv.constant0._Z29render_kernel_uint8_coalescedPKaPKfPhiiiii)
        /*00bc*/ 	.short	0x0380
        /*00be*/ 	.short	0x002c


	//----- nvinfo : EIATTR_SW_WAR
	.align		4
.L_672:
        /*00c0*/ 	.byte	0x04, 0x36
        /*00c2*/ 	.short	(.L_674 - .L_673)
.L_673:
        /*00c4*/ 	.word	0x00000008
.L_674:


//--------------------- .nv.info._Z28render_kernel_uint8_prebasisPKaPKfPhiiiiiii --------------------------
	.section	.nv.info._Z28render_kernel_uint8_prebasisPKaPKfPhiiiiiii,"",@"SHT_CUDA_INFO"
	.sectionflags	@""
	.align	4


	//----- nvinfo : EIATTR_CUDA_API_VERSION
	.align		4
        /*0000*/ 	.byte	0x04, 0x37
        /*0002*/ 	.short	(.L_676 - .L_675)
.L_675:
        /*0004*/ 	.word	0x00000082


	//----- nvinfo : EIATTR_KPARAM_INFO
	.align		4
.L_676:
        /*0008*/ 	.byte	0x04, 0x17
        /*000a*/ 	.short	(.L_678 - .L_677)
.L_677:
        /*000c*/ 	.word	0x00000000
        /*0010*/ 	.short	0x0009
        /*0012*/ 	.short	0x0030
        /*0014*/ 	.byte	0x00, 0xf0, 0x11, 0x00


	//----- nvinfo : EIATTR_KPARAM_INFO
	.align		4
.L_678:
        /*0018*/ 	.byte	0x04, 0x17
        /*001a*/ 	.short	(.L_680 - .L_679)
.L_679:
        /*001c*/ 	.word	0x00000000
        /*0020*/ 	.short	0x0008
        /*0022*/ 	.short	0x002c
        /*0024*/ 	.byte	0x00, 0xf0, 0x11, 0x00


	//----- nvinfo : EIATTR_KPARAM_INFO
	.align		4
.L_680:
        /*0028*/ 	.byte	0x04, 0x17
        /*002a*/ 	.short	(.L_682 - .L_681)
.L_681:
        /*002c*/ 	.word	0x00000000
        /*0030*/ 	.short	0x0007
        /*0032*/ 	.short	0x0028
        /*0034*/ 	.byte	0x00, 0xf0, 0x11, 0x00


	//----- nvinfo : EIATTR_KPARAM_INFO
	.align		4
.L_682:
        /*0038*/ 	.byte	0x04, 0x17
        /*003a*/ 	.short	(.L_684 - .L_683)
.L_683:
        /*003c*/ 	.word	0x00000000
        /*0040*/ 	.short	0x0006
        /*0042*/ 	.short	0x0024
        /*0044*/ 	.byte	0x00, 0xf0, 0x11, 0x00


	//----- nvinfo : EIATTR_KPARAM_INFO
	.align		4
.L_684:
        /*0048*/ 	.byte	0x04, 0x17
        /*004a*/ 	.short	(.L_686 - .L_685)
.L_685:
        /*004c*/ 	.word	0x00000000
        /*0050*/ 	.short	0x0005
        /*0052*/ 	.short	0x0020
        /*0054*/ 	.byte	0x00, 0xf0, 0x11, 0x00


	//----- nvinfo : EIATTR_KPARAM_INFO
	.align		4
.L_686:
        /*0058*/ 	.byte	0x04, 0x17
        /*005a*/ 	.short	(.L_688 - .L_687)
.L_687:
        /*005c*/ 	.word	0x00000000
        /*0060*/ 	.short	0x0004
        /*0062*/ 	.short	0x001c
        /*0064*/ 	.byte	0x00, 0xf0, 0x11, 0x00


	//----- nvinfo : EIATTR_KPARAM_INFO
	.align		4
.L_688:
        /*0068*/ 	.byte	0x04, 0x17
        /*006a*/ 	.short	(.L_690 - .L_689)
.L_689:
        /*006c*/ 	.word	0x00000000
        /*0070*/ 	.short	0x0003
        /*0072*/ 	.short	0x0018
        /*0074*/ 	.byte	0x00, 0xf0, 0x11, 0x00


	//----- nvinfo : EIATTR_KPARAM_INFO
	.align		4
.L_690:
        /*0078*/ 	.byte	0x04, 0x17
        /*007a*/ 	.short	(.L_692 - .L_691)
.L_691:
        /*007c*/ 	.word	0x00000000
        /*0080*/ 	.short	0x0002
        /*0082*/ 	.short	0x0010
        /*0084*/ 	.byte	0x00, 0xf5, 0x21, 0x00


	//----- nvinfo : EIATTR_KPARAM_INFO
	.align		4
.L_692:
        /*0088*/ 	.byte	0x04, 0x17
        /*008a*/ 	.short	(.L_694 - .L_693)
.L_693:
        /*008c*/ 	.word	0x00000000
        /*0090*/ 	.short	0x0001
        /*0092*/ 	.short	0x0008
        /*0094*/ 	.byte	0x00, 0xf5, 0x21, 0x00


	//----- nvinfo : EIATTR_KPARAM_INFO
	.align		4
.L_694:
        /*0098*/ 	.byte	0x04, 0x17
        /*009a*/ 	.short	(.L_696 - .L_695)
.L_695:
        /*009c*/ 	.word	0x00000000
        /*00a0*/ 	.short	0x0000
        /*00a2*/ 	.short	0x0000
        /*00a4*/ 	.byte	0x00, 0xf5, 0x21, 0x00


	//----- nvinfo : EIATTR_SPARSE_MMA_MASK
	.align		4
.L_696:
        /*00a8*/ 	.byte	0x03, 0x50
        /*00aa*/ 	.short	0x0000


	//----- nvinfo : EIATTR_MAXREG_COUNT
	.align		4
        /*00ac*/ 	.byte	0x03, 0x1b
        /*00ae*/ 	.short	0x00ff


	//----- nvinfo : EIATTR_NUM_BARRIERS
	.align		4
        /*00b0*/ 	.byte	0x02, 0x4c
        /*00b2*/ 	.byte	0x01
	.zero		1


	//----- nvinfo : EIATTR_MERCURY_ISA_VERSION
	.align		4
        /*00b4*/ 	.byte	0x03, 0x5f
        /*00b6*/ 	.short	0x0101


	//----- nvinfo : EIATTR_VRC_CTA_INIT_COUNT
	.align		4
        /*00b8*/ 	.byte	0x02, 0x4a
	.zero		1
	.zero		1


	//----- nvinfo : EIATTR_EXIT_INSTR_OFFSETS
	.align		4
        /*00bc*/ 	.byte	0x04, 0x1c
        /*00be*/ 	.short	(.L_698 - .L_697)


	//   ....[0]....
.L_697:
        /*00c0*/ 	.word	0x000000b0


	//   ....[1]....
        /*00c4*/ 	.word	0x000030f0


	//   ....[2]....
        /*00c8*/ 	.word	0x000031e0


	//----- nvinfo : EIATTR_CRS_STACK_SIZE
	.align		4
.L_698:
        /*00cc*/ 	.byte	0x04, 0x1e
        /*00ce*/ 	.short	(.L_700 - .L_699)
.L_699:
        /*00d0*/ 	.word	0x00000000


	//----- nvinfo : EIATTR_CBANK_PARAM_SIZE
	.align		4
.L_700:
        /*00d4*/ 	.byte	0x03, 0x19
        /*00d6*/ 	.short	0x0034


	//----- nvinfo : EIATTR_PARAM_CBANK
	.align		4
        /*00d8*/ 	.byte	0x04, 0x0a
        /*00da*/ 	.short	(.L_702 - .L_701)
	.align		4
.L_701:
        /*00dc*/ 	.word	index@(.nv.constant0._Z28render_kernel_uint8_prebasisPKaPKfPhiiiiiii)
        /*00e0*/ 	.short	0x0380
        /*00e2*/ 	.short	0x0034


	//----- nvinfo : EIATTR_SW_WAR
	.align		4
.L_702:
        /*00e4*/ 	.byte	0x04, 0x36
        /*00e6*/ 	.short	(.L_704 - .L_703)
.L_703:
        /*00e8*/ 	.word	0x00000008
.L_704:


//--------------------- .nv.info._Z30precompute_camera_basis_kernelPKfPfiiif --------------------------
	.section	.nv.info._Z30precompute_camera_basis_kernelPKfPfiiif,"",@"SHT_CUDA_INFO"
	.sectionflags	@""
	.align	4


	//----- nvinfo : EIATTR_CUDA_API_VERSION
	.align		4
        /*0000*/ 	.byte	0x04, 0x37
        /*0002*/ 	.short	(.L_706 - .L_705)
.L_705:
        /*0004*/ 	.word	0x00000082


	//----- nvinfo : EIATTR_KPARAM_INFO
	.align		4
.L_706:
        /*0008*/ 	.byte	0x04, 0x17
        /*000a*/ 	.short	(.L_708 - .L_707)
.L_707:
        /*000c*/ 	.word	0x00000000
        /*0010*/ 	.short	0x0005
        /*0012*/ 	.short	0x001c
        /*0014*/ 	.byte	0x00, 0xf0, 0x11, 0x00


	//----- nvinfo : EIATTR_KPARAM_INFO
	.align		4
.L_708:
        /*0018*/ 	.byte	0x04, 0x17
        /*001a*/ 	.short	(.L_710 - .L_709)
.L_709:
        /*001c*/ 	.word	0x00000000
        /*0020*/ 	.short	0x0004
        /*0022*/ 	.short	0x0018
        /*0024*/ 	.byte	0x00, 0xf0, 0x11, 0x00


	//----- nvinfo : EIATTR_KPARAM_INFO
	.align		4
.L_710:
        /*0028*/ 	.byte	0x04, 0x17
        /*002a*/ 	.short	(.L_712 - .L_711)
.L_711:
        /*002c*/ 	.word	0x00000000
        /*0030*/ 	.short	0x0003
        /*0032*/ 	.short	0x0014
        /*0034*/ 	.byte	0x00, 0xf0, 0x11, 0x00


	//----- nvinfo : EIATTR_KPARAM_INFO
	.align		4
.L_712:
        /*0038*/ 	.byte	0x04, 0x17
        /*003a*/ 	.short	(.L_714 - .L_713)
.L_713:
        /*003c*/ 	.word	0x00000000
        /*0040*/ 	.short	0x0002
        /*0042*/ 	.short	0x0010
        /*0044*/ 	.byte	0x00, 0xf0, 0x11, 0x00


	//----- nvinfo : EIATTR_KPARAM_INFO
	.align		4
.L_714:
        /*0048*/ 	.byte	0x04, 0x17
        /*004a*/ 	.short	(.L_716 - .L_715)
.L_715:
        /*004c*/ 	.word	0x00000000
        /*0050*/ 	.short	0x0001
        /*0052*/ 	.short	0x0008
        /*0054*/ 	.byte	0x00, 0xf5, 0x21, 0x00


	//----- nvinfo : EIATTR_KPARAM_INFO
	.align		4
.L_716:
        /*0058*/ 	.byte	0x04, 0x17
        /*005a*/ 	.short	(.L_718 - .L_717)
.L_717:
        /*005c*/ 	.word	0x00000000
        /*0060*/ 	.short	0x0000
        /*0062*/ 	.short	0x0000
        /*0064*/ 	.byte	0x00, 0xf5, 0x21, 0x00


	//----- nvinfo : EIATTR_SPARSE_MMA_MASK
	.align		4
.L_718:
        /*0068*/ 	.byte	0x03, 0x50
        /*006a*/ 	.short	0x0000


	//----- nvinfo : EIATTR_MAXREG_COUNT
	.align		4
        /*006c*/ 	.byte	0x03, 0x1b
        /*006e*/ 	.short	0x00ff


	//----- nvinfo : EIATTR_MERCURY_ISA_VERSION
	.align		4
        /*0070*/ 	.byte	0x03, 0x5f
        /*0072*/ 	.short	0x0101


	//----- nvinfo : EIATTR_VRC_CTA_INIT_COUNT
	.align		4
        /*0074*/ 	.byte	0x02, 0x4a
	.zero		1
	.zero		1


	//----- nvinfo : EIATTR_EXIT_INSTR_OFFSETS
	.align		4
        /*0078*/ 	.byte	0x04, 0x1c
        /*007a*/ 	.short	(.L_720 - .L_719)


	//   ....[0]....
.L_719:
        /*007c*/ 	.word	0x00000070


	//   ....[1]....
        /*0080*/ 	.word	0x00000b00


	//----- nvinfo : EIATTR_CRS_STACK_SIZE
	.align		4
.L_720:
        /*0084*/ 	.byte	0x04, 0x1e
        /*0086*/ 	.short	(.L_722 - .L_721)
.L_721:
        /*0088*/ 	.word	0x00000000


	//----- nvinfo : EIATTR_CBANK_PARAM_SIZE
	.align		4
.L_722:
        /*008c*/ 	.byte	0x03, 0x19
        /*008e*/ 	.short	0x0020


	//----- nvinfo : EIATTR_PARAM_CBANK
	.align		4
        /*0090*/ 	.byte	0x04, 0x0a
        /*0092*/ 	.short	(.L_724 - .L_723)
	.align		4
.L_723:
        /*0094*/ 	.word	index@(.nv.constant0._Z30precompute_camera_basis_kernelPKfPfiiif)
        /*0098*/ 	.short	0x0380
        /*009a*/ 	.short	0x0020


	//----- nvinfo : EIATTR_SW_WAR
	.align		4
.L_724:
        /*009c*/ 	.byte	0x04, 0x36
        /*009e*/ 	.short	(.L_726 - .L_725)
.L_725:
        /*00a0*/ 	.word	0x00000008
.L_726:


//--------------------- .nv.info._Z19render_kernel_uint8PKaPKfPhiiiiiff --------------------------
	.section	.nv.info._Z19render_kernel_uint8PKaPKfPhiiiiiff,"",@"SHT_CUDA_INFO"
	.sectionflags	@""
	.align	4


	//----- nvinfo : EIATTR_CUDA_API_VERSION
	.align		4
        /*0000*/ 	.byte	0x04, 0x37
        /*0002*/ 	.short	(.L_728 - .L_727)
.L_727:
        /*0004*/ 	.word	0x00000082


	//----- nvinfo : EIATTR_KPARAM_INFO
	.align		4
.L_728:
        /*0008*/ 	.byte	0x04, 0x17
        /*000a*/ 	.short	(.L_730 - .L_729)
.L_729:
        /*000c*/ 	.word	0x00000000
        /*0010*/ 	.short	0x0009
        /*0012*/ 	.short	0x0030
        /*0014*/ 	.byte	0x00, 0xf0, 0x11, 0x00


	//----- nvinfo : EIATTR_KPARAM_INFO
	.align		4
.L_730:
        /*0018*/ 	.byte	0x04, 0x17
        /*001a*/ 	.short	(.L_732 - .L_731)
.L_731:
        /*001c*/ 	.word	0x00000000
        /*0020*/ 	.short	0x0008
        /*0022*/ 	.short	0x002c
        /*0024*/ 	.byte	0x00, 0xf0, 0x11, 0x00


	//----- nvinfo : EIATTR_KPARAM_INFO
	.align		4
.L_732:
        /*0028*/ 	.byte	0x04, 0x17
        /*002a*/ 	.short	(.L_734 - .L_733)
.L_733:
        /*002c*/ 	.word	0x00000000
        /*0030*/ 	.short	0x0007
        /*0032*/ 	.short	0x0028
        /*0034*/ 	.byte	0x00, 0xf0, 0x11, 0x00


	//----- nvinfo : EIATTR_KPARAM_INFO
	.align		4
.L_734:
        /*0038*/ 	.byte	0x04, 0x17
        /*003a*/ 	.short	(.L_736 - .L_735)
.L_735:
        /*003c*/ 	.word	0x00000000
        /*0040*/ 	.short	0x0006
        /*0042*/ 	.short	0x0024
        /*0044*/ 	.byte	0x00, 0xf0, 0x11, 0x00


	//----- nvinfo : EIATTR_KPARAM_INFO
	.align		4
.L_736:
        /*0048*/ 	.byte	0x04, 0x17
        /*004a*/ 	.short	(.L_738 - .L_737)
.L_737:
        /*004c*/ 	.word	0x00000000
        /*0050*/ 	.short	0x0005
        /*0052*/ 	.short	0x0020
        /*0054*/ 	.byte	0x00, 0xf0, 0x11, 0x00


	//----- nvinfo : EIATTR_KPARAM_INFO
	.align		4
.L_738:
        /*0058*/ 	.byte	0x04, 0x17
        /*005a*/ 	.short	(.L_740 - .L_739)
.L_739:
        /*005c*/ 	.word	0x00000000
        /*0060*/ 	.short	0x0004
        /*0062*/ 	.short	0x001c
        /*0064*/ 	.byte	0x00, 0xf0, 0x11, 0x00


	//----- nvinfo : EIATTR_KPARAM_INFO
	.align		4
.L_740:
        /*0068*/ 	.byte	0x04, 0x17
        /*006a*/ 	.short	(.L_742 - .L_741)
.L_741:
        /*006c*/ 	.word	0x00000000
        /*0070*/ 	.short	0x0003
        /*0072*/ 	.short	0x0018
        /*0074*/ 	.byte	0x00, 0xf0, 0x11, 0x00


	//----- nvinfo : EIATTR_KPARAM_INFO
	.align		4
.L_742:
        /*0078*/ 	.byte	0x04, 0x17
        /*007a*/ 	.short	(.L_744 - .L_743)
.L_743:
        /*007c*/ 	.word	0x00000000
        /*0080*/ 	.short	0x0002
        /*0082*/ 	.short	0x0010
        /*0084*/ 	.byte	0x00, 0xf5, 0x21, 0x00


	//----- nvinfo : EIATTR_KPARAM_INFO
	.align		4
.L_744:
        /*0088*/ 	.byte	0x04, 0x17
        /*008a*/ 	.short	(.L_746 - .L_745)
.L_745:
        /*008c*/ 	.word	0x00000000
        /*0090*/ 	.short	0x0001
        /*0092*/ 	.short	0x0008
        /*0094*/ 	.byte	0x00, 0xf5, 0x21, 0x00


	//----- nvinfo : EIATTR_KPARAM_INFO
	.align		4
.L_746:
        /*0098*/ 	.byte	0x04, 0x17
        /*009a*/ 	.short	(.L_748 - .L_747)
.L_747:
        /*009c*/ 	.word	0x00000000
        /*00a0*/ 	.short	0x0000
        /*00a2*/ 	.short	0x0000
        /*00a4*/ 	.byte	0x00, 0xf5, 0x21, 0x00


	//----- nvinfo : EIATTR_SPARSE_MMA_MASK
	.align		4
.L_748:
        /*00a8*/ 	.byte	0x03, 0x50
        /*00aa*/ 	.short	0x0000


	//----- nvinfo : EIATTR_MAXREG_COUNT
	.align		4
        /*00ac*/ 	.byte	0x03, 0x1b
        /*00ae*/ 	.short	0x00ff


	//----- nvinfo : EIATTR_MERCURY_ISA_VERSION
	.align		4
        /*00b0*/ 	.byte	0x03, 0x5f
        /*00b2*/ 	.short	0x0101


	//----- nvinfo : EIATTR_VRC_CTA_INIT_COUNT
	.align		4
        /*00b4*/ 	.byte	0x02, 0x4a
	.zero		1
	.zero		1


	//----- nvinfo : EIATTR_EXIT_INSTR_OFFSETS
	.align		4
        /*00b8*/ 	.byte	0x04, 0x1c
        /*00ba*/ 	.short	(.L_750 - .L_749)


	//   ....[0]....
.L_749:
        /*00bc*/ 	.word	0x000000b0


	//   ....[1]....
        /*00c0*/ 	.word	0x00002c30


	//   ....[2]....
        /*00c4*/ 	.word	0x00006b60


	//   ....[3]....
        /*00c8*/ 	.word	0x00006f50


	//----- nvinfo : EIATTR_CRS_STACK_SIZE
	.align		4
.L_750:
        /*00cc*/ 	.byte	0x04, 0x1e
        /*00ce*/ 	.short	(.L_752 - .L_751)
.L_751:
        /*00d0*/ 	.word	0x00000000


	//----- nvinfo : EIATTR_CBANK_PARAM_SIZE
	.align		4
.L_752:
        /*00d4*/ 	.byte	0x03, 0x19
        /*00d6*/ 	.short	0x0034


	//----- nvinfo : EIATTR_PARAM_CBANK
	.align		4
        /*00d8*/ 	.byte	0x04, 0x0a
        /*00da*/ 	.short	(.L_754 - .L_753)
	.align		4
.L_753:
        /*00dc*/ 	.word	index@(.nv.constant0._Z19render_kernel_uint8PKaPKfPhiiiiiff)
        /*00e0*/ 	.short	0x0380
        /*00e2*/ 	.short	0x0034


	//----- nvinfo : EIATTR_SW_WAR
	.align		4
.L_754:
        /*00e4*/ 	.byte	0x04, 0x36
        /*00e6*/ 	.short	(.L_756 - .L_755)
.L_755:
        /*00e8*/ 	.word	0x00000008
.L_756:


//--------------------- .nv.info._Z13render_kernelPKaPKfPfiiiiiff --------------------------
	.section	.nv.info._Z13render_kernelPKaPKfPfiiiiiff,"",@"SHT_CUDA_INFO"
	.sectionflags	@""
	.align	4


	//----- nvinfo : EIATTR_CUDA_API_VERSION
	.align		4
        /*0000*/ 	.byte	0x04, 0x37
        /*0002*/ 	.short	(.L_758 - .L_757)
.L_757:
        /*0004*/ 	.word	0x00000082


	//----- nvinfo : EIATTR_KPARAM_INFO
	.align		4
.L_758:
        /*0008*/ 	.byte	0x04, 0x17
        /*000a*/ 	.short	(.L_760 - .L_759)
.L_759:
        /*000c*/ 	.word	0x00000000
        /*0010*/ 	.short	0x0009
        /*0012*/ 	.short	0x0030
        /*0014*/ 	.byte	0x00, 0xf0, 0x11, 0x00


	//----- nvinfo : EIATTR_KPARAM_INFO
	.align		4
.L_760:
        /*0018*/ 	.byte	0x04, 0x17
        /*001a*/ 	.short	(.L_762 - .L_761)
.L_761:
        /*001c*/ 	.word	0x00000000
        /*0020*/ 	.short	0x0008
        /*0022*/ 	.short	0x002c
        /*0024*/ 	.byte	0x00, 0xf0, 0x11, 0x00


	//----- nvinfo : EIATTR_KPARAM_INFO
	.align		4
.L_762:
        /*0028*/ 	.byte	0x04, 0x17
        /*002a*/ 	.short	(.L_764 - .L_763)
.L_763:
        /*002c*/ 	.word	0x00000000
        /*0030*/ 	.short	0x0007
        /*0032*/ 	.short	0x0028
        /*0034*/ 	.byte	0x00, 0xf0, 0x11, 0x00


	//----- nvinfo : EIATTR_KPARAM_INFO
	.align		4
.L_764:
        /*0038*/ 	.byte	0x04, 0x17
        /*003a*/ 	.short	(.L_766 - .L_765)
.L_765:
        /*003c*/ 	.word	0x00000000
        /*0040*/ 	.short	0x0006
        /*0042*/ 	.short	0x0024
        /*0044*/ 	.byte	0x00, 0xf0, 0x11, 0x00


	//----- nvinfo : EIATTR_KPARAM_INFO
	.align		4
.L_766:
        /*0048*/ 	.byte	0x04, 0x17
        /*004a*/ 	.short	(.L_768 - .L_767)
.L_767:
        /*004c*/ 	.word	0x00000000
        /*0050*/ 	.short	0x0005
        /*0052*/ 	.short	0x0020
        /*0054*/ 	.byte	0x00, 0xf0, 0x11, 0x00


	//----- nvinfo : EIATTR_KPARAM_INFO
	.align		4
.L_768:
        /*0058*/ 	.byte	0x04, 0x17
        /*005a*/ 	.short	(.L_770 - .L_769)
.L_769:
        /*005c*/ 	.word	0x00000000
        /*0060*/ 	.short	0x0004
        /*0062*/ 	.short	0x001c
        /*0064*/ 	.byte	0x00, 0xf0, 0x11, 0x00


	//----- nvinfo : EIATTR_KPARAM_INFO
	.align		4
.L_770:
        /*0068*/ 	.byte	0x04, 0x17
        /*006a*/ 	.short	(.L_772 - .L_771)
.L_771:
        /*006c*/ 	.word	0x00000000
        /*0070*/ 	.short	0x0003
        /*0072*/ 	.short	0x0018
        /*0074*/ 	.byte	0x00, 0xf0, 0x11, 0x00


	//----- nvinfo : EIATTR_KPARAM_INFO
	.align		4
.L_772:
        /*0078*/ 	.byte	0x04, 0x17
        /*007a*/ 	.short	(.L_774 - .L_773)
.L_773:
        /*007c*/ 	.word	0x00000000
        /*0080*/ 	.short	0x0002
        /*0082*/ 	.short	0x0010
        /*0084*/ 	.byte	0x00, 0xf5, 0x21, 0x00


	//----- nvinfo : EIATTR_KPARAM_INFO
	.align		4
.L_774:
        /*0088*/ 	.byte	0x04, 0x17
        /*008a*/ 	.short	(.L_776 - .L_775)
.L_775:
        /*008c*/ 	.word	0x00000000
        /*0090*/ 	.short	0x0001
        /*0092*/ 	.short	0x0008
        /*0094*/ 	.byte	0x00, 0xf5, 0x21, 0x00


	//----- nvinfo : EIATTR_KPARAM_INFO
	.align		4
.L_776:
        /*0098*/ 	.byte	0x04, 0x17
        /*009a*/ 	.short	(.L_778 - .L_777)
.L_777:
        /*009c*/ 	.word	0x00000000
        /*00a0*/ 	.short	0x0000
        /*00a2*/ 	.short	0x0000
        /*00a4*/ 	.byte	0x00, 0xf5, 0x21, 0x00


	//----- nvinfo : EIATTR_SPARSE_MMA_MASK
	.align		4
.L_778:
        /*00a8*/ 	.byte	0x03, 0x50
        /*00aa*/ 	.short	0x0000


	//----- nvinfo : EIATTR_MAXREG_COUNT
	.align		4
        /*00ac*/ 	.byte	0x03, 0x1b
        /*00ae*/ 	.short	0x00ff


	//----- nvinfo : EIATTR_MERCURY_ISA_VERSION
	.align		4
        /*00b0*/ 	.byte	0x03, 0x5f
        /*00b2*/ 	.short	0x0101


	//----- nvinfo : EIATTR_VRC_CTA_INIT_COUNT
	.align		4
        /*00b4*/ 	.byte	0x02, 0x4a
	.zero		1
	.zero		1


	//----- nvinfo : EIATTR_EXIT_INSTR_OFFSETS
	.align		4
        /*00b8*/ 	.byte	0x04, 0x1c
        /*00ba*/ 	.short	(.L_780 - .L_779)


	//   ....[0]....
.L_779:
        /*00bc*/ 	.word	0x000000b0


	//   ....[1]....
        /*00c0*/ 	.word	0x00002bd0


	//   ....[2]....
        /*00c4*/ 	.word	0x00006aa0


	//   ....[3]....
        /*00c8*/ 	.word	0x00006e30


	//----- nvinfo : EIATTR_CRS_STACK_SIZE
	.align		4
.L_780:
        /*00cc*/ 	.byte	0x04, 0x1e
        /*00ce*/ 	.short	(.L_782 - .L_781)
.L_781:
        /*00d0*/ 	.word	0x00000000


	//----- nvinfo : EIATTR_CBANK_PARAM_SIZE
	.align		4
.L_782:
        /*00d4*/ 	.byte	0x03, 0x19
        /*00d6*/ 	.short	0x0034


	//----- nvinfo : EIATTR_PARAM_CBANK
	.align		4
        /*00d8*/ 	.byte	0x04, 0x0a
        /*00da*/ 	.short	(.L_784 - .L_783)
	.align		4
.L_783:
        /*00dc*/ 	.word	index@(.nv.constant0._Z13render_kernelPKaPKfPfiiiiiff)
        /*00e0*/ 	.short	0x0380
        /*00e2*/ 	.short	0x0034


	//----- nvinfo : EIATTR_SW_WAR
	.align		4
.L_784:
        /*00e4*/ 	.byte	0x04, 0x36
        /*00e6*/ 	.short	(.L_786 - .L_785)
.L_785:
        /*00e8*/ 	.word	0x00000008
.L_786:


//--------------------- .nv.callgraph             --------------------------
	.section	.nv.callgraph,"",@"SHT_CUDA_CALLGRAPH"
	.align	4
	.sectionentsize	8
	.align		4
        /*0000*/ 	.word	0x00000000
	.align		4
        /*0004*/ 	.word	0xffffffff
	.align		4
        /*0008*/ 	.word	0x00000000
	.align		4
        /*000c*/ 	.word	0xfffffffe
	.align		4
        /*0010*/ 	.word	0x00000000
	.align		4
        /*0014*/ 	.word	0xfffffffd
	.align		4
        /*0018*/ 	.word	0x00000000
	.align		4
        /*001c*/ 	.word	0xfffffffc


//--------------------- .nv.constant3             --------------------------
	.section	.nv.constant3,"a",@progbits
	.align	4
.nv.constant3:
	.type		BLOCK_COLORS,@object
	.size		BLOCK_COLORS,(SKY_COLOR - BLOCK_COLORS)
BLOCK_COLORS:
        /*0000*/ 	.byte	0x9a, 0x99, 0x99, 0x3e, 0x66, 0x66, 0x26, 0x3f, 0xcd, 0xcc, 0x4c, 0x3e, 0xcd, 0xcc, 0x0c, 0x3f
        /* <DEDUP_REMOVED lines=8> */
        /*0090*/ 	.byte	0x9a, 0x99, 0x19, 0x3e, 0x9a, 0x99, 0x19, 0x3e, 0x9a, 0x99, 0x19, 0x3e
	.type		SKY_COLOR,@object
	.size		SKY_COLOR,(BLOCK_COLORS_U8 - SKY_COLOR)
SKY_COLOR:
        /*009c*/ 	.byte	0x14, 0xae, 0x07, 0x3f, 0x29, 0x5c, 0x4f, 0x3f, 0x1f, 0x85, 0x6b, 0x3f
	.type		BLOCK_COLORS_U8,@object
	.size		BLOCK_COLORS_U8,(SKY_COLOR_U8 - BLOCK_COLORS_U8)
BLOCK_COLORS_U8:
        /*00a8*/ 	.byte	0x4c, 0xa6, 0x33, 0x8c, 0x59, 0x33, 0x7f, 0x7f, 0x7f, 0x8c, 0x66, 0x40, 0x33, 0x8c, 0x26, 0xe5
        /*00b8*/ 	.byte	0xd9, 0x99, 0x33, 0x66, 0xcc, 0xd9, 0xe5, 0xf2, 0xb2, 0x59, 0x4c, 0x66, 0x66, 0x66, 0xbf, 0x99
        /*00c8*/ 	.byte	0x66, 0xf2, 0xf2, 0xfa, 0x26, 0x26, 0x26
	.type		SKY_COLOR_U8,@object
	.size		SKY_COLOR_U8,(.L_3 - SKY_COLOR_U8)
SKY_COLOR_U8:
        /*00cf*/ 	.byte	0x87, 0xce, 0xeb
.L_3:


//--------------------- .nv.constant4             --------------------------
	.section	.nv.constant4,"a",@progbits
	.align	8
	.align		8
.nv.constant4:
        /*0000*/ 	.dword	__cudart_i2opi_f


//--------------------- .text.update_cameras_kernel --------------------------
	.section	.text.update_cameras_kernel,"ax",@progbits
	.align	128
        .global         update_cameras_kernel
        .type           update_cameras_kernel,@function
        .size           update_cameras_kernel,(.L_x_1250 - update_cameras_kernel)
        .other          update_cameras_kernel,@"STO_CUDA_ENTRY STV_DEFAULT"
update_cameras_kernel:
.text.update_cameras_kernel:
[----:B------:R-:W-:Y:S01]  /*0000*/  LDC R1, c[0x0][0x37c] ;  /* 0x0000df00ff017b82 */ /* 0x000fe20000000800 */
[----:B------:R-:W0:Y:S07]  /*0010*/  S2R R0, SR_TID.X ;  /* 0x0000000000007919 */ /* 0x000e2e0000002100 */
[----:B------:R-:W0:Y:S01]  /*0020*/  S2UR UR4, SR_CTAID.X ;  /* 0x00000000000479c3 */ /* 0x000e220000002500 */
[----:B------:R-:W1:Y:S07]  /*0030*/  LDCU UR5, c[0x0][0x3a0] ;  /* 0x00007400ff0577ac */ /* 0x000e6e0008000800 */
[----:B------:R-:W0:Y:S02]  /*0040*/  LDC R11, c[0x0][0x360] ;  /* 0x0000d800ff0b7b82 */ /* 0x000e240000000800 */
[----:B0-----:R-:W-:-:S05]  /*0050*/  IMAD R11, R11, UR4, R0 ;  /* 0x000000040b0b7c24 */ /* 0x001fca000f8e0200 */
[----:B-1----:R-:W-:-:S13]  /*0060*/  ISETP.GE.AND P0, PT, R11, UR5, PT ;  /* 0x000000050b007c0c */ /* 0x002fda000bf06270 */
[----:B------:R-:W-:Y:S05]  /*0070*/  @P0 EXIT ;  /* 0x000000000000094d */ /* 0x000fea0003800000 */
[----:B------:R-:W0:Y:S01]  /*0080*/  LDC.64 R6, c[0x0][0x390] ;  /* 0x0000e400ff067b82 */ /* 0x000e220000000a00 */
[----:B------:R-:W1:Y:S01]  /*0090*/  LDCU.64 UR4, c[0x0][0x358] ;  /* 0x00006b00ff0477ac */ /* 0x000e620008000a00 */
[----:B------:R-:W-:-:S06]  /*00a0*/  LEA R5, R11, R11, 0x1 ;  /* 0x0000000b0b057211 */ /* 0x000fcc00078e08ff */
[----:B------:R-:W2:Y:S08]  /*00b0*/  LDC.64 R8, c[0x0][0x398] ;  /* 0x0000e600ff087b82 */ /* 0x000eb00000000a00 */
[----:B------:R-:W3:Y:S01]  /*00c0*/  LDC.64 R2, c[0x0][0x388] ;  /* 0x0000e200ff027b82 */ /* 0x000ee20000000a00 */
[----:B0-----:R-:W-:-:S06]  /*00d0*/  IMAD.WIDE R6, R11, 0x4, R6 ;  /* 0x000000040b067825 */ /* 0x001fcc00078e0206 */
[----:B-1----:R-:W4:Y:S01]  /*00e0*/  LDG.E.CONSTANT R7, desc[UR4][R6.64] ;  /* 0x0000000406077981 */ /* 0x002f22000c1e9900 */
[----:B--2---:R-:W-:-:S06]  /*00f0*/  IMAD.WIDE R8, R11, 0x4, R8 ;  /* 0x000000040b087825 */ /* 0x004fcc00078e0208 */
[----:B------:R-:W2:Y:S01]  /*0100*/  LDG.E.CONSTANT R9, desc[UR4][R8.64] ;  /* 0x0000000408097981 */ /* 0x000ea2000c1e9900 */
[----:B---3--:R-:W-:Y:S02]  /*0110*/  IMAD.WIDE R2, R5, 0x4, R2 ;  /* 0x0000000405027825 */ /* 0x008fe400078e0202 */
[----:B------:R-:W0:Y:S03]  /*0120*/  LDC.64 R4, c[0x0][0x380] ;  /* 0x0000e000ff047b82 */ /* 0x000e260000000a00 */
[----:B------:R-:W3:Y:S04]  /*0130*/  LDG.E.CONSTANT R13, desc[UR4][R2.64] ;  /* 0x00000004020d7981 */ /* 0x000ee8000c1e9900 */
[----:B------:R-:W5:Y:S04]  /*0140*/  LDG.E.CONSTANT R15, desc[UR4][R2.64+0x4] ;  /* 0x00000404020f7981 */ /* 0x000f68000c1e9900 */
[----:B------:R-:W5:Y:S01]  /*0150*/  LDG.E.CONSTANT R17, desc[UR4][R2.64+0x8] ;  /* 0x0000080402117981 */ /* 0x000f62000c1e9900 */
[----:B------:R-:W-:-:S05]  /*0160*/  LEA R11, R11, R11, 0x2 ;  /* 0x0000000b0b0b7211 */ /* 0x000fca00078e10ff */
[----:B0-----:R-:W-:-:S05]  /*0170*/  IMAD.WIDE R4, R11, 0x4, R4 ;  /* 0x000000040b047825 */ /* 0x001fca00078e0204 */
[----:B----4-:R-:W-:Y:S04]  /*0180*/  STG.E desc[UR4][R4.64+0xc], R7 ;  /* 0x00000c0704007986 */ /* 0x010fe8000c101904 */
[----:B--2---:R-:W-:Y:S04]  /*0190*/  STG.E desc[UR4][R4.64+0x10], R9 ;  /* 0x0000100904007986 */ /* 0x004fe8000c101904 */
[----:B---3--:R-:W-:Y:S04]  /*01a0*/  STG.E desc[UR4][R4.64], R13 ;  /* 0x0000000d04007986 */ /* 0x008fe8000c101904 */
[----:B-----5:R-:W-:Y:S04]  /*01b0*/  STG.E desc[UR4][R4.64+0x4], R15 ;  /* 0x0000040f04007986 */ /* 0x020fe8000c101904 */
[----:B------:R-:W-:Y:S01]  /*01c0*/  STG.E desc[UR4][R4.64+0x8], R17 ;  /* 0x0000081104007986 */ /* 0x000fe2000c101904 */
[----:B------:R-:W-:Y:S05]  /*01d0*/  EXIT ;  /* 0x000000000000794d */ /* 0x000fea0003800000 */
.L_x_0:
[----:B------:R-:W-:-:S00]  /*01e0*/  BRA `(.L_x_0) ;  /* 0xfffffffc00fc7947 */ /* 0x000fc0000383ffff */
[----:B------:R-:W-:-:S00]  /*01f0*/  NOP ;  /* 0x0000000000007918 */ /* 0x000fc00000000000 */
        /* <DEDUP_REMOVED lines=8> */
.L_x_1250:


//--------------------- .text._Z24place_tree_kernel_maskedPaPKbiiiiiii --------------------------
	.section	.text._Z24place_tree_kernel_maskedPaPKbiiiiiii,"ax",@progbits
	.align	128
        .global         _Z24place_tree_kernel_maskedPaPKbiiiiiii
        .type           _Z24place_tree_kernel_maskedPaPKbiiiiiii,@function
        .size           _Z24place_tree_kernel_maskedPaPKbiiiiiii,(.L_x_1251 - _Z24place_tree_kernel_maskedPaPKbiiiiiii)
        .other          _Z24place_tree_kernel_maskedPaPKbiiiiiii,@"STO_CUDA_ENTRY STV_DEFAULT"
_Z24place_tree_kernel_maskedPaPKbiiiiiii:
.text._Z24place_tree_kernel_maskedPaPKbiiiiiii:
        /* <DEDUP_REMOVED lines=8> */
[----:B------:R-:W0:Y:S01]  /*0080*/  LDCU.64 UR4, c[0x0][0x388] ;  /* 0x00007100ff0477ac */ /* 0x000e220008000a00 */
[----:B------:R-:W-:Y:S01]  /*0090*/  SHF.R.S32.HI R0, RZ, 0x1f, R5 ;  /* 0x0000001fff007819 */ /* 0x000fe20000011405 */
[----:B------:R-:W1:Y:S01]  /*00a0*/  LDCU.64 UR12, c[0x0][0x358] ;  /* 0x00006b00ff0c77ac */ /* 0x000e620008000a00 */
[----:B0-----:R-:W-:-:S04]  /*00b0*/  IADD3 R2, P0, PT, R5, UR4, RZ ;  /* 0x0000000405027c10 */ /* 0x001fc8000ff1e0ff */
[----:B------:R-:W-:-:S05]  /*00c0*/  IADD3.X R3, PT, PT, R0, UR5, RZ, P0, !PT ;  /* 0x0000000500037c10 */ /* 0x000fca00087fe4ff */
[----:B-1----:R-:W2:Y:S02]  /*00d0*/  LDG.E.U8.CONSTANT R2, desc[UR12][R2.64] ;  /* 0x0000000c02027981 */ /* 0x002ea4000c1e9100 */
[----:B--2---:R-:W-:-:S13]  /*00e0*/  ISETP.NE.AND P0, PT, R2, RZ, PT ;  /* 0x000000ff0200720c */ /* 0x004fda0003f05270 */
[----:B------:R-:W-:Y:S05]  /*00f0*/  @!P0 EXIT ;  /* 0x000000000000894d */ /* 0x000fea0003800000 */
[----:B------:R-:W0:Y:S01]  /*0100*/  LDCU UR8, c[0x0][0x394] ;  /* 0x00007280ff0877ac */ /* 0x000e220008000800 */
[----:B------:R-:W1:Y:S01]  /*0110*/  LDC R8, c[0x0][0x3a8] ;  /* 0x0000ea00ff087b82 */ /* 0x000e620000000800 */
[----:B------:R-:W0:Y:S01]  /*0120*/  LDCU.64 UR16, c[0x0][0x398] ;  /* 0x00007300ff1077ac */ /* 0x000e220008000a00 */
[----:B------:R-:W2:Y:S01]  /*0130*/  LDCU.64 UR10, c[0x0][0x3a0] ;  /* 0x00007400ff0a77ac */ /* 0x000ea20008000a00 */
[----:B0-----:R-:W-:Y:S02]  /*0140*/  UIMAD.WIDE UR4, UR16, UR8, URZ ;  /* 0x00000008100472a5 */ /* 0x001fe4000f8e02ff */
[----:B------:R-:W-:Y:S01]  /*0150*/  USHF.R.S32.HI UR7, URZ, 0x1f, UR17 ;  /* 0x0000001fff077899 */ /* 0x000fe20008011411 */
[----:B-1----:R-:W-:Y:S01]  /*0160*/  ISETP.GE.AND P0, PT, R8, UR16, PT ;  /* 0x0000001008007c0c */ /* 0x002fe2000bf06270 */
[----:B--2---:R-:W-:Y:S02]  /*0170*/  UIMAD UR6, UR17, UR10, URZ ;  /* 0x0000000a110672a4 */ /* 0x004fe4000f8e02ff */
[----:B------:R-:W-:-:S02]  /*0180*/  UIMAD UR5, UR5, UR17, URZ ;  /* 0x00000011050572a4 */ /* 0x000fc4000f8e02ff */
[----:B------:R-:W-:Y:S02]  /*0190*/  USHF.R.S32.HI UR9, URZ, 0x1f, UR6 ;  /* 0x0000001fff097899 */ /* 0x000fe40008011406 */
[----:B------:R-:W-:Y:S01]  /*01a0*/  UIMAD.WIDE.U32 UR14, UR4, UR17, URZ ;  /* 0x00000011040e72a5 */ /* 0x000fe2000f8e00ff */
[----:B------:R-:W-:Y:S01]  /*01b0*/  IMAD.U32 R2, RZ, RZ, UR6 ;  /* 0x00000006ff027e24 */ /* 0x000fe2000f8e00ff */
[----:B------:R-:W-:Y:S02]  /*01c0*/  UIMAD UR4, UR4, UR7, UR5 ;  /* 0x00000007040472a4 */ /* 0x000fe4000f8e0205 */
[----:B------:R-:W-:Y:S02]  /*01d0*/  IMAD.U32 R3, RZ, RZ, UR9 ;  /* 0x00000009ff037e24 */ /* 0x000fe4000f8e00ff */
[----:B------:R-:W-:Y:S01]  /*01e0*/  UIADD3 UR4, UPT, UPT, UR15, UR4, URZ ;  /* 0x000000040f047290 */ /* 0x000fe2000fffe0ff */
[----:B------:R-:W-:-:S05]  /*01f0*/  IMAD.WIDE.U32 R2, R5, UR14, R2 ;  /* 0x0000000e05027c25 */ /* 0x000fca000f8e0002 */
[----:B------:R-:W-:Y:S01]  /*0200*/  IMAD R5, R5, UR4, RZ ;  /* 0x0000000405057c24 */ /* 0x000fe2000f8e02ff */
[----:B------:R-:W-:-:S03]  /*0210*/  USHF.R.S32.HI UR4, URZ, 0x1f, UR11 ;  /* 0x0000001fff047899 */ /* 0x000fc6000801140b */
[----:B------:R-:W-:Y:S01]  /*0220*/  IMAD R7, R0, UR14, R5 ;  /* 0x0000000e00077c24 */ /* 0x000fe2000f8e0205 */
[----:B------:R-:W-:Y:S01]  /*0230*/  IADD3 R5, P1, PT, R2, UR11, RZ ;  /* 0x0000000b02057c10 */ /* 0x000fe2000ff3e0ff */
[----:B------:R-:W-:-:S03]  /*0240*/  VIADD R0, R8, 0x1 ;  /* 0x0000000108007836 */ /* 0x000fc60000000000 */
[----:B------:R-:W-:Y:S01]  /*0250*/  IADD3.X R6, PT, PT, R3, UR4, R7, P1, !PT ;  /* 0x0000000403067c10 */ /* 0x000fe20008ffe407 */
[----:B------:R-:W-:Y:S01]  /*0260*/  UIMAD UR4, UR17, UR8, URZ ;  /* 0x00000008110472a4 */ /* 0x000fe2000f8e02ff */
[----:B------:R-:W-:Y:S11]  /*0270*/  @P0 BRA `(.L_x_1) ;  /* 0x00000000001c0947 */ /* 0x000ff60003800000 */
[----:B------:R-:W0:Y:S01]  /*0280*/  LDCU.64 UR6, c[0x0][0x380] ;  /* 0x00007000ff0677ac */ /* 0x000e220008000a00 */
[----:B------:R-:W-:Y:S02]  /*0290*/  IMAD R2, R8, UR4, RZ ;  /* 0x0000000408027c24 */ /* 0x000fe4000f8e02ff */
[----:B------:R-:W-:-:S03]  /*02a0*/  IMAD.MOV.U32 R4, RZ, RZ, 0x3 ;  /* 0x00000003ff047424 */ /* 0x000fc600078e00ff */
[--C-:B------:R-:W-:Y:S02]  /*02b0*/  SHF.R.S32.HI R3, RZ, 0x1f, R2.reuse ;  /* 0x0000001fff037819 */ /* 0x100fe40000011402 */
[----:B0-----:R-:W-:-:S04]  /*02c0*/  IADD3 R2, P0, P1, R5, UR6, R2 ;  /* 0x0000000605027c10 */ /* 0x001fc8000f91e002 */
[----:B------:R-:W-:-:S05]  /*02d0*/  IADD3.X R3, PT, PT, R6, UR7, R3, P0, P1 ;  /* 0x0000000706037c10 */ /* 0x000fca00087e2403 */
[----:B------:R0:W-:Y:S04]  /*02e0*/  STG.E.U8 desc[UR12][R2.64], R4 ;  /* 0x0000000402007986 */ /* 0x0001e8000c10110c */
.L_x_1:
[----:B------:R-:W-:Y:S01]  /*02f0*/  ISETP.GE.AND P0, PT, R0, UR16, PT ;  /* 0x0000001000007c0c */ /* 0x000fe2000bf06270 */
[----:B0-----:R-:W-:-:S12]  /*0300*/  VIADD R4, R8, 0x2 ;  /* 0x0000000208047836 */ /* 0x001fd80000000000 */
[----:B------:R-:W-:Y:S05]  /*0310*/  @P0 BRA `(.L_x_2) ;  /* 0x00000000001c0947 */ /* 0x000fea0003800000 */
[----:B------:R-:W0:Y:S01]  /*0320*/  LDCU.64 UR6, c[0x0][0x380] ;  /* 0x00007000ff0677ac */ /* 0x000e220008000a00 */
[----:B------:R-:W-:-:S05]  /*0330*/  IMAD R0, R0, UR4, RZ ;  /* 0x0000000400007c24 */ /* 0x000fca000f8e02ff */
[--C-:B------:R-:W-:Y:S02]  /*0340*/  SHF.R.S32.HI R3, RZ, 0x1f, R0.reuse ;  /* 0x0000001fff037819 */ /* 0x100fe40000011400 */
[----:B0-----:R-:W-:Y:S01]  /*0350*/  IADD3 R2, P0, P1, R5, UR6, R0 ;  /* 0x0000000605027c10 */ /* 0x001fe2000f91e000 */
[----:B------:R-:W-:-:S03]  /*0360*/  IMAD.MOV.U32 R0, RZ, RZ, 0x3 ;  /* 0x00000003ff007424 */ /* 0x000fc600078e00ff */
[----:B------:R-:W-:-:S05]  /*0370*/  IADD3.X R3, PT, PT, R6, UR7, R3, P0, P1 ;  /* 0x0000000706037c10 */ /* 0x000fca00087e2403 */
[----:B------:R0:W-:Y:S04]  /*0380*/  STG.E.U8 desc[UR12][R2.64], R0 ;  /* 0x0000000002007986 */ /* 0x0001e8000c10110c */
.L_x_2:
[----:B------:R-:W-:Y:S01]  /*0390*/  ISETP.GE.AND P0, PT, R4, UR16, PT ;  /* 0x0000001004007c0c */ /* 0x000fe2000bf06270 */
[----:B0-----:R-:W-:-:S12]  /*03a0*/  VIADD R0, R8, 0x3 ;  /* 0x0000000308007836 */ /* 0x001fd80000000000 */
[----:B------:R-:W-:Y:S05]  /*03b0*/  @P0 BRA `(.L_x_3) ;  /* 0x00000000001c0947 */ /* 0x000fea0003800000 */
[----:B------:R-:W0:Y:S01]  /*03c0*/  LDCU.64 UR6, c[0x0][0x380] ;  /* 0x00007000ff0677ac */ /* 0x000e220008000a00 */
[----:B------:R-:W-:Y:S02]  /*03d0*/  IMAD R2, R4, UR4, RZ ;  /* 0x0000000404027c24 */ /* 0x000fe4000f8e02ff */
[----:B------:R-:W-:-:S03]  /*03e0*/  IMAD.MOV.U32 R4, RZ, RZ, 0x3 ;  /* 0x00000003ff047424 */ /* 0x000fc600078e00ff */
[--C-:B------:R-:W-:Y:S02]  /*03f0*/  SHF.R.S32.HI R3, RZ, 0x1f, R2.reuse ;  /* 0x0000001fff037819 */ /* 0x100fe40000011402 */
[----:B0-----:R-:W-:-:S04]  /*0400*/  IADD3 R2, P0, P1, R5, UR6, R2 ;  /* 0x0000000605027c10 */ /* 0x001fc8000f91e002 */
[----:B------:R-:W-:-:S05]  /*0410*/  IADD3.X R3, PT, PT, R6, UR7, R3, P0, P1 ;  /* 0x0000000706037c10 */ /* 0x000fca00087e2403 */
[----:B------:R0:W-:Y:S04]  /*0420*/  STG.E.U8 desc[UR12][R2.64], R4 ;  /* 0x0000000402007986 */ /* 0x0001e8000c10110c */
.L_x_3:
[----:B------:R-:W-:-:S13]  /*0430*/  ISETP.GE.AND P0, PT, R0, UR16, PT ;  /* 0x0000001000007c0c */ /* 0x000fda000bf06270 */
[----:B------:R-:W-:Y:S05]  /*0440*/  @P0 EXIT ;  /* 0x000000000000094d */ /* 0x000fea0003800000 */
[----:B------:R-:W1:Y:S01]  /*0450*/  LDCU.64 UR6, c[0x0][0x380] ;  /* 0x00007000ff0677ac */ /* 0x000e620008000a00 */
[----:B------:R-:W-:Y:S02]  /*0460*/  IMAD R0, R0, UR4, RZ ;  /* 0x0000000400007c24 */ /* 0x000fe4000f8e02ff */
[----:B0-----:R-:W-:-:S03]  /*0470*/  IMAD.MOV.U32 R4, RZ, RZ, 0x4 ;  /* 0x00000004ff047424 */ /* 0x001fc600078e00ff */
[--C-:B-1----:R-:W-:Y:S02]  /*0480*/  IADD3 R2, P0, P1, R5, UR6, R0.reuse ;  /* 0x0000000605027c10 */ /* 0x102fe4000f91e000 */
[----:B------:R-:W-:-:S04]  /*0490*/  SHF.R.S32.HI R0, RZ, 0x1f, R0 ;  /* 0x0000001fff007819 */ /* 0x000fc80000011400 */
[--C-:B------:R-:W-:Y:S02]  /*04a0*/  IADD3.X R3, PT, PT, R6, UR7, R0.reuse, P0, P1 ;  /* 0x0000000706037c10 */ /* 0x100fe400087e2400 */
[----:B------:R-:W-:-:S05]  /*04b0*/  PRMT R0, R4, 0x7610, R0 ;  /* 0x0000761004007816 */ /* 0x000fca0000000000 */
[----:B------:R-:W-:Y:S01]  /*04c0*/  STG.E.U8 desc[UR12][R2.64], R0 ;  /* 0x0000000002007986 */ /* 0x000fe2000c10110c */
[----:B------:R-:W-:Y:S05]  /*04d0*/  EXIT ;  /* 0x000000000000794d */ /* 0x000fea0003800000 */
.L_x_4:
        /* <DEDUP_REMOVED lines=10> */
.L_x_1251:


//--------------------- .text._Z28generate_world_kernel_maskedPaPKbiiiii --------------------------
	.section	.text._Z28generate_world_kernel_maskedPaPKbiiiii,"ax",@progbits
	.align	128
        .global         _Z28generate_world_kernel_maskedPaPKbiiiii
        .type           _Z28generate_world_kernel_maskedPaPKbiiiii,@function
        .size           _Z28generate_world_kernel_maskedPaPKbiiiii,(.L_x_1228 - _Z28generate_world_kernel_maskedPaPKbiiiii)
        .other          _Z28generate_world_kernel_maskedPaPKbiiiii,@"STO_CUDA_ENTRY STV_DEFAULT"
_Z28generate_world_kernel_maskedPaPKbiiiii:
.text._Z28generate_world_kernel_maskedPaPKbiiiii:
[----:B------:R-:W-:Y:S01]  /*0000*/  LDC R1, c[0x0][0x37c] ;  /* 0x0000df00ff017b82 */ /* 0x000fe20000000800 */
[----:B------:R-:W0:Y:S01]  /*0010*/  LDCU.128 UR12, c[0x0][0x390] ;  /* 0x00007200ff0c77ac */ /* 0x000e220008000c00 */
[----:B------:R-:W1:Y:S06]  /*0020*/  S2R R2, SR_TID.X ;  /* 0x0000000000027919 */ /* 0x000e6c0000002100 */
[----:B------:R-:W1:Y:S01]  /*0030*/  S2UR UR11, SR_CTAID.X ;  /* 0x00000000000b79c3 */ /* 0x000e620000002500 */
[----:B------:R-:W-:-:S07]  /*0040*/  IMAD.MOV.U32 R3, RZ, RZ, RZ ;  /* 0x000000ffff037224 */ /* 0x000fce00078e00ff */
[----:B------:R-:W1:Y:S01]  /*0050*/  LDC R5, c[0x0][0x360] ;  /* 0x0000d800ff057b82 */ /* 0x000e620000000800 */
[----:B0-----:R-:W-:Y:S02]  /*0060*/  UIMAD.WIDE UR4, UR14, UR13, URZ ;  /* 0x0000000d0e0472a5 */ /* 0x001fe4000f8e02ff */
[----:B------:R-:W-:Y:S02]  /*0070*/  USHF.R.S32.HI UR8, URZ, 0x1f, UR15 ;  /* 0x0000001fff087899 */ /* 0x000fe4000801140f */
[----:B------:R-:W-:Y:S02]  /*0080*/  UIMAD UR5, UR5, UR15, URZ ;  /* 0x0000000f050572a4 */ /* 0x000fe4000f8e02ff */
[----:B------:R-:W-:Y:S02]  /*0090*/  UIMAD.WIDE.U32 UR6, UR4, UR15, URZ ;  /* 0x0000000f040672a5 */ /* 0x000fe4000f8e00ff */
[----:B------:R-:W-:Y:S02]  /*00a0*/  UIMAD UR5, UR4, UR8, UR5 ;  /* 0x00000008040572a4 */ /* 0x000fe4000f8e0205 */
[----:B------:R-:W-:-:S02]  /*00b0*/  USHF.R.S32.HI UR8, URZ, 0x1f, UR12 ;  /* 0x0000001fff087899 */ /* 0x000fc4000801140c */
[----:B------:R-:W-:Y:S02]  /*00c0*/  UIADD3 UR9, UPT, UPT, UR7, UR5, URZ ;  /* 0x0000000507097290 */ /* 0x000fe4000fffe0ff */
[----:B------:R-:W-:Y:S02]  /*00d0*/  UIMAD.WIDE.U32 UR4, UR6, UR12, URZ ;  /* 0x0000000c060472a5 */ /* 0x000fe4000f8e00ff */
[----:B------:R-:W-:Y:S01]  /*00e0*/  UIMAD UR10, UR9, UR12, URZ ;  /* 0x0000000c090a72a4 */ /* 0x000fe2000f8e02ff */
[----:B-1----:R-:W-:-:S03]  /*00f0*/  IMAD.WIDE.U32 R2, R5, UR11, R2 ;  /* 0x0000000b05027c25 */ /* 0x002fc6000f8e0002 */
[----:B------:R-:W-:Y:S01]  /*0100*/  UIMAD UR8, UR8, UR6, UR10 ;  /* 0x00000006080872a4 */ /* 0x000fe2000f8e020a */
[----:B------:R-:W-:-:S03]  /*0110*/  ISETP.GE.U32.AND P0, PT, R2, UR4, PT ;  /* 0x0000000402007c0c */ /* 0x000fc6000bf06070 */
[----:B------:R-:W-:-:S06]  /*0120*/  UIADD3 UR5, UPT, UPT, UR5, UR8, URZ ;  /* 0x0000000805057290 */ /* 0x000fcc000fffe0ff */
[----:B------:R-:W-:-:S13]  /*0130*/  ISETP.GE.AND.EX P0, PT, R3, UR5, PT, P0 ;  /* 0x0000000503007c0c */ /* 0x000fda000bf06300 */
[----:B------:R-:W-:Y:S05]  /*0140*/  @P0 EXIT ;  /* 0x000000000000094d */ /* 0x000fea0003800000 */
[----:B------:R-:W-:Y:S01]  /*0150*/  LOP3.LUT R8, R3, UR9, RZ, 0xfc, !PT ;  /* 0x0000000903087c12 */ /* 0x000fe2000f8efcff */
[----:B------:R-:W0:Y:S01]  /*0160*/  LDCU.64 UR10, c[0x0][0x358] ;  /* 0x00006b00ff0a77ac */ /* 0x000e220008000a00 */
[----:B------:R-:W-:Y:S02]  /*0170*/  BSSY.RECONVERGENT B0, `(.L_x_5) ;  /* 0x0000019000007945 */ /* 0x000fe40003800200 */
[----:B------:R-:W-:-:S13]  /*0180*/  ISETP.NE.AND.EX P0, PT, R8, RZ, PT, !PT ;  /* 0x000000ff0800720c */ /* 0x000fda0003f053f0 */
[----:B------:R-:W-:Y:S05]  /*0190*/  @P0 BRA `(.L_x_6) ;  /* 0x00000000004c0947 */ /* 0x000fea0003800000 */
[----:B------:R-:W1:Y:S01]  /*01a0*/  I2F.U32.RP R0, UR6 ;  /* 0x0000000600007d06 */ /* 0x000e620008209000 */
[----:B------:R-:W-:-:S07]  /*01b0*/  ISETP.NE.U32.AND P2, PT, RZ, UR6, PT ;  /* 0x00000006ff007c0c */ /* 0x000fce000bf45070 */
[----:B-1----:R-:W1:Y:S02]  /*01c0*/  MUFU.RCP R0, R0 ;  /* 0x0000000000007308 */ /* 0x002e640000001000 */
[----:B-1----:R-:W-:-:S06]  /*01d0*/  VIADD R4, R0, 0xffffffe ;  /* 0x0ffffffe00047836 */ /* 0x002fcc0000000000 */
[----:B------:R1:W2:Y:S02]  /*01e0*/  F2I.FTZ.U32.TRUNC.NTZ R5, R4 ;  /* 0x0000000400057305 */ /* 0x0002a4000021f000 */
[----:B-1----:R-:W-:Y:S02]  /*01f0*/  HFMA2 R4, -RZ, RZ, 0, 0 ;  /* 0x00000000ff047431 */ /* 0x002fe400000001ff */
[----:B--2---:R-:W-:-:S04]  /*0200*/  IMAD.MOV R7, RZ, RZ, -R5 ;  /* 0x000000ffff077224 */ /* 0x004fc800078e0a05 */
[----:B------:R-:W-:-:S04]  /*0210*/  IMAD R7, R7, UR6, RZ ;  /* 0x0000000607077c24 */ /* 0x000fc8000f8e02ff */
[----:B------:R-:W-:-:S06]  /*0220*/  IMAD.HI.U32 R5, R5, R7, R4 ;  /* 0x0000000705057227 */ /* 0x000fcc00078e0004 */
[----:B------:R-:W-:-:S04]  /*0230*/  IMAD.HI.U32 R5, R5, R2, RZ ;  /* 0x0000000205057227 */ /* 0x000fc800078e00ff */
[----:B------:R-:W-:-:S04]  /*0240*/  IMAD.MOV R7, RZ, RZ, -R5 ;  /* 0x000000ffff077224 */ /* 0x000fc800078e0a05 */
[----:B------:R-:W-:-:S05]  /*0250*/  IMAD R6, R7, UR6, R2 ;  /* 0x0000000607067c24 */ /* 0x000fca000f8e0202 */
[----:B------:R-:W-:-:S13]  /*0260*/  ISETP.GE.U32.AND P0, PT, R6, UR6, PT ;  /* 0x0000000606007c0c */ /* 0x000fda000bf06070 */
[----:B------:R-:W-:Y:S02]  /*0270*/  @P0 VIADD R6, R6, -UR6 ;  /* 0x8000000606060c36 */ /* 0x000fe40008000000 */
[----:B------:R-:W-:-:S03]  /*0280*/  @P0 VIADD R5, R5, 0x1 ;  /* 0x0000000105050836 */ /* 0x000fc60000000000 */
[----:B------:R-:W-:-:S13]  /*0290*/  ISETP.GE.U32.AND P1, PT, R6, UR6, PT ;  /* 0x0000000606007c0c */ /* 0x000fda000bf26070 */
[----:B------:R-:W-:Y:S02]  /*02a0*/  @P1 IADD3 R5, PT, PT, R5, 0x1, RZ ;  /* 0x0000000105051810 */ /* 0x000fe40007ffe0ff */
[----:B------:R-:W-:Y:S01]  /*02b0*/  @!P2 LOP3.LUT R5, RZ, UR6, RZ, 0x33, !PT ;  /* 0x00000006ff05ac12 */ /* 0x000fe2000f8e33ff */
[----:B------:R-:W-:Y:S06]  /*02c0*/  BRA `(.L_x_7) ;  /* 0x00000000000c7947 */ /* 0x000fec0003800000 */
.L_x_6:
[----:B------:R-:W-:-:S07]  /*02d0*/  MOV R0, 0x2f0 ;  /* 0x000002f000007802 */ /* 0x000fce0000000f00 */
[----:B0-----:R-:W-:Y:S05]  /*02e0*/  CALL.REL.NOINC `($__internal_0_$__cuda_sm20_div_s64) ;  /* 0x0000000400287944 */ /* 0x001fea0003c00000 */
[----:B------:R-:W-:-:S07]  /*02f0*/  IMAD.MOV.U32 R5, RZ, RZ, R6 ;  /* 0x000000ffff057224 */ /* 0x000fce00078e0006 */
.L_x_7:
[----:B0-----:R-:W-:Y:S05]  /*0300*/  BSYNC.RECONVERGENT B0 ;  /* 0x0000000000007941 */ /* 0x001fea0003800200 */
.L_x_5:
[----:B------:R-:W0:Y:S02]  /*0310*/  LDCU.64 UR4, c[0x0][0x388] ;  /* 0x00007100ff0477ac */ /* 0x000e240008000a00 */
[----:B0-----:R-:W-:-:S04]  /*0320*/  IADD3 R4, P0, PT, R5, UR4, RZ ;  /* 0x0000000405047c10 */ /* 0x001fc8000ff1e0ff */
[----:B------:R-:W-:-:S05]  /*0330*/  LEA.HI.X.SX32 R5, R5, UR5, 0x1, P0 ;  /* 0x0000000505057c11 */ /* 0x000fca00080f0eff */
[----:B------:R-:W2:Y:S02]  /*0340*/  LDG.E.U8.CONSTANT R4, desc[UR10][R4.64] ;  /* 0x0000000a04047981 */ /* 0x000ea4000c1e9100 */
[----:B--2---:R-:W-:-:S13]  /*0350*/  ISETP.NE.AND P0, PT, R4, RZ, PT ;  /* 0x000000ff0400720c */ /* 0x004fda0003f05270 */
[----:B------:R-:W-:Y:S05]  /*0360*/  @!P0 EXIT ;  /* 0x000000000000894d */ /* 0x000fea0003800000 */
[----:B------:R-:W0:Y:S01]  /*0370*/  LDC R0, c[0x0][0x394] ;  /* 0x0000e500ff007b82 */ /* 0x000e220000000800 */
[----:B------:R-:W0:Y:S01]  /*0380*/  LDCU UR4, c[0x0][0x39c] ;  /* 0x00007380ff0477ac */ /* 0x000e220008000800 */
[----:B------:R-:W-:Y:S01]  /*0390*/  ISETP.NE.AND.EX P0, PT, R8, RZ, PT, !PT ;  /* 0x000000ff0800720c */ /* 0x000fe20003f053f0 */
[----:B------:R-:W-:Y:S01]  /*03a0*/  BSSY.RECONVERGENT B0, `(.L_x_8) ;  /* 0x0000017000007945 */ /* 0x000fe20003800200 */
[----:B0-----:R-:W-:-:S11]  /*03b0*/  IMAD R0, R0, UR4, RZ ;  /* 0x0000000400007c24 */ /* 0x001fd6000f8e02ff */
[----:B------:R-:W-:Y:S05]  /*03c0*/  @P0 BRA `(.L_x_9) ;  /* 0x0000000000480947 */ /* 0x000fea0003800000 */
[----:B------:R-:W0:Y:S01]  /*03d0*/  I2F.U32.RP R6, UR6 ;  /* 0x0000000600067d06 */ /* 0x000e220008209000 */
[----:B------:R-:W-:-:S07]  /*03e0*/  ISETP.NE.U32.AND P1, PT, RZ, UR6, PT ;  /* 0x00000006ff007c0c */ /* 0x000fce000bf25070 */
[----:B0-----:R-:W0:Y:S02]  /*03f0*/  MUFU.RCP R6, R6 ;  /* 0x0000000600067308 */ /* 0x001e240000001000 */
[----:B0-----:R-:W-:-:S06]  /*0400*/  VIADD R4, R6, 0xffffffe ;  /* 0x0ffffffe06047836 */ /* 0x001fcc0000000000 */
[----:B------:R0:W1:Y:S02]  /*0410*/  F2I.FTZ.U32.TRUNC.NTZ R5, R4 ;  /* 0x0000000400057305 */ /* 0x000064000021f000 */
[----:B0-----:R-:W-:Y:S01]  /*0420*/  MOV R4, RZ ;  /* 0x000000ff00047202 */ /* 0x001fe20000000f00 */
[----:B-1----:R-:W-:-:S04]  /*0430*/  IMAD.MOV R7, RZ, RZ, -R5 ;  /* 0x000000ffff077224 */ /* 0x002fc800078e0a05 */
[----:B------:R-:W-:-:S04]  /*0440*/  IMAD R7, R7, UR6, RZ ;  /* 0x0000000607077c24 */ /* 0x000fc8000f8e02ff */
[----:B------:R-:W-:-:S06]  /*0450*/  IMAD.HI.U32 R7, R5, R7, R4 ;  /* 0x0000000705077227 */ /* 0x000fcc00078e0004 */
[----:B------:R-:W-:-:S04]  /*0460*/  IMAD.HI.U32 R7, R7, R2, RZ ;  /* 0x0000000207077227 */ /* 0x000fc800078e00ff */
[----:B------:R-:W-:-:S04]  /*0470*/  IMAD.MOV R7, RZ, RZ, -R7 ;  /* 0x000000ffff077224 */ /* 0x000fc800078e0a07 */
[----:B------:R-:W-:-:S05]  /*0480*/  IMAD R7, R7, UR6, R2 ;  /* 0x0000000607077c24 */ /* 0x000fca000f8e0202 */
[----:B------:R-:W-:-:S13]  /*0490*/  ISETP.GE.U32.AND P0, PT, R7, UR6, PT ;  /* 0x0000000607007c0c */ /* 0x000fda000bf06070 */
[----:B------:R-:W-:-:S05]  /*04a0*/  @P0 VIADD R7, R7, -UR6 ;  /* 0x8000000607070c36 */ /* 0x000fca0008000000 */
[----:B------:R-:W-:-:S13]  /*04b0*/  ISETP.GE.U32.AND P0, PT, R7, UR6, PT ;  /* 0x0000000607007c0c */ /* 0x000fda000bf06070 */
[----:B------:R-:W-:Y:S01]  /*04c0*/  @P0 VIADD R7, R7, -UR6 ;  /* 0x8000000607070c36 */ /* 0x000fe20008000000 */
[----:B------:R-:W-:Y:S01]  /*04d0*/  @!P1 LOP3.LUT R7, RZ, UR6, RZ, 0x33, !PT ;  /* 0x00000006ff079c12 */ /* 0x000fe2000f8e33ff */
[----:B------:R-:W-:Y:S06]  /*04e0*/  BRA `(.L_x_10) ;  /* 0x0000000000087947 */ /* 0x000fec0003800000 */
.L_x_9:
[----:B------:R-:W-:-:S07]  /*04f0*/  MOV R4, 0x510 ;  /* 0x0000051000047802 */ /* 0x000fce0000000f00 */
[----:B------:R-:W-:Y:S05]  /*0500*/  CALL.REL.NOINC `($__internal_1_$__cuda_sm20_rem_s64) ;  /* 0x0000000400d47944 */ /* 0x000fea0003c00000 */
.L_x_10:
[----:B------:R-:W-:Y:S05]  /*0510*/  BSYNC.RECONVERGENT B0 ;  /* 0x0000000000007941 */ /* 0x000fea0003800200 */
.L_x_8:
[-C--:B------:R-:W-:Y:S01]  /*0520*/  IABS R9, R0.reuse ;  /* 0x0000000000097213 */ /* 0x080fe20000000000 */
[----:B------:R-:W0:Y:S01]  /*0530*/  LDCU.64 UR4, c[0x0][0x380] ;  /* 0x00007000ff0477ac */ /* 0x000e220008000a00 */
[----:B------:R-:W-:Y:S02]  /*0540*/  IABS R10, R7 ;  /* 0x00000007000a7213 */ /* 0x000fe40000000000 */
[----:B------:R-:W1:Y:S01]  /*0550*/  I2F.RP R6, R9 ;  /* 0x0000000900067306 */ /* 0x000e620000209400 */
[-C--:B------:R-:W-:Y:S02]  /*0560*/  IABS R12, R0.reuse ;  /* 0x00000000000c7213 */ /* 0x080fe40000000000 */
[----:B------:R-:W-:-:S04]  /*0570*/  LOP3.LUT R7, R7, R0, RZ, 0x3c, !PT ;  /* 0x0000000007077212 */ /* 0x000fc800078e3cff */
[----:B------:R-:W-:Y:S01]  /*0580*/  ISETP.GE.AND P2, PT, R7, RZ, PT ;  /* 0x000000ff0700720c */ /* 0x000fe20003f46270 */
[----:B-1----:R-:W1:Y:S01]  /*0590*/  MUFU.RCP R6, R6 ;  /* 0x0000000600067308 */ /* 0x002e620000001000 */
[----:B0-----:R-:W-:-:S04]  /*05a0*/  IADD3 R2, P3, PT, R2, UR4, RZ ;  /* 0x0000000402027c10 */ /* 0x001fc8000ff7e0ff */
[----:B------:R-:W-:Y:S02]  /*05b0*/  IADD3.X R3, PT, PT, R3, UR5, RZ, P3, !PT ;  /* 0x0000000503037c10 */ /* 0x000fe40009ffe4ff */
[----:B-1----:R-:W-:Y:S02]  /*05c0*/  IADD3 R4, PT, PT, R6, 0xffffffe, RZ ;  /* 0x0ffffffe06047810 */ /* 0x002fe40007ffe0ff */
[----:B------:R-:W-:Y:S02]  /*05d0*/  IADD3 R6, PT, PT, RZ, -R12, RZ ;  /* 0x8000000cff067210 */ /* 0x000fe40007ffe0ff */
[----:B------:R0:W1:Y:S02]  /*05e0*/  F2I.FTZ.U32.TRUNC.NTZ R5, R4 ;  /* 0x0000000400057305 */ /* 0x000064000021f000 */
[----:B0-----:R-:W-:Y:S02]  /*05f0*/  IMAD.MOV.U32 R4, RZ, RZ, RZ ;  /* 0x000000ffff047224 */ /* 0x001fe400078e00ff */
[----:B-1----:R-:W-:-:S04]  /*0600*/  IMAD.MOV R8, RZ, RZ, -R5 ;  /* 0x000000ffff087224 */ /* 0x002fc800078e0a05 */
[----:B------:R-:W-:Y:S02]  /*0610*/  IMAD R11, R8, R9, RZ ;  /* 0x00000009080b7224 */ /* 0x000fe400078e02ff */
[----:B------:R-:W-:Y:S02]  /*0620*/  IMAD.MOV.U32 R8, RZ, RZ, R10 ;  /* 0x000000ffff087224 */ /* 0x000fe400078e000a */
[----:B------:R-:W-:-:S06]  /*0630*/  IMAD.HI.U32 R5, R5, R11, R4 ;  /* 0x0000000b05057227 */ /* 0x000fcc00078e0004 */
[----:B------:R-:W-:-:S04]  /*0640*/  IMAD.HI.U32 R5, R5, R8, RZ ;  /* 0x0000000805057227 */ /* 0x000fc800078e00ff */
[----:B------:R-:W-:-:S05]  /*0650*/  IMAD R4, R5, R6, R8 ;  /* 0x0000000605047224 */ /* 0x000fca00078e0208 */
[----:B------:R-:W-:-:S13]  /*0660*/  ISETP.GT.U32.AND P1, PT, R9, R4, PT ;  /* 0x000000040900720c */ /* 0x000fda0003f24070 */
[----:B------:R-:W-:Y:S02]  /*0670*/  @!P1 IMAD.IADD R4, R4, 0x1, -R9 ;  /* 0x0000000104049824 */ /* 0x000fe400078e0a09 */
[----:B------:R-:W-:Y:S01]  /*0680*/  @!P1 VIADD R5, R5, 0x1 ;  /* 0x0000000105059836 */ /* 0x000fe20000000000 */
[----:B------:R-:W-:Y:S02]  /*0690*/  ISETP.NE.AND P1, PT, R0, RZ, PT ;  /* 0x000000ff0000720c */ /* 0x000fe40003f25270 */
[----:B------:R-:W-:Y:S01]  /*06a0*/  ISETP.GE.U32.AND P0, PT, R4, R9, PT ;  /* 0x000000090400720c */ /* 0x000fe20003f06070 */
[----:B------:R-:W-:-:S12]  /*06b0*/  IMAD.MOV.U32 R4, RZ, RZ, 0xc ;  /* 0x0000000cff047424 */ /* 0x000fd800078e00ff */
[----:B------:R-:W-:-:S05]  /*06c0*/  @P0 VIADD R5, R5, 0x1 ;  /* 0x0000000105050836 */ /* 0x000fca0000000000 */
[----:B------:R-:W-:Y:S02]  /*06d0*/  @!P2 IADD3 R5, PT, PT, -R5, RZ, RZ ;  /* 0x000000ff0505a210 */ /* 0x000fe40007ffe1ff */
[----:B------:R-:W-:-:S04]  /*06e0*/  @!P1 LOP3.LUT R5, RZ, R0, RZ, 0x33, !PT ;  /* 0x00000000ff059212 */ /* 0x000fc800078e33ff */
[----:B------:R-:W-:-:S13]  /*06f0*/  ISETP.NE.AND P1, PT, R5, RZ, PT ;  /* 0x000000ff0500720c */ /* 0x000fda0003f25270 */
[----:B------:R-:W0:Y:S02]  /*0700*/  @P1 LDC R0, c[0x0][0x3a0] ;  /* 0x0000e800ff001b82 */ /* 0x000e240000000800 */
[----:B0-----:R-:W-:-:S05]  /*0710*/  @P1 VIADD R0, R0, 0xffffffff ;  /* 0xffffffff00001836 */ /* 0x001fca0000000000 */
[CC--:B------:R-:W-:Y:S02]  /*0720*/  @P1 ISETP.GT.AND P0, PT, R0.reuse, R5.reuse, PT ;  /* 0x000000050000120c */ /* 0x0c0fe40003f04270 */
[----:B------:R-:W-:Y:S02]  /*0730*/  @P1 ISETP.GE.AND P2, PT, R0, R5, PT ;  /* 0x000000050000120c */ /* 0x000fe40003f46270 */
[----:B------:R-:W-:Y:S02]  /*0740*/  @P1 SEL R0, RZ, 0x1, !P0 ;  /* 0x00000001ff001807 */ /* 0x000fe40004000000 */
[----:B------:R-:W-:Y:S02]  /*0750*/  PRMT R5, R4, 0x7610, R5 ;  /* 0x0000761004057816 */ /* 0x000fe40000000005 */
[----:B------:R-:W-:-:S05]  /*0760*/  @P1 SEL R5, R0, 0xffff, P2 ;  /* 0x0000ffff00051807 */ /* 0x000fca0001000000 */
[----:B------:R-:W-:Y:S01]  /*0770*/  STG.E.U8 desc[UR10][R2.64], R5 ;  /* 0x0000000502007986 */ /* 0x000fe2000c10110a */
[----:B------:R-:W-:Y:S05]  /*0780*/  EXIT ;  /* 0x000000000000794d */ /* 0x000fea0003800000 */
        .weak           $__internal_0_$__cuda_sm20_div_s64
        .type           $__internal_0_$__cuda_sm20_div_s64,@function
        .size           $__internal_0_$__cuda_sm20_div_s64,($__internal_1_$__cuda_sm20_rem_s64 - $__internal_0_$__cuda_sm20_div_s64)
$__internal_0_$__cuda_sm20_div_s64:
[----:B------:R-:W-:Y:S01]  /*0790*/  UIADD3 UR4, UP1, UPT, URZ, -UR6, URZ ;  /* 0x80000006ff047290 */ /* 0x000fe2000ff3e0ff */
[----:B------:R-:W-:Y:S01]  /*07a0*/  ISETP.GE.AND P3, PT, R3, RZ, PT ;  /* 0x000000ff0300720c */ /* 0x000fe20003f66270 */
[----:B------:R-:W-:Y:S02]  /*07b0*/  UISETP.GE.AND UP0, UPT, UR9, URZ, UPT ;  /* 0x000000ff0900728c */ /* 0x000fe4000bf06270 */
[----:B------:R-:W-:Y:S02]  /*07c0*/  UIADD3.X UR5, UPT, UPT, URZ, ~UR9, URZ, UP1, !UPT ;  /* 0x80000009ff057290 */ /* 0x000fe40008ffe4ff */
[----:B------:R-:W-:Y:S02]  /*07d0*/  USEL UR4, UR4, UR6, !UP0 ;  /* 0x0000000604047287 */ /* 0x000fe4000c000000 */
[----:B------:R-:W-:-:S09]  /*07e0*/  USEL UR5, UR5, UR9, !UP0 ;  /* 0x0000000905057287 */ /* 0x000fd2000c000000 */
[----:B------:R-:W0:Y:S08]  /*07f0*/  I2F.U64.RP R9, UR4 ;  /* 0x0000000400097d12 */ /* 0x000e300008309000 */
[----:B0-----:R-:W0:Y:S02]  /*0800*/  MUFU.RCP R9, R9 ;  /* 0x0000000900097308 */ /* 0x001e240000001000 */
[----:B0-----:R-:W-:-:S06]  /*0810*/  VIADD R4, R9, 0x1ffffffe ;  /* 0x1ffffffe09047836 */ /* 0x001fcc0000000000 */
[----:B------:R-:W0:Y:S02]  /*0820*/  F2I.U64.TRUNC R4, R4 ;  /* 0x0000000400047311 */ /* 0x000e24000020d800 */
[----:B0-----:R-:W-:-:S04]  /*0830*/  IMAD.WIDE.U32 R6, R4, UR4, RZ ;  /* 0x0000000404067c25 */ /* 0x001fc8000f8e00ff */
[----:B------:R-:W-:Y:S01]  /*0840*/  IMAD R7, R4, UR5, R7 ;  /* 0x0000000504077c24 */ /* 0x000fe2000f8e0207 */
[----:B------:R-:W-:-:S03]  /*0850*/  IADD3 R11, P0, PT, RZ, -R6, RZ ;  /* 0x80000006ff0b7210 */ /* 0x000fc60007f1e0ff */
[----:B------:R-:W-:Y:S02]  /*0860*/  IMAD R7, R5, UR4, R7 ;  /* 0x0000000405077c24 */ /* 0x000fe4000f8e0207 */
[----:B------:R-:W-:-:S03]  /*0870*/  IMAD.HI.U32 R6, R4, R11, RZ ;  /* 0x0000000b04067227 */ /* 0x000fc600078e00ff */
[----:B------:R-:W-:Y:S01]  /*0880*/  IADD3.X R13, PT, PT, RZ, ~R7, RZ, P0, !PT ;  /* 0x80000007ff0d7210 */ /* 0x000fe200007fe4ff */
[----:B------:R-:W-:-:S04]  /*0890*/  IMAD.MOV.U32 R7, RZ, RZ, R4 ;  /* 0x000000ffff077224 */ /* 0x000fc800078e0004 */
[----:B------:R-:W-:-:S04]  /*08a0*/  IMAD.WIDE.U32 R6, P0, R4, R13, R6 ;  /* 0x0000000d04067225 */ /* 0x000fc80007800006 */
[C---:B------:R-:W-:Y:S02]  /*08b0*/  IMAD R9, R5.reuse, R13, RZ ;  /* 0x0000000d05097224 */ /* 0x040fe400078e02ff */
[----:B------:R-:W-:-:S04]  /*08c0*/  IMAD.HI.U32 R6, P1, R5, R11, R6 ;  /* 0x0000000b05067227 */ /* 0x000fc80007820006 */
[----:B------:R-:W-:Y:S01]  /*08d0*/  IMAD.HI.U32 R13, R5, R13, RZ ;  /* 0x0000000d050d7227 */ /* 0x000fe200078e00ff */
[----:B------:R-:W-:-:S03]  /*08e0*/  IADD3 R7, P2, PT, R9, R6, RZ ;  /* 0x0000000609077210 */ /* 0x000fc60007f5e0ff */
[----:B------:R-:W-:Y:S02]  /*08f0*/  IMAD.X R6, R13, 0x1, R5, P0 ;  /* 0x000000010d067824 */ /* 0x000fe400000e0605 */
[----:B------:R-:W-:-:S03]  /*0900*/  IMAD.WIDE.U32 R4, R7, UR4, RZ ;  /* 0x0000000407047c25 */ /* 0x000fc6000f8e00ff */
[----:B------:R-:W-:Y:S01]  /*0910*/  IADD3.X R9, PT, PT, RZ, RZ, R6, P2, P1 ;  /* 0x000000ffff097210 */ /* 0x000fe200017e2406 */
[----:B------:R-:W-:Y:S01]  /*0920*/  IMAD R6, R7, UR5, R5 ;  /* 0x0000000507067c24 */ /* 0x000fe2000f8e0205 */
[----:B------:R-:W-:Y:S02]  /*0930*/  IADD3 R11, P0, PT, RZ, -R4, RZ ;  /* 0x80000004ff0b7210 */ /* 0x000fe40007f1e0ff */
[-C--:B------:R-:W-:Y:S01]  /*0940*/  IADD3 R5, P4, PT, RZ, -R2.reuse, RZ ;  /* 0x80000002ff057210 */ /* 0x080fe20007f9e0ff */
[----:B------:R-:W-:Y:S02]  /*0950*/  IMAD R4, R9, UR4, R6 ;  /* 0x0000000409047c24 */ /* 0x000fe4000f8e0206 */
[----:B------:R-:W-:Y:S01]  /*0960*/  IMAD.HI.U32 R6, R7, R11, RZ ;  /* 0x0000000b07067227 */ /* 0x000fe200078e00ff */
[----:B------:R-:W-:Y:S02]  /*0970*/  SEL R10, R5, R2, !P3 ;  /* 0x00000002050a7207 */ /* 0x000fe40005800000 */
[----:B------:R-:W-:Y:S01]  /*0980*/  IADD3.X R4, PT, PT, RZ, ~R4, RZ, P0, !PT ;  /* 0x80000004ff047210 */ /* 0x000fe200007fe4ff */
[----:B------:R-:W-:-:S04]  /*0990*/  IMAD.X R5, RZ, RZ, ~R3, P4 ;  /* 0x000000ffff057224 */ /* 0x000fc800020e0e03 */
[----:B------:R-:W-:Y:S01]  /*09a0*/  IMAD.WIDE.U32 R6, P0, R7, R4, R6 ;  /* 0x0000000407067225 */ /* 0x000fe20007800006 */
[----:B------:R-:W-:-:S03]  /*09b0*/  SEL R12, R5, R3, !P3 ;  /* 0x00000003050c7207 */ /* 0x000fc60005800000 */
[----:B------:R-:W-:Y:S02]  /*09c0*/  HFMA2 R5, -RZ, RZ, 0, 0 ;  /* 0x00000000ff057431 */ /* 0x000fe400000001ff */
[----:B------:R-:W-:-:S04]  /*09d0*/  IMAD.HI.U32 R7, P1, R9, R11, R6 ;  /* 0x0000000b09077227 */ /* 0x000fc80007820006 */
[CC--:B------:R-:W-:Y:S02]  /*09e0*/  IMAD R6, R9.reuse, R4.reuse, RZ ;  /* 0x0000000409067224 */ /* 0x0c0fe400078e02ff */
[----:B------:R-:W-:-:S03]  /*09f0*/  IMAD.HI.U32 R4, R9, R4, RZ ;  /* 0x0000000409047227 */ /* 0x000fc600078e00ff */
[----:B------:R-:W-:Y:S01]  /*0a00*/  IADD3 R7, P2, PT, R6, R7, RZ ;  /* 0x0000000706077210 */ /* 0x000fe20007f5e0ff */
[----:B------:R-:W-:-:S04]  /*0a10*/  IMAD.X R9, R4, 0x1, R9, P0 ;  /* 0x0000000104097824 */ /* 0x000fc800000e0609 */
[----:B------:R-:W-:Y:S01]  /*0a20*/  IMAD.HI.U32 R4, R7, R10, RZ ;  /* 0x0000000a07047227 */ /* 0x000fe200078e00ff */
[----:B------:R-:W-:-:S03]  /*0a30*/  IADD3.X R9, PT, PT, RZ, RZ, R9, P2, P1 ;  /* 0x000000ffff097210 */ /* 0x000fc600017e2409 */
[----:B------:R-:W-:-:S04]  /*0a40*/  IMAD.WIDE.U32 R4, R7, R12, R4 ;  /* 0x0000000c07047225 */ /* 0x000fc800078e0004 */
[C---:B------:R-:W-:Y:S02]  /*0a50*/  IMAD R7, R9.reuse, R12, RZ ;  /* 0x0000000c09077224 */ /* 0x040fe400078e02ff */
[----:B------:R-:W-:-:S04]  /*0a60*/  IMAD.HI.U32 R4, P0, R9, R10, R4 ;  /* 0x0000000a09047227 */ /* 0x000fc80007800004 */
[----:B------:R-:W-:Y:S01]  /*0a70*/  IMAD.HI.U32 R6, R9, R12, RZ ;  /* 0x0000000c09067227 */ /* 0x000fe200078e00ff */
[----:B------:R-:W-:-:S03]  /*0a80*/  IADD3 R7, P1, PT, R7, R4, RZ ;  /* 0x0000000407077210 */ /* 0x000fc60007f3e0ff */
[----:B------:R-:W-:Y:S02]  /*0a90*/  IMAD.X R6, RZ, RZ, R6, P0 ;  /* 0x000000ffff067224 */ /* 0x000fe400000e0606 */
[----:B------:R-:W-:-:S04]  /*0aa0*/  IMAD.WIDE.U32 R4, R7, UR4, RZ ;  /* 0x0000000407047c25 */ /* 0x000fc8000f8e00ff */
[----:B------:R-:W-:Y:S01]  /*0ab0*/  IMAD.X R6, RZ, RZ, R6, P1 ;  /* 0x000000ffff067224 */ /* 0x000fe200008e0606 */
[----:B------:R-:W-:Y:S01]  /*0ac0*/  IADD3 R10, P1, PT, -R4, R10, RZ ;  /* 0x0000000a040a7210 */ /* 0x000fe20007f3e1ff */
[C---:B------:R-:W-:Y:S02]  /*0ad0*/  IMAD R5, R7.reuse, UR5, R5 ;  /* 0x0000000507057c24 */ /* 0x040fe4000f8e0205 */
[----:B------:R-:W-:Y:S01]  /*0ae0*/  VIADD R4, R7, 0x1 ;  /* 0x0000000107047836 */ /* 0x000fe20000000000 */
[----:B------:R-:W-:Y:S01]  /*0af0*/  ISETP.GE.U32.AND P0, PT, R10, UR4, PT ;  /* 0x000000040a007c0c */ /* 0x000fe2000bf06070 */
[----:B------:R-:W-:-:S05]  /*0b00*/  IMAD R5, R6, UR4, R5 ;  /* 0x0000000406057c24 */ /* 0x000fca000f8e0205 */
[----:B------:R-:W-:Y:S02]  /*0b10*/  IADD3.X R6, PT, PT, ~R5, R12, RZ, P1, !PT ;  /* 0x0000000c05067210 */ /* 0x000fe40000ffe5ff */
[----:B------:R-:W-:Y:S02]  /*0b20*/  IADD3 R5, P1, PT, R10, -UR4, RZ ;  /* 0x800000040a057c10 */ /* 0x000fe4000ff3e0ff */
[C---:B------:R-:W-:Y:S02]  /*0b30*/  ISETP.GE.U32.AND.EX P0, PT, R6.reuse, UR5, PT, P0 ;  /* 0x0000000506007c0c */ /* 0x040fe4000bf06100 */
[----:B------:R-:W-:Y:S02]  /*0b40*/  IADD3.X R9, PT, PT, R6, ~UR5, RZ, P1, !PT ;  /* 0x8000000506097c10 */ /* 0x000fe40008ffe4ff */
[----:B------:R-:W-:Y:S02]  /*0b50*/  SEL R5, R5, R10, P0 ;  /* 0x0000000a05057207 */ /* 0x000fe40000000000 */
[----:B------:R-:W-:-:S02]  /*0b60*/  SEL R7, R4, R7, P0 ;  /* 0x0000000704077207 */ /* 0x000fc40000000000 */
[----:B------:R-:W-:Y:S02]  /*0b70*/  SEL R9, R9, R6, P0 ;  /* 0x0000000609097207 */ /* 0x000fe40000000000 */
[----:B------:R-:W-:Y:S01]  /*0b80*/  ISETP.GE.U32.AND P0, PT, R5, UR4, PT ;  /* 0x0000000405007c0c */ /* 0x000fe2000bf06070 */
[----:B------:R-:W-:Y:S01]  /*0b90*/  VIADD R6, R7, 0x1 ;  /* 0x0000000107067836 */ /* 0x000fe20000000000 */
[----:B------:R-:W-:Y:S02]  /*0ba0*/  LOP3.LUT R4, R3, UR9, RZ, 0x3c, !PT ;  /* 0x0000000903047c12 */ /* 0x000fe4000f8e3cff */
[----:B------:R-:W-:Y:S02]  /*0bb0*/  ISETP.GE.U32.AND.EX P0, PT, R9, UR5, PT, P0 ;  /* 0x0000000509007c0c */ /* 0x000fe4000bf06100 */
[----:B------:R-:W-:Y:S01]  /*0bc0*/  ISETP.GE.AND P1, PT, R4, RZ, PT ;  /* 0x000000ff0400720c */ /* 0x000fe20003f26270 */
[----:B------:R-:W-:Y:S01]  /*0bd0*/  IMAD.MOV.U32 R4, RZ, RZ, R0 ;  /* 0x000000ffff047224 */ /* 0x000fe200078e0000 */
[----:B------:R-:W-:-:S02]  /*0be0*/  SEL R6, R6, R7, P0 ;  /* 0x0000000706067207 */ /* 0x000fc40000000000 */
[----:B------:R-:W-:Y:S02]  /*0bf0*/  ISETP.NE.U32.AND P0, PT, RZ, UR6, PT ;  /* 0x00000006ff007c0c */ /* 0x000fe4000bf05070 */
[-C--:B------:R-:W-:Y:S02]  /*0c00*/  IADD3 R5, PT, PT, RZ, -R6.reuse, RZ ;  /* 0x80000006ff057210 */ /* 0x080fe40007ffe0ff */
[----:B------:R-:W-:Y:S02]  /*0c10*/  ISETP.NE.AND.EX P0, PT, RZ, UR9, PT, P0 ;  /* 0x00000009ff007c0c */ /* 0x000fe4000bf05300 */
[----:B------:R-:W-:Y:S01]  /*0c20*/  SEL R6, R5, R6, !P1 ;  /* 0x0000000605067207 */ /* 0x000fe20004800000 */
[----:B------:R-:W-:-:S03]  /*0c30*/  IMAD.MOV.U32 R5, RZ, RZ, 0x0 ;  /* 0x00000000ff057424 */ /* 0x000fc600078e00ff */
[----:B------:R-:W-:Y:S01]  /*0c40*/  SEL R6, R6, 0xffffffff, P0 ;  /* 0xffffffff06067807 */ /* 0x000fe20000000000 */
[----:B------:R-:W-:Y:S06]  /*0c50*/  RET.REL.NODEC R4 `(_Z28generate_world_kernel_maskedPaPKbiiiii) ;  /* 0xfffffff004e87950 */ /* 0x000fec0003c3ffff */
        .weak           $__internal_1_$__cuda_sm20_rem_s64
        .type           $__internal_1_$__cuda_sm20_rem_s64,@function
        .size           $__internal_1_$__cuda_sm20_rem_s64,(.L_x_1228 - $__internal_1_$__cuda_sm20_rem_s64)
$__internal_1_$__cuda_sm20_rem_s64:
[----:B------:R-:W-:Y:S02]  /*0c60*/  UIADD3 UR4, UP1, UPT, URZ, -UR6, URZ ;  /* 0x80000006ff047290 */ /* 0x000fe4000ff3e0ff */
[----:B------:R-:W-:Y:S02]  /*0c70*/  UISETP.GE.AND UP0, UPT, UR9, URZ, UPT ;  /* 0x000000ff0900728c */ /* 0x000fe4000bf06270 */
[----:B------:R-:W-:Y:S02]  /*0c80*/  UIADD3.X UR5, UPT, UPT, URZ, ~UR9, URZ, UP1, !UPT ;  /* 0x80000009ff057290 */ /* 0x000fe40008ffe4ff */
[----:B------:R-:W-:Y:S02]  /*0c90*/  USEL UR4, UR4, UR6, !UP0 ;  /* 0x0000000604047287 */ /* 0x000fe4000c000000 */
[----:B------:R-:W-:-:S09]  /*0ca0*/  USEL UR5, UR5, UR9, !UP0 ;  /* 0x0000000905057287 */ /* 0x000fd2000c000000 */
[----:B------:R-:W0:Y:S08]  /*0cb0*/  I2F.U64.RP R5, UR4 ;  /* 0x0000000400057d12 */ /* 0x000e300008309000 */
[----:B0-----:R-:W0:Y:S02]  /*0cc0*/  MUFU.RCP R5, R5 ;  /* 0x0000000500057308 */ /* 0x001e240000001000 */
[----:B0-----:R-:W-:-:S06]  /*0cd0*/  IADD3 R6, PT, PT, R5, 0x1ffffffe, RZ ;  /* 0x1ffffffe05067810 */ /* 0x001fcc0007ffe0ff */
[----:B------:R-:W0:Y:S02]  /*0ce0*/  F2I.U64.TRUNC R6, R6 ;  /* 0x0000000600067311 */ /* 0x000e24000020d800 */
[----:B0-----:R-:W-:-:S04]  /*0cf0*/  IMAD.WIDE.U32 R8, R6, UR4, RZ ;  /* 0x0000000406087c25 */ /* 0x001fc8000f8e00ff */
[----:B------:R-:W-:Y:S01]  /*0d00*/  IMAD R9, R6, UR5, R9 ;  /* 0x0000000506097c24 */ /* 0x000fe2000f8e0209 */
[----:B------:R-:W-:-:S03]  /*0d10*/  IADD3 R11, P0, PT, RZ, -R8, RZ ;  /* 0x80000008ff0b7210 */ /* 0x000fc60007f1e0ff */
[----:B------:R-:W-:Y:S02]  /*0d20*/  IMAD R9, R7, UR4, R9 ;  /* 0x0000000407097c24 */ /* 0x000fe4000f8e0209 */
[----:B------:R-:W-:-:S04]  /*0d30*/  IMAD.HI.U32 R8, R6, R11, RZ ;  /* 0x0000000b06087227 */ /* 0x000fc800078e00ff */
[----:B------:R-:W-:Y:S02]  /*0d40*/  IMAD.X R13, RZ, RZ, ~R9, P0 ;  /* 0x000000ffff0d7224 */ /* 0x000fe400000e0e09 */
[----:B------:R-:W-:Y:S02]  /*0d50*/  IMAD.MOV.U32 R9, RZ, RZ, R6 ;  /* 0x000000ffff097224 */ /* 0x000fe400078e0006 */
[-C--:B------:R-:W-:Y:S02]  /*0d60*/  IMAD R15, R7, R13.reuse, RZ ;  /* 0x0000000d070f7224 */ /* 0x080fe400078e02ff */
[----:B------:R-:W-:-:S04]  /*0d70*/  IMAD.WIDE.U32 R8, P0, R6, R13, R8 ;  /* 0x0000000d06087225 */ /* 0x000fc80007800008 */
[----:B------:R-:W-:-:S04]  /*0d80*/  IMAD.HI.U32 R5, R7, R13, RZ ;  /* 0x0000000d07057227 */ /* 0x000fc800078e00ff */
[----:B------:R-:W-:Y:S01]  /*0d90*/  IMAD.HI.U32 R8, P1, R7, R11, R8 ;  /* 0x0000000b07087227 */ /* 0x000fe20007820008 */
[----:B------:R-:W-:-:S04]  /*0da0*/  IADD3.X R5, PT, PT, R5, R7, RZ, P0, !PT ;  /* 0x0000000705057210 */ /* 0x000fc800007fe4ff */
[----:B------:R-:W-:-:S04]  /*0db0*/  IADD3 R9, P2, PT, R15, R8, RZ ;  /* 0x000000080f097210 */ /* 0x000fc80007f5e0ff */
[----:B------:R-:W-:Y:S01]  /*0dc0*/  IADD3.X R5, PT, PT, RZ, RZ, R5, P2, P1 ;  /* 0x000000ffff057210 */ /* 0x000fe200017e2405 */
[----:B------:R-:W-:Y:S01]  /*0dd0*/  IMAD.WIDE.U32 R6, R9, UR4, RZ ;  /* 0x0000000409067c25 */ /* 0x000fe2000f8e00ff */
[----:B------:R-:W-:-:S03]  /*0de0*/  ISETP.GE.AND P1, PT, R3, RZ, PT ;  /* 0x000000ff0300720c */ /* 0x000fc60003f26270 */
[----:B------:R-:W-:Y:S01]  /*0df0*/  IMAD R8, R9, UR5, R7 ;  /* 0x0000000509087c24 */ /* 0x000fe2000f8e0207 */
[----:B------:R-:W-:Y:S02]  /*0e00*/  IADD3 R11, P0, PT, RZ, -R6, RZ ;  /* 0x80000006ff0b7210 */ /* 0x000fe40007f1e0ff */
[-C--:B------:R-:W-:Y:S01]  /*0e10*/  IADD3 R7, P4, PT, RZ, -R2.reuse, RZ ;  /* 0x80000002ff077210 */ /* 0x080fe20007f9e0ff */
[----:B------:R-:W-:Y:S02]  /*0e20*/  IMAD R6, R5, UR4, R8 ;  /* 0x0000000405067c24 */ /* 0x000fe4000f8e0208 */
[----:B------:R-:W-:Y:S01]  /*0e30*/  IMAD.HI.U32 R8, R9, R11, RZ ;  /* 0x0000000b09087227 */ /* 0x000fe200078e00ff */
[----:B------:R-:W-:-:S03]  /*0e40*/  SEL R10, R7, R2, !P1 ;  /* 0x00000002070a7207 */ /* 0x000fc60004800000 */
[----:B------:R-:W-:Y:S02]  /*0e50*/  IMAD.X R6, RZ, RZ, ~R6, P0 ;  /* 0x000000ffff067224 */ /* 0x000fe400000e0e06 */
[----:B------:R-:W-:Y:S02]  /*0e60*/  IMAD.X R7, RZ, RZ, ~R3, P4 ;  /* 0x000000ffff077224 */ /* 0x000fe400020e0e03 */
[----:B------:R-:W-:-:S03]  /*0e70*/  IMAD.WIDE.U32 R8, P0, R9, R6, R8 ;  /* 0x0000000609087225 */ /* 0x000fc60007800008 */
[----:B------:R-:W-:Y:S01]  /*0e80*/  SEL R12, R7, R3, !P1 ;  /* 0x00000003070c7207 */ /* 0x000fe20004800000 */
[----:B------:R-:W-:Y:S02]  /*0e90*/  IMAD.MOV.U32 R7, RZ, RZ, RZ ;  /* 0x000000ffff077224 */ /* 0x000fe400078e00ff */
[----:B------:R-:W-:-:S04]  /*0ea0*/  IMAD.HI.U32 R9, P2, R5, R11, R8 ;  /* 0x0000000b05097227 */ /* 0x000fc80007840008 */
[CC--:B------:R-:W-:Y:S02]  /*0eb0*/  IMAD R8, R5.reuse, R6.reuse, RZ ;  /* 0x0000000605087224 */ /* 0x0c0fe400078e02ff */
[----:B------:R-:W-:-:S03]  /*0ec0*/  IMAD.HI.U32 R6, R5, R6, RZ ;  /* 0x0000000605067227 */ /* 0x000fc600078e00ff */
[----:B------:R-:W-:Y:S02]  /*0ed0*/  IADD3 R9, P3, PT, R8, R9, RZ ;  /* 0x0000000908097210 */ /* 0x000fe40007f7e0ff */
[----:B------:R-:W-:-:S03]  /*0ee0*/  IADD3.X R5, PT, PT, R6, R5, RZ, P0, !PT ;  /* 0x0000000506057210 */ /* 0x000fc600007fe4ff */
        /* <DEDUP_REMOVED lines=8> */
[----:B------:R-:W-:-:S03]  /*0f70*/  IMAD.WIDE.U32 R6, R9, UR4, RZ ;  /* 0x0000000409067c25 */ /* 0x000fc6000f8e00ff */
[----:B------:R-:W-:Y:S01]  /*0f80*/  IADD3.X R5, PT, PT, RZ, R5, RZ, P2, !PT ;  /* 0x00000005ff057210 */ /* 0x000fe200017fe4ff */
[----:B------:R-:W-:Y:S01]  /*0f90*/  IMAD R8, R9, UR5, R7 ;  /* 0x0000000509087c24 */ /* 0x000fe2000f8e0207 */
[----:B------:R-:W-:-:S03]  /*0fa0*/  IADD3 R7, P2, PT, -R6, R10, RZ ;  /* 0x0000000a06077210 */ /* 0x000fc60007f5e1ff */
[----:B------:R-:W-:Y:S01]  /*0fb0*/  IMAD R5, R5, UR4, R8 ;  /* 0x0000000405057c24 */ /* 0x000fe2000f8e0208 */
[----:B------:R-:W-:-:S03]  /*0fc0*/  ISETP.GE.U32.AND P0, PT, R7, UR4, PT ;  /* 0x0000000407007c0c */ /* 0x000fc6000bf06070 */
[----:B------:R-:W-:Y:S01]  /*0fd0*/  IMAD.X R8, R12, 0x1, ~R5, P2 ;  /* 0x000000010c087824 */ /* 0x000fe200010e0e05 */
[----:B------:R-:W-:-:S04]  /*0fe0*/  IADD3 R6, P2, PT, R7, -UR4, RZ ;  /* 0x8000000407067c10 */ /* 0x000fc8000ff5e0ff */
[C---:B------:R-:W-:Y:S02]  /*0ff0*/  ISETP.GE.U32.AND.EX P0, PT, R8.reuse, UR5, PT, P0 ;  /* 0x0000000508007c0c */ /* 0x040fe4000bf06100 */
[----:B------:R-:W-:Y:S02]  /*1000*/  IADD3.X R5, PT, PT, R8, ~UR5, RZ, P2, !PT ;  /* 0x8000000508057c10 */ /* 0x000fe400097fe4ff */
[----:B------:R-:W-:Y:S02]  /*1010*/  SEL R6, R6, R7, P0 ;  /* 0x0000000706067207 */ /* 0x000fe40000000000 */
[----:B------:R-:W-:Y:S02]  /*1020*/  SEL R5, R5, R8, P0 ;  /* 0x0000000805057207 */ /* 0x000fe40000000000 */
[C---:B------:R-:W-:Y:S01]  /*1030*/  ISETP.GE.U32.AND P0, PT, R6.reuse, UR4, PT ;  /* 0x0000000406007c0c */ /* 0x040fe2000bf06070 */
[----:B------:R-:W-:-:S03]  /*1040*/  VIADD R7, R6, -UR4 ;  /* 0x8000000406077c36 */ /* 0x000fc60008000000 */
[----:B------:R-:W-:Y:S01]  /*1050*/  ISETP.GE.U32.AND.EX P0, PT, R5, UR5, PT, P0 ;  /* 0x0000000505007c0c */ /* 0x000fe2000bf06100 */
[----:B------:R-:W-:-:S03]  /*1060*/  IMAD.MOV.U32 R5, RZ, RZ, 0x0 ;  /* 0x00000000ff057424 */ /* 0x000fc600078e00ff */
[----:B------:R-:W-:Y:S02]  /*1070*/  SEL R7, R7, R6, P0 ;  /* 0x0000000607077207 */ /* 0x000fe40000000000 */
[----:B------:R-:W-:Y:S02]  /*1080*/  ISETP.NE.U32.AND P0, PT, RZ, UR6, PT ;  /* 0x00000006ff007c0c */ /* 0x000fe4000bf05070 */
[-C--:B------:R-:W-:Y:S02]  /*1090*/  IADD3 R6, PT, PT, RZ, -R7.reuse, RZ ;  /* 0x80000007ff067210 */ /* 0x080fe40007ffe0ff */
[----:B------:R-:W-:Y:S02]  /*10a0*/  ISETP.NE.AND.EX P0, PT, RZ, UR9, PT, P0 ;  /* 0x00000009ff007c0c */ /* 0x000fe4000bf05300 */
[----:B------:R-:W-:-:S04]  /*10b0*/  SEL R7, R6, R7, !P1 ;  /* 0x0000000706077207 */ /* 0x000fc80004800000 */
[----:B------:R-:W-:Y:S01]  /*10c0*/  SEL R7, R7, 0xffffffff, P0 ;  /* 0xffffffff07077807 */ /* 0x000fe20000000000 */
[----:B------:R-:W-:Y:S06]  /*10d0*/  RET.REL.NODEC R4 `(_Z28generate_world_kernel_maskedPaPKbiiiii) ;  /* 0xffffffec04c87950 */ /* 0x000fec0003c3ffff */
.L_x_11:
        /* <DEDUP_REMOVED lines=10> */
.L_x_1228:


//--------------------- .text._Z21episode_update_kernelPiPKbi --------------------------
	.section	.text._Z21episode_update_kernelPiPKbi,"ax",@progbits
	.align	128
        .global         _Z21episode_update_kernelPiPKbi
        .type           _Z21episode_update_kernelPiPKbi,@function
        .size           _Z21episode_update_kernelPiPKbi,(.L_x_1253 - _Z21episode_update_kernelPiPKbi)
        .other          _Z21episode_update_kernelPiPKbi,@"STO_CUDA_ENTRY STV_DEFAULT"
_Z21episode_update_kernelPiPKbi:
.text._Z21episode_update_kernelPiPKbi:
        /* <DEDUP_REMOVED lines=9> */
[----:B------:R-:W1:Y:S01]  /*0090*/  LDCU.64 UR4, c[0x0][0x358] ;  /* 0x00006b00ff0477ac */ /* 0x000e620008000a00 */
[----:B0-----:R-:W-:-:S04]  /*00a0*/  IADD3 R4, P0, PT, R7, UR6, RZ ;  /* 0x0000000607047c10 */ /* 0x001fc8000ff1e0ff */
[----:B------:R-:W-:-:S05]  /*00b0*/  LEA.HI.X.SX32 R5, R7, UR7, 0x1, P0 ;  /* 0x0000000707057c11 */ /* 0x000fca00080f0eff */
[----:B-1----:R-:W2:Y:S02]  /*00c0*/  LDG.E.U8.CONSTANT R4, desc[UR4][R4.64] ;  /* 0x0000000404047981 */ /* 0x002ea4000c1e9100 */
[----:B--2---:R-:W-:-:S13]  /*00d0*/  ISETP.NE.AND P0, PT, R4, RZ, PT ;  /* 0x000000ff0400720c */ /* 0x004fda0003f05270 */
[----:B------:R-:W0:Y:S01]  /*00e0*/  @P0 LDC.64 R2, c[0x0][0x380] ;  /* 0x0000e000ff020b82 */ /* 0x000e220000000a00 */
[----:B------:R-:W-:Y:S02]  /*00f0*/  @P0 IMAD.MOV.U32 R9, RZ, RZ, 0x1 ;  /* 0x00000001ff090424 */ /* 0x000fe400078e00ff */
[----:B0-----:R-:W-:-:S05]  /*0100*/  @P0 IMAD.WIDE R2, R7, 0x4, R2 ;  /* 0x0000000407020825 */ /* 0x001fca00078e0202 */
[----:B------:R0:W-:Y:S01]  /*0110*/  @P0 STG.E desc[UR4][R2.64], R9 ;  /* 0x0000000902000986 */ /* 0x0001e2000c101904 */
[----:B------:R-:W-:Y:S05]  /*0120*/  @P0 EXIT ;  /* 0x000000000000094d */ /* 0x000fea0003800000 */
[----:B0-----:R-:W0:Y:S02]  /*0130*/  LDC.64 R2, c[0x0][0x380] ;  /* 0x0000e000ff027b82 */ /* 0x001e240000000a00 */
[----:B0-----:R-:W-:-:S05]  /*0140*/  IMAD.WIDE R2, R7, 0x4, R2 ;  /* 0x0000000407027825 */ /* 0x001fca00078e0202 */
[----:B------:R-:W2:Y:S02]  /*0150*/  LDG.E R5, desc[UR4][R2.64] ;  /* 0x0000000402057981 */ /* 0x000ea4000c1e1900 */
[----:B--2---:R-:W-:-:S05]  /*0160*/  IADD3 R5, PT, PT, R5, 0x1, RZ ;  /* 0x0000000105057810 */ /* 0x004fca0007ffe0ff */
[----:B------:R-:W-:Y:S01]  /*0170*/  STG.E desc[UR4][R2.64], R5 ;  /* 0x0000000502007986 */ /* 0x000fe2000c101904 */
[----:B------:R-:W-:Y:S05]  /*0180*/  EXIT ;  /* 0x000000000000794d */ /* 0x000fea0003800000 */
.L_x_12:
        /* <DEDUP_REMOVED lines=15> */
.L_x_1253:


//--------------------- .text._Z20episode_check_kernelPKiPbii --------------------------
	.section	.text._Z20episode_check_kernelPKiPbii,"ax",@progbits
	.align	128
        .global         _Z20episode_check_kernelPKiPbii
        .type           _Z20episode_check_kernelPKiPbii,@function
        .size           _Z20episode_check_kernelPKiPbii,(.L_x_1254 - _Z20episode_check_kernelPKiPbii)
        .other          _Z20episode_check_kernelPKiPbii,@"STO_CUDA_ENTRY STV_DEFAULT"
_Z20episode_check_kernelPKiPbii:
.text._Z20episode_check_kernelPKiPbii:
        /* <DEDUP_REMOVED lines=8> */
[----:B------:R-:W0:Y:S01]  /*0080*/  LDCU UR6, c[0x0][0x394] ;  /* 0x00007280ff0677ac */ /* 0x000e220008000800 */
[----:B------:R-:W1:Y:S01]  /*0090*/  LDCU.64 UR4, c[0x0][0x358] ;  /* 0x00006b00ff0477ac */ /* 0x000e620008000a00 */
[----:B0-----:R-:W-:-:S09]  /*00a0*/  UISETP.GE.AND UP0, UPT, UR6, 0x1, UPT ;  /* 0x000000010600788c */ /* 0x001fd2000bf06270 */
[----:B-1----:R-:W-:Y:S05]  /*00b0*/  BRA.U !UP0, `(.L_x_13) ;  /* 0x0000000108287547 */ /* 0x002fea000b800000 */
[----:B------:R-:W0:Y:S01]  /*00c0*/  LDC.64 R2, c[0x0][0x380] ;  /* 0x0000e000ff027b82 */ /* 0x000e220000000a00 */
[----:B------:R-:W1:Y:S01]  /*00d0*/  LDCU.64 UR8, c[0x0][0x388] ;  /* 0x00007100ff0877ac */ /* 0x000e620008000a00 */
[----:B0-----:R-:W-:-:S06]  /*00e0*/  IMAD.WIDE R2, R5, 0x4, R2 ;  /* 0x0000000405027825 */ /* 0x001fcc00078e0202 */
[----:B------:R-:W2:Y:S01]  /*00f0*/  LDG.E.CONSTANT R2, desc[UR4][R2.64] ;  /* 0x0000000402027981 */ /* 0x000ea2000c1e9900 */
[----:B-1----:R-:W-:-:S04]  /*0100*/  IADD3 R4, P1, PT, R5, UR8, RZ ;  /* 0x0000000805047c10 */ /* 0x002fc8000ff3e0ff */
[----:B------:R-:W-:Y:S02]  /*0110*/  LEA.HI.X.SX32 R5, R5, UR9, 0x1, P1 ;  /* 0x0000000905057c11 */ /* 0x000fe400088f0eff */
[----:B--2---:R-:W-:-:S04]  /*0120*/  ISETP.GE.AND P0, PT, R2, UR6, PT ;  /* 0x0000000602007c0c */ /* 0x004fc8000bf06270 */
[----:B------:R-:W-:-:S05]  /*0130*/  SEL R7, RZ, 0x1, !P0 ;  /* 0x00000001ff077807 */ /* 0x000fca0004000000 */
[----:B------:R-:W-:Y:S01]  /*0140*/  STG.E.U8 desc[UR4][R4.64], R7 ;  /* 0x0000000704007986 */ /* 0x000fe2000c101104 */
[----:B------:R-:W-:Y:S05]  /*0150*/  EXIT ;  /* 0x000000000000794d */ /* 0x000fea0003800000 */
.L_x_13:
[----:B------:R-:W0:Y:S02]  /*0160*/  LDCU.64 UR6, c[0x0][0x388] ;  /* 0x00007100ff0677ac */ /* 0x000e240008000a00 */
[----:B0-----:R-:W-:-:S04]  /*0170*/  IADD3 R2, P0, PT, R5, UR6, RZ ;  /* 0x0000000605027c10 */ /* 0x001fc8000ff1e0ff */
[----:B------:R-:W-:-:S05]  /*0180*/  LEA.HI.X.SX32 R3, R5, UR7, 0x1, P0 ;  /* 0x0000000705037c11 */ /* 0x000fca00080f0eff */
[----:B------:R-:W-:Y:S01]  /*0190*/  STG.E.U8 desc[UR4][R2.64], RZ ;  /* 0x000000ff02007986 */ /* 0x000fe2000c101104 */
[----:B------:R-:W-:Y:S05]  /*01a0*/  EXIT ;  /* 0x000000000000794d */ /* 0x000fea0003800000 */
.L_x_14:
        /* <DEDUP_REMOVED lines=13> */
.L_x_1254:


//--------------------- .text._Z18place_house_kernelPaiiiiiii --------------------------
	.section	.text._Z18place_house_kernelPaiiiiiii,"ax",@progbits
	.align	128
        .global         _Z18place_house_kernelPaiiiiiii
        .type           _Z18place_house_kernelPaiiiiiii,@function
        .size           _Z18place_house_kernelPaiiiiiii,(.L_x_1255 - _Z18place_house_kernelPaiiiiiii)
        .other          _Z18place_house_kernelPaiiiiiii,@"STO_CUDA_ENTRY STV_DEFAULT"
_Z18place_house_kernelPaiiiiiii:
.text._Z18place_house_kernelPaiiiiiii:
        /* <DEDUP_REMOVED lines=9> */
[----:B------:R-:W-:Y:S01]  /*0090*/  SHF.R.S32.HI R3, RZ, 0x1f, R22 ;  /* 0x0000001fff037819 */ /* 0x000fe20000011416 */
[----:B------:R-:W0:Y:S01]  /*00a0*/  LDCU.64 UR8, c[0x0][0x390] ;  /* 0x00007200ff0877ac */ /* 0x000e220008000a00 */
[----:B------:R-:W1:Y:S01]  /*00b0*/  LDCU UR13, c[0x0][0x3a0] ;  /* 0x00007400ff0d77ac */ /* 0x000e620008000800 */
[----:B------:R-:W2:Y:S01]  /*00c0*/  LDCU UR14, c[0x0][0x398] ;  /* 0x00007300ff0e77ac */ /* 0x000ea20008000800 */
[----:B------:R-:W3:Y:S01]  /*00d0*/  LDCU.64 UR10, c[0x0][0x358] ;  /* 0x00006b00ff0a77ac */ /* 0x000ee20008000a00 */
[----:B0-----:R-:W-:Y:S01]  /*00e0*/  UIMAD.WIDE UR4, UR8, UR12, URZ ;  /* 0x0000000c080472a5 */ /* 0x001fe2000f8e02ff */
[----:B------:R-:W-:Y:S01]  /*00f0*/  IMAD.U32 R0, RZ, RZ, UR9 ;  /* 0x00000009ff007e24 */ /* 0x000fe2000f8e00ff */
[----:B------:R-:W-:Y:S02]  /*0100*/  USHF.R.S32.HI UR6, URZ, 0x1f, UR9 ;  /* 0x0000001fff067899 */ /* 0x000fe40008011409 */
[----:B------:R-:W-:-:S02]  /*0110*/  UIMAD UR5, UR5, UR9, URZ ;  /* 0x00000009050572a4 */ /* 0x000fc4000f8e02ff */
[----:B-1----:R-:W-:Y:S02]  /*0120*/  UISETP.GE.AND UP0, UPT, UR13, UR8, UPT ;  /* 0x000000080d00728c */ /* 0x002fe4000bf06270 */
[----:B------:R-:W-:Y:S01]  /*0130*/  UIMAD UR5, UR4, UR6, UR5 ;  /* 0x00000006040572a4 */ /* 0x000fe2000f8e0205 */
[----:B--2---:R-:W-:Y:S01]  /*0140*/  IMAD.U32 R2, RZ, RZ, UR14 ;  /* 0x0000000eff027e24 */ /* 0x004fe2000f8e00ff */
[----:B------:R-:W-:Y:S01]  /*0150*/  UIMAD.WIDE.U32 UR6, UR4, UR9, URZ ;  /* 0x00000009040672a5 */ /* 0x000fe2000f8e00ff */
[----:B------:R-:W-:Y:S01]  /*0160*/  IMAD R21, R0, UR14, RZ ;  /* 0x0000000e00157c24 */ /* 0x000fe2000f8e02ff */
[----:B------:R-:W-:Y:S02]  /*0170*/  UISETP.GE.OR UP1, UPT, UR14, UR12, UP0 ;  /* 0x0000000c0e00728c */ /* 0x000fe40008726670 */
[----:B------:R-:W-:Y:S01]  /*0180*/  IMAD.U32 R5, RZ, RZ, UR5 ;  /* 0x00000005ff057e24 */ /* 0x000fe2000f8e00ff */
[----:B------:R-:W-:Y:S01]  /*0190*/  LOP3.LUT R2, R2, UR13, RZ, 0xfc, !PT ;  /* 0x0000000d02027c12 */ /* 0x000fe2000f8efcff */
[----:B------:R-:W-:-:S02]  /*01a0*/  UIMAD UR4, UR9, UR12, URZ ;  /* 0x0000000c090472a4 */ /* 0x000fc4000f8e02ff */
[----:B------:R-:W-:Y:S01]  /*01b0*/  VIADD R5, R5, UR7 ;  /* 0x0000000705057c36 */ /* 0x000fe20008000000 */
[----:B------:R-:W-:Y:S01]  /*01c0*/  PLOP3.LUT P0, PT, PT, PT, UP1, 0x80, 0x8 ;  /* 0x000000000008781c */ /* 0x000fe20003f0f018 */
[----:B------:R-:W-:Y:S02]  /*01d0*/  UIMAD UR5, UR4, UR13, URZ ;  /* 0x0000000d040572a4 */ /* 0x000fe4000f8e02ff */
[----:B------:R-:W-:Y:S01]  /*01e0*/  IMAD R4, R5, R22, RZ ;  /* 0x0000001605047224 */ /* 0x000fe200078e02ff */
[----:B------:R-:W-:Y:S01]  /*01f0*/  ISETP.LT.OR P0, PT, R2, RZ, P0 ;  /* 0x000000ff0200720c */ /* 0x000fe20000701670 */
[----:B------:R-:W-:Y:S01]  /*0200*/  IMAD.WIDE.U32 R22, R22, UR6, RZ ;  /* 0x0000000616167c25 */ /* 0x000fe2000f8e00ff */
[----:B------:R-:W-:-:S03]  /*0210*/  USHF.R.S32.HI UR16, URZ, 0x1f, UR5 ;  /* 0x0000001fff107899 */ /* 0x000fc60008011405 */
[----:B------:R-:W-:Y:S01]  /*0220*/  IMAD R3, R3, UR6, R4 ;  /* 0x0000000603037c24 */ /* 0x000fe2000f8e0204 */
[----:B------:R-:W-:-:S03]  /*0230*/  IADD3 R18, P1, PT, R22, UR5, RZ ;  /* 0x0000000516127c10 */ /* 0x000fc6000ff3e0ff */
[----:B------:R-:W-:Y:S01]  /*0240*/  IMAD.IADD R2, R23, 0x1, R3 ;  /* 0x0000000117027824 */ /* 0x000fe200078e0203 */
[----:B------:R-:W-:-:S04]  /*0250*/  SHF.R.S32.HI R3, RZ, 0x1f, R21 ;  /* 0x0000001fff037819 */ /* 0x000fc80000011415 */
[----:B------:R-:W-:Y:S01]  /*0260*/  IADD3.X R9, PT, PT, R2, UR16, RZ, P1, !PT ;  /* 0x0000001002097c10 */ /* 0x000fe20008ffe4ff */
[----:B---3--:R-:W-:Y:S06]  /*0270*/  @P0 BRA `(.L_x_15) ;  /* 0x0000000000940947 */ /* 0x008fec0003800000 */
[----:B------:R-:W0:Y:S01]  /*0280*/  LDC R8, c[0x0][0x39c] ;  /* 0x0000e700ff087b82 */ /* 0x000e220000000800 */
[----:B------:R-:W-:Y:S01]  /*0290*/  IADD3 R15, P4, PT, R21, R18, RZ ;  /* 0x00000012150f7210 */ /* 0x000fe20007f9e0ff */
[----:B------:R-:W-:Y:S01]  /*02a0*/  IMAD.MOV.U32 R19, RZ, RZ, 0x9 ;  /* 0x00000009ff137424 */ /* 0x000fe200078e00ff */
[C---:B0-----:R-:W-:Y:S01]  /*02b0*/  ISETP.GE.AND P0, PT, R8.reuse, UR9, PT ;  /* 0x0000000908007c0c */ /* 0x041fe2000bf06270 */
[C---:B------:R-:W-:Y:S02]  /*02c0*/  VIADD R16, R8.reuse, 0x1 ;  /* 0x0000000108107836 */ /* 0x040fe40000000000 */
[C---:B------:R-:W-:Y:S01]  /*02d0*/  VIADD R14, R8.reuse, 0x3 ;  /* 0x00000003080e7836 */ /* 0x040fe20000000000 */
[C---:B------:R-:W-:Y:S01]  /*02e0*/  ISETP.LT.OR P0, PT, R8.reuse, RZ, P0 ;  /* 0x000000ff0800720c */ /* 0x040fe20000701670 */
[----:B------:R-:W-:Y:S01]  /*02f0*/  VIADD R17, R8, 0x2 ;  /* 0x0000000208117836 */ /* 0x000fe20000000000 */
[----:B------:R-:W-:Y:S02]  /*0300*/  ISETP.GE.AND P1, PT, R16, UR9, PT ;  /* 0x0000000910007c0c */ /* 0x000fe4000bf26270 */
[----:B------:R-:W-:-:S02]  /*0310*/  ISETP.GE.AND P3, PT, R14, UR9, PT ;  /* 0x000000090e007c0c */ /* 0x000fc4000bf66270 */
[C---:B------:R-:W-:Y:S02]  /*0320*/  ISETP.LT.OR P1, PT, R8.reuse, -0x1, P1 ;  /* 0xffffffff0800780c */ /* 0x040fe40000f21670 */
[----:B------:R-:W-:Y:S02]  /*0330*/  ISETP.GE.AND P2, PT, R17, UR9, PT ;  /* 0x0000000911007c0c */ /* 0x000fe4000bf46270 */
[C---:B------:R-:W-:Y:S02]  /*0340*/  ISETP.LT.OR P3, PT, R8.reuse, -0x3, P3 ;  /* 0xfffffffd0800780c */ /* 0x040fe40001f61670 */
[----:B------:R-:W-:Y:S01]  /*0350*/  ISETP.LT.OR P2, PT, R8, -0x2, P2 ;  /* 0xfffffffe0800780c */ /* 0x000fe20001741670 */
[----:B------:R-:W0:Y:S08]  /*0360*/  @!P0 LDC.64 R12, c[0x0][0x380] ;  /* 0x0000e000ff0c8b82 */ /* 0x000e300000000a00 */
[----:B------:R-:W1:Y:S08]  /*0370*/  @!P1 LDC.64 R10, c[0x0][0x380] ;  /* 0x0000e000ff0a9b82 */ /* 0x000e700000000a00 */
[----:B------:R-:W2:Y:S08]  /*0380*/  @!P3 LDC.64 R4, c[0x0][0x380] ;  /* 0x0000e000ff04bb82 */ /* 0x000eb00000000a00 */
[----:B------:R-:W3:Y:S01]  /*0390*/  @!P2 LDC.64 R6, c[0x0][0x380] ;  /* 0x0000e000ff06ab82 */ /* 0x000ee20000000a00 */
[----:B0-----:R-:W-:Y:S01]  /*03a0*/  @!P0 IADD3 R12, P5, P6, R15, R12, R8 ;  /* 0x0000000c0f0c8210 */ /* 0x001fe20007ebe008 */
[----:B------:R-:W-:-:S05]  /*03b0*/  IMAD.X R8, R3, 0x1, R9, P4 ;  /* 0x0000000103087824 */ /* 0x000fca00020e0609 */
[C---:B------:R-:W-:Y:S02]  /*03c0*/  @!P0 IADD3.X R13, PT, PT, R8.reuse, R13, RZ, P5, P6 ;  /* 0x0000000d080d8210 */ /* 0x040fe40002fec4ff */
[C---:B-1----:R-:W-:Y:S01]  /*03d0*/  @!P1 IADD3 R10, P5, P4, R15.reuse, R10, R16 ;  /* 0x0000000a0f0a9210 */ /* 0x042fe20007cbe010 */
[----:B------:R-:W-:Y:S02]  /*03e0*/  IMAD.MOV.U32 R16, RZ, RZ, 0x9 ;  /* 0x00000009ff107424 */ /* 0x000fe400078e00ff */
[----:B------:R0:W-:Y:S01]  /*03f0*/  @!P0 STG.E.U8 desc[UR10][R12.64], R19 ;  /* 0x000000130c008986 */ /* 0x0001e2000c10110a */
[----:B------:R-:W-:Y:S02]  /*0400*/  @!P1 IADD3.X R11, PT, PT, R8, R11, RZ, P5, P4 ;  /* 0x0000000b080b9210 */ /* 0x000fe40002fe84ff */
[----:B--2---:R-:W-:Y:S01]  /*0410*/  @!P3 IADD3 R4, P4, P5, R15, R4, R14 ;  /* 0x000000040f04b210 */ /* 0x004fe20007d9e00e */
[----:B------:R-:W-:-:S03]  /*0420*/  IMAD.MOV.U32 R14, RZ, RZ, 0x9 ;  /* 0x00000009ff0e7424 */ /* 0x000fc600078e00ff */
[----:B------:R-:W-:Y:S02]  /*0430*/  @!P3 IADD3.X R5, PT, PT, R8, R5, RZ, P4, P5 ;  /* 0x000000050805b210 */ /* 0x000fe400027ea4ff */
[----:B---3--:R-:W-:Y:S01]  /*0440*/  @!P2 IADD3 R6, P0, P6, R15, R6, R17 ;  /* 0x000000060f06a210 */ /* 0x008fe20007e1e011 */
[----:B------:R-:W-:Y:S01]  /*0450*/  IMAD.MOV.U32 R15, RZ, RZ, 0x9 ;  /* 0x00000009ff0f7424 */ /* 0x000fe200078e00ff */
[----:B0-----:R-:W-:Y:S02]  /*0460*/  @!P1 PRMT R13, R14, 0x7610, R13 ;  /* 0x000076100e0d9816 */ /* 0x001fe4000000000d */
[----:B------:R-:W-:Y:S02]  /*0470*/  @!P2 IADD3.X R7, PT, PT, R8, R7, RZ, P0, P6 ;  /* 0x000000070807a210 */ /* 0x000fe400007ec4ff */
[----:B------:R-:W-:Y:S01]  /*0480*/  @!P2 PRMT R8, R15, 0x7610, R8 ;  /* 0x000076100f08a816 */ /* 0x000fe20000000008 */
[----:B------:R0:W-:Y:S01]  /*0490*/  @!P1 STG.E.U8 desc[UR10][R10.64], R13 ;  /* 0x0000000d0a009986 */ /* 0x0001e2000c10110a */
[----:B------:R-:W-:-:S03]  /*04a0*/  @!P3 PRMT R12, R16, 0x7610, R12 ;  /* 0x00007610100cb816 */ /* 0x000fc6000000000c */
[----:B------:R0:W-:Y:S04]  /*04b0*/  @!P2 STG.E.U8 desc[UR10][R6.64], R8 ;  /* 0x000000080600a986 */ /* 0x0001e8000c10110a */
[----:B------:R0:W-:Y:S02]  /*04c0*/  @!P3 STG.E.U8 desc[UR10][R4.64], R12 ;  /* 0x0000000c0400b986 */ /* 0x0001e4000c10110a */
.L_x_15:
[----:B------:R-:W-:Y:S01]  /*04d0*/  UIADD3 UR17, UPT, UPT, UR14, 0x1, URZ ;  /* 0x000000010e117890 */ /* 0x000fe2000fffe0ff */
[----:B------:R-:W-:-:S03]  /*04e0*/  VIADD R19, R21, UR9 ;  /* 0x0000000915137c36 */ /* 0x000fc60008000000 */
[----:B------:R-:W-:Y:S02]  /*04f0*/  UISETP.GE.OR UP1, UPT, UR17, UR12, UP0 ;  /* 0x0000000c1100728c */ /* 0x000fe40008726670 */
[----:B0-----:R-:W-:-:S04]  /*0500*/  IMAD.U32 R4, RZ, RZ, UR17 ;  /* 0x00000011ff047e24 */ /* 0x001fc8000f8e00ff */
[----:B------:R-:W-:Y:S02]  /*0510*/  PLOP3.LUT P0, PT, PT, PT, UP1, 0x80, 0x8 ;  /* 0x000000000008781c */ /* 0x000fe40003f0f018 */
[----:B------:R-:W-:-:S04]  /*0520*/  LOP3.LUT R4, R4, UR13, RZ, 0xfc, !PT ;  /* 0x0000000d04047c12 */ /* 0x000fc8000f8efcff */
[----:B------:R-:W-:Y:S02]  /*0530*/  ISETP.LT.OR P0, PT, R4, RZ, P0 ;  /* 0x000000ff0400720c */ /* 0x000fe40000701670 */
[----:B------:R-:W-:-:S11]  /*0540*/  SHF.R.S32.HI R4, RZ, 0x1f, R19 ;  /* 0x0000001fff047819 */ /* 0x000fd60000011413 */
[----:B------:R-:W-:Y:S05]  /*0550*/  @P0 BRA `(.L_x_16) ;  /* 0x0000000000900947 */ /* 0x000fea0003800000 */
        /* <DEDUP_REMOVED lines=20> */
[----:B------:R-:W-:Y:S02]  /*06a0*/  @!P0 IADD3.X R15, PT, PT, R8, R15, RZ, P5, P6 ;  /* 0x0000000f080f8210 */ /* 0x000fe40002fec4ff */
[----:B-1----:R-:W-:-:S03]  /*06b0*/  @!P1 IADD3 R6, P5, P4, R5, R6, R24 ;  /* 0x0000000605069210 */ /* 0x002fc60007cbe018 */
[----:B------:R0:W-:Y:S01]  /*06c0*/  @!P0 STG.E.U8 desc[UR10][R14.64], R20 ;  /* 0x000000140e008986 */ /* 0x0001e2000c10110a */
[----:B------:R-:W-:Y:S02]  /*06d0*/  @!P1 IADD3.X R7, PT, PT, R8, R7, RZ, P5, P4 ;  /* 0x0000000708079210 */ /* 0x000fe40002fe84ff */
[----:B--2---:R-:W-:Y:S01]  /*06e0*/  @!P3 IADD3 R12, P4, P5, R5, R12, R16 ;  /* 0x0000000c050cb210 */ /* 0x004fe20007d9e010 */
[----:B------:R-:W-:-:S03]  /*06f0*/  IMAD.MOV.U32 R16, RZ, RZ, 0x9 ;  /* 0x00000009ff107424 */ /* 0x000fc600078e00ff */
[C---:B------:R-:W-:Y:S02]  /*0700*/  @!P3 IADD3.X R13, PT, PT, R8.reuse, R13, RZ, P4, P5 ;  /* 0x0000000d080db210 */ /* 0x040fe400027ea4ff */
[----:B---3--:R-:W-:Y:S01]  /*0710*/  @!P2 IADD3 R10, P0, P6, R5, R10, R17 ;  /* 0x0000000a050aa210 */ /* 0x008fe20007e1e011 */
[----:B------:R-:W-:Y:S02]  /*0720*/  IMAD.MOV.U32 R17, RZ, RZ, 0x9 ;  /* 0x00000009ff117424 */ /* 0x000fe400078e00ff */
[----:B------:R-:W-:Y:S01]  /*0730*/  IMAD.MOV.U32 R5, RZ, RZ, 0x9 ;  /* 0x00000009ff057424 */ /* 0x000fe200078e00ff */
[----:B------:R-:W-:Y:S02]  /*0740*/  @!P2 IADD3.X R11, PT, PT, R8, R11, RZ, P0, P6 ;  /* 0x0000000b080ba210 */ /* 0x000fe400007ec4ff */
[----:B------:R-:W-:Y:S02]  /*0750*/  @!P2 PRMT R8, R16, 0x7610, R8 ;  /* 0x000076101008a816 */ /* 0x000fe40000000008 */
[----:B0-----:R-:W-:Y:S01]  /*0760*/  @!P3 PRMT R14, R17, 0x7610, R14 ;  /* 0x00007610110eb816 */ /* 0x001fe2000000000e */
[----:B------:R0:W-:Y:S04]  /*0770*/  @!P1 STG.E.U8 desc[UR10][R6.64], R5 ;  /* 0x0000000506009986 */ /* 0x0001e8000c10110a */
[----:B------:R0:W-:Y:S04]  /*0780*/  @!P2 STG.E.U8 desc[UR10][R10.64], R8 ;  /* 0x000000080a00a986 */ /* 0x0001e8000c10110a */
[----:B------:R0:W-:Y:S02]  /*0790*/  @!P3 STG.E.U8 desc[UR10][R12.64], R14 ;  /* 0x0000000e0c00b986 */ /* 0x0001e4000c10110a */
.L_x_16:
[----:B------:R-:W-:-:S04]  /*07a0*/  UIADD3 UR7, UPT, UPT, UR14, 0x2, URZ ;  /* 0x000000020e077890 */ /* 0x000fc8000fffe0ff */
[----:B------:R-:W-:Y:S02]  /*07b0*/  UISETP.GE.OR UP1, UPT, UR7, UR12, UP0 ;  /* 0x0000000c0700728c */ /* 0x000fe40008726670 */
[----:B0-----:R-:W-:-:S04]  /*07c0*/  IMAD.U32 R5, RZ, RZ, UR7 ;  /* 0x00000007ff057e24 */ /* 0x001fc8000f8e00ff */
[----:B------:R-:W-:Y:S02]  /*07d0*/  PLOP3.LUT P0, PT, PT, PT, UP1, 0x80, 0x8 ;  /* 0x000000000008781c */ /* 0x000fe40003f0f018 */
[----:B------:R-:W-:-:S04]  /*07e0*/  LOP3.LUT R5, R5, UR13, RZ, 0xfc, !PT ;  /* 0x0000000d05057c12 */ /* 0x000fc8000f8efcff */
[----:B------:R-:W-:Y:S01]  /*07f0*/  ISETP.LT.OR P0, PT, R5, RZ, P0 ;  /* 0x000000ff0500720c */ /* 0x000fe20000701670 */
[----:B------:R-:W-:-:S05]  /*0800*/  VIADD R5, R19, UR9 ;  /* 0x0000000913057c36 */ /* 0x000fca0008000000 */
[----:B------:R-:W-:-:S07]  /*0810*/  SHF.R.S32.HI R6, RZ, 0x1f, R5 ;  /* 0x0000001fff067819 */ /* 0x000fce0000011405 */
        /* <DEDUP_REMOVED lines=34> */
[----:B------:R0:W-:Y:S04]  /*0a40*/  @!P1 STG.E.U8 desc[UR10][R12.64], R7 ;  /* 0x000000070c009986 */ /* 0x0001e8000c10110a */
[----:B------:R0:W-:Y:S04]  /*0a50*/  @!P2 STG.E.U8 desc[UR10][R14.64], R8 ;  /* 0x000000080e00a986 */ /* 0x0001e8000c10110a */
[----:B------:R0:W-:Y:S02]  /*0a60*/  @!P3 STG.E.U8 desc[UR10][R16.64], R10 ;  /* 0x0000000a1000b986 */ /* 0x0001e4000c10110a */
.L_x_17:
        /* <DEDUP_REMOVED lines=10> */
[----:B------:R-:W-:-:S05]  /*0b10*/  IADD3 R27, P4, PT, R7, R18, RZ ;  /* 0x00000012071b7210 */ /* 0x000fca0007f9e0ff */
[----:B------:R-:W-:Y:S02]  /*0b20*/  IMAD.X R18, R8, 0x1, R9, P4 ;  /* 0x0000000108127824 */ /* 0x000fe400020e0609 */
        /* <DEDUP_REMOVED lines=16> */
[----:B0-----:R-:W-:-:S04]  /*0c30*/  @!P0 IADD3 R10, P5, P6, R27, R10, R26 ;  /* 0x0000000a1b0a8210 */ /* 0x001fc80007ebe01a */
        /* <DEDUP_REMOVED lines=8> */
[----:B0-----:R-:W-:Y:S02]  /*0cc0*/  @!P1 PRMT R11, R20, 0x7610, R11 ;  /* 0x00007610140b9816 */ /* 0x001fe4000000000b */
[----:B---3--:R-:W-:Y:S01]  /*0cd0*/  @!P3 IADD3 R16, P4, P5, R27, R16, R25 ;  /* 0x000000101b10b210 */ /* 0x008fe20007d9e019 */
[----:B------:R-:W-:Y:S02]  /*0ce0*/  IMAD.MOV.U32 R25, RZ, RZ, 0x9 ;  /* 0x00000009ff197424 */ /* 0x000fe400078e00ff */
[----:B------:R0:W-:Y:S01]  /*0cf0*/  @!P1 STG.E.U8 desc[UR10][R12.64], R11 ;  /* 0x0000000b0c009986 */ /* 0x0001e2000c10110a */
[----:B------:R-:W-:Y:S02]  /*0d00*/  @!P3 IADD3.X R17, PT, PT, R18, R17, RZ, P4, P5 ;  /* 0x000000111211b210 */ /* 0x000fe400027ea4ff */
[----:B------:R-:W-:-:S02]  /*0d10*/  @!P2 PRMT R18, R24, 0x7610, R18 ;  /* 0x000076101812a816 */ /* 0x000fc40000000012 */
[----:B------:R-:W-:-:S03]  /*0d20*/  @!P3 PRMT R9, R25, 0x7610, R9 ;  /* 0x000076101909b816 */ /* 0x000fc60000000009 */
[----:B------:R0:W-:Y:S04]  /*0d30*/  @!P2 STG.E.U8 desc[UR10][R14.64], R18 ;  /* 0x000000120e00a986 */ /* 0x0001e8000c10110a */
[----:B------:R0:W-:Y:S02]  /*0d40*/  @!P3 STG.E.U8 desc[UR10][R16.64], R9 ;  /* 0x000000091000b986 */ /* 0x0001e4000c10110a */
.L_x_18:
[----:B------:R-:W-:Y:S01]  /*0d50*/  UIADD3 UR6, UPT, UPT, UR14, 0x4, URZ ;  /* 0x000000040e067890 */ /* 0x000fe2000fffe0ff */
[----:B------:R-:W-:-:S03]  /*0d60*/  VIADD R25, R7, UR9 ;  /* 0x0000000907197c36 */ /* 0x000fc60008000000 */
[----:B------:R-:W-:Y:S02]  /*0d70*/  UISETP.GE.OR UP0, UPT, UR6, UR12, UP0 ;  /* 0x0000000c0600728c */ /* 0x000fe40008706670 */
[----:B0-----:R-:W-:Y:S01]  /*0d80*/  IMAD.U32 R9, RZ, RZ, UR6 ;  /* 0x00000006ff097e24 */ /* 0x001fe2000f8e00ff */
[----:B------:R-:W-:-:S03]  /*0d90*/  SHF.R.S32.HI R10, RZ, 0x1f, R25 ;  /* 0x0000001fff0a7819 */ /* 0x000fc60000011419 */
[----:B------:R-:W-:Y:S02]  /*0da0*/  PLOP3.LUT P0, PT, PT, PT, UP0, 0x80, 0x8 ;  /* 0x000000000008781c */ /* 0x000fe40003f0f008 */
[----:B------:R-:W-:-:S04]  /*0db0*/  LOP3.LUT R9, R9, UR13, RZ, 0xfc, !PT ;  /* 0x0000000d09097c12 */ /* 0x000fc8000f8efcff */
[----:B------:R-:W-:-:S13]  /*0dc0*/  ISETP.LT.OR P0, PT, R9, RZ, P0 ;  /* 0x000000ff0900720c */ /* 0x000fda0000701670 */
[----:B------:R-:W-:Y:S05]  /*0dd0*/  @P0 BRA `(.L_x_19) ;  /* 0x00000000008c0947 */ /* 0x000fea0003800000 */
[----:B------:R-:W0:Y:S01]  /*0de0*/  LDC R26, c[0x0][0x39c] ;  /* 0x0000e700ff1a7b82 */ /* 0x000e220000000800 */
[----:B------:R-:W-:Y:S01]  /*0df0*/  IADD3 R11, P4, P5, R25, UR5, R22 ;  /* 0x00000005190b7c10 */ /* 0x000fe2000fd9e016 */
[----:B------:R-:W-:-:S03]  /*0e00*/  IMAD.MOV.U32 R28, RZ, RZ, 0x9 ;  /* 0x00000009ff1c7424 */ /* 0x000fc600078e00ff */
[----:B------:R-:W-:Y:S02]  /*0e10*/  IADD3.X R18, PT, PT, R10, UR16, R2, P4, P5 ;  /* 0x000000100a127c10 */ /* 0x000fe4000a7ea402 */
        /* <DEDUP_REMOVED lines=11> */
[----:B------:R-:W0:Y:S10]  /*0ed0*/  @!P1 LDC.64 R12, c[0x0][0x380] ;  /* 0x0000e000ff0c9b82 */ /* 0x000e340000000a00 */
[----:B------:R-:W1:Y:S08]  /*0ee0*/  @!P3 LDC.64 R14, c[0x0][0x380] ;  /* 0x0000e000ff0ebb82 */ /* 0x000e700000000a00 */
[----:B------:R-:W2:Y:S01]  /*0ef0*/  @!P2 LDC.64 R16, c[0x0][0x380] ;  /* 0x0000e000ff10ab82 */ /* 0x000ea20000000a00 */
[----:B0-----:R-:W-:-:S04]  /*0f00*/  @!P1 IADD3 R26, P4, P5, R11, R12, R26 ;  /* 0x0000000c0b1a9210 */ /* 0x001fc80007d9e01a */
[----:B------:R-:W-:-:S03]  /*0f10*/  @!P1 IADD3.X R27, PT, PT, R18, R13, RZ, P4, P5 ;  /* 0x0000000d121b9210 */ /* 0x000fc600027ea4ff */
[----:B------:R-:W0:Y:S02]  /*0f20*/  @!P0 LDC.64 R12, c[0x0][0x380] ;  /* 0x0000e000ff0c8b82 */ /* 0x000e240000000a00 */
[----:B------:R3:W-:Y:S01]  /*0f30*/  @!P1 STG.E.U8 desc[UR10][R26.64], R28 ;  /* 0x0000001c1a009986 */ /* 0x0007e2000c10110a */
[----:B-1----:R-:W-:Y:S01]  /*0f40*/  @!P3 IADD3 R14, P1, P4, R11, R14, R20 ;  /* 0x0000000e0b0eb210 */ /* 0x002fe20007c3e014 */
[----:B------:R-:W-:-:S03]  /*0f50*/  IMAD.MOV.U32 R20, RZ, RZ, 0x9 ;  /* 0x00000009ff147424 */ /* 0x000fc600078e00ff */
[----:B------:R-:W-:Y:S02]  /*0f60*/  @!P3 IADD3.X R15, PT, PT, R18, R15, RZ, P1, P4 ;  /* 0x0000000f120fb210 */ /* 0x000fe40000fe84ff */
[----:B0-----:R-:W-:-:S04]  /*0f70*/  @!P0 IADD3 R12, P5, P6, R11, R12, R24 ;  /* 0x0000000c0b0c8210 */ /* 0x001fc80007ebe018 */
[C---:B------:R-:W-:Y:S02]  /*0f80*/  @!P0 IADD3.X R13, PT, PT, R18.reuse, R13, RZ, P5, P6 ;  /* 0x0000000d120d8210 */ /* 0x040fe40002fec4ff */
[----:B--2---:R-:W-:Y:S01]  /*0f90*/  @!P2 IADD3 R16, P5, P6, R11, R16, R9 ;  /* 0x000000100b10a210 */ /* 0x004fe20007ebe009 */
[----:B------:R-:W-:Y:S02]  /*0fa0*/  IMAD.MOV.U32 R9, RZ, RZ, 0x9 ;  /* 0x00000009ff097424 */ /* 0x000fe400078e00ff */
[----:B------:R-:W-:Y:S01]  /*0fb0*/  IMAD.MOV.U32 R11, RZ, RZ, 0x9 ;  /* 0x00000009ff0b7424 */ /* 0x000fe200078e00ff */
[----:B------:R-:W-:Y:S02]  /*0fc0*/  @!P2 IADD3.X R17, PT, PT, R18, R17, RZ, P5, P6 ;  /* 0x000000111211a210 */ /* 0x000fe40002fec4ff */
[----:B------:R-:W-:Y:S01]  /*0fd0*/  @!P2 PRMT R18, R20, 0x7610, R18 ;  /* 0x000076101412a816 */ /* 0x000fe20000000012 */
[----:B------:R3:W-:Y:S04]  /*0fe0*/  @!P0 STG.E.U8 desc[UR10][R12.64], R9 ;  /* 0x000000090c008986 */ /* 0x0007e8000c10110a */
[----:B------:R3:W-:Y:S04]  /*0ff0*/  @!P3 STG.E.U8 desc[UR10][R14.64], R11 ;  /* 0x0000000b0e00b986 */ /* 0x0007e8000c10110a */
[----:B------:R3:W-:Y:S02]  /*1000*/  @!P2 STG.E.U8 desc[UR10][R16.64], R18 ;  /* 0x000000121000a986 */ /* 0x0007e4000c10110a */
.L_x_19:
[----:B---3--:R-:W0:Y:S01]  /*1010*/  LDC R9, c[0x0][0x39c] ;  /* 0x0000e700ff097b82 */ /* 0x008e220000000800 */
[----:B------:R-:W-:Y:S01]  /*1020*/  UIADD3 UR16, UPT, UPT, UR13, 0x1, URZ ;  /* 0x000000010d107890 */ /* 0x000fe2000fffe0ff */
[----:B------:R-:W-:Y:S01]  /*1030*/  IMAD.U32 R11, RZ, RZ, UR6 ;  /* 0x00000006ff0b7e24 */ /* 0x000fe2000f8e00ff */
[----:B------:R-:W-:Y:S01]  /*1040*/  UIMAD UR6, UR4, UR13, UR4 ;  /* 0x0000000d040672a4 */ /* 0x000fe2000f8e0204 */
[----:B------:R-:W-:Y:S01]  /*1050*/  IMAD.U32 R12, RZ, RZ, UR14 ;  /* 0x0000000eff0c7e24 */ /* 0x000fe2000f8e00ff */
[----:B------:R-:W-:Y:S01]  /*1060*/  UISETP.GE.AND UP2, UPT, UR16, UR8, UPT ;  /* 0x000000081000728c */ /* 0x000fe2000bf46270 */
[----:B------:R-:W-:Y:S01]  /*1070*/  IADD3 R18, P4, PT, R25, R22, RZ ;  /* 0x0000001619127210 */ /* 0x000fe20007f9e0ff */
[----:B------:R-:W-:Y:S01]  /*1080*/  USHF.R.S32.HI UR18, URZ, 0x1f, UR6 ;  /* 0x0000001fff127899 */ /* 0x000fe20008011406 */
[----:B------:R-:W-:Y:S01]  /*1090*/  ISETP.GE.AND P3, PT, R11, UR12, PT ;  /* 0x0000000c0b007c0c */ /* 0x000fe2000bf66270 */
[----:B------:R-:W-:Y:S01]  /*10a0*/  IMAD.U32 R11, RZ, RZ, UR14 ;  /* 0x0000000eff0b7e24 */ /* 0x000fe2000f8e00ff */
[----:B------:R-:W-:Y:S01]  /*10b0*/  UISETP.GT.AND UP2, UPT, UR16, -0x1, !UP2 ;  /* 0xffffffff1000788c */ /* 0x000fe2000d744270 */
[----:B------:R-:W-:-:S02]  /*10c0*/  ISETP.GE.AND P2, PT, R12, UR12, PT ;  /* 0x0000000c0c007c0c */ /* 0x000fc4000bf46270 */
[----:B------:R-:W-:Y:S02]  /*10d0*/  ISETP.GT.AND P3, PT, R12, -0x5, !P3 ;  /* 0xfffffffb0c00780c */ /* 0x000fe40005f64270 */
[----:B------:R-:W-:Y:S02]  /*10e0*/  ISETP.GT.AND P2, PT, R11, -0x1, !P2 ;  /* 0xffffffff0b00780c */ /* 0x000fe40005744270 */
[C---:B0-----:R-:W-:Y:S01]  /*10f0*/  ISETP.GE.AND P0, PT, R9.reuse, UR9, PT ;  /* 0x0000000909007c0c */ /* 0x041fe2000bf06270 */
[C---:B------:R-:W-:Y:S01]  /*1100*/  VIADD R11, R9.reuse, 0x3 ;  /* 0x00000003090b7836 */ /* 0x040fe20000000000 */
[----:B------:R-:W-:-:S07]  /*1110*/  ISETP.GT.AND P1, PT, R9, -0x4, PT ;  /* 0xfffffffc0900780c */ /* 0x000fce0003f24270 */
[----:B------:R-:W-:Y:S01]  /*1120*/  VOTEU.ANY UP1, P3 ;  /* 0x0000000000ff7886 */ /* 0x000fe20001820100 */
[----:B------:R-:W-:Y:S01]  /*1130*/  ISETP.GT.AND P0, PT, R9, -0x1, !P0 ;  /* 0xffffffff0900780c */ /* 0x000fe20004704270 */
[----:B------:R-:W-:Y:S01]  /*1140*/  VOTEU.ANY UP0, P2 ;  /* 0x0000000000ff7886 */ /* 0x000fe20001000100 */
[----:B------:R-:W-:Y:S02]  /*1150*/  ISETP.LT.AND P1, PT, R11, UR9, P1 ;  /* 0x000000090b007c0c */ /* 0x000fe40008f21270 */
[----:B------:R-:W-:-:S13]  /*1160*/  PLOP3.LUT P5, PT, P0, PT, UP2, 0x80, 0x8 ;  /* 0x000000000008781c */ /* 0x000fda00007af028 */
[----:B------:R-:W-:Y:S05]  /*1170*/  @!P5 BRA `(.L_x_20) ;  /* 0x0000000000c0d947 */ /* 0x000fea0003800000 */
[----:B------:R-:W-:Y:S01]  /*1180*/  PLOP3.LUT P2, PT, PT, PT, UP0, 0x80, 0x8 ;  /* 0x000000000008781c */ /* 0x000fe20003f4f008 */
[----:B------:R-:W-:Y:S01]  /*1190*/  IMAD.U32 R14, RZ, RZ, UR17 ;  /* 0x00000011ff0e7e24 */ /* 0x000fe2000f8e00ff */
[----:B------:R-:W-:Y:S01]  /*11a0*/  PLOP3.LUT P3, PT, PT, PT, UP0, 0x80, 0x8 ;  /* 0x000000000008781c */ /* 0x000fe20003f6f008 */
[----:B------:R-:W-:Y:S01]  /*11b0*/  IMAD.MOV.U32 R24, RZ, RZ, 0xa ;  /* 0x0000000aff187424 */ /* 0x000fe200078e00ff */
[----:B------:R-:W-:Y:S01]  /*11c0*/  PLOP3.LUT P5, PT, PT, PT, UP0, 0x80, 0x8 ;  /* 0x000000000008781c */ /* 0x000fe20003faf008 */
[----:B------:R-:W-:-:S08]  /*11d0*/  IMAD.MOV.U32 R28, RZ, RZ, 0xa ;  /* 0x0000000aff1c7424 */ /* 0x000fd000078e00ff */
[----:B------:R-:W0:Y:S01]  /*11e0*/  @P2 LDC.64 R12, c[0x0][0x380] ;  /* 0x0000e000ff0c2b82 */ /* 0x000e220000000a00 */
[----:B------:R-:W-:-:S04]  /*11f0*/  IADD3 R16, P2, P6, R22, UR6, R9 ;  /* 0x0000000616107c10 */ /* 0x000fc8000fe5e009 */
[----:B------:R-:W-:Y:S02]  /*1200*/  IADD3.X R20, PT, PT, R2, UR18, RZ, P2, P6 ;  /* 0x0000001202147c10 */ /* 0x000fe400097ec4ff */
[----:B------:R-:W-:Y:S01]  /*1210*/  ISETP.GE.AND P2, PT, R14, UR12, PT ;  /* 0x0000000c0e007c0c */ /* 0x000fe2000bf46270 */
[----:B------:R-:W-:-:S05]  /*1220*/  IMAD.U32 R14, RZ, RZ, UR14 ;  /* 0x0000000eff0e7e24 */ /* 0x000fca000f8e00ff */
[----:B------:R-:W-:Y:S01]  /*1230*/  ISETP.LT.OR P2, PT, R14, -0x1, P2 ;  /* 0xffffffff0e00780c */ /* 0x000fe20001741670 */
[----:B------:R-:W-:Y:S01]  /*1240*/  IMAD.U32 R14, RZ, RZ, UR15 ;  /* 0x0000000fff0e7e24 */ /* 0x000fe2000f8e00ff */
[----:B0-----:R-:W-:-:S04]  /*1250*/  @P3 IADD3 R26, P3, P6, R16, R12, R21 ;  /* 0x0000000c101a3210 */ /* 0x001fc80007e7e015 */
[----:B------:R-:W-:-:S07]  /*1260*/  @P5 IADD3.X R27, PT, PT, R20, R13, R3, P3, P6 ;  /* 0x0000000d141b5210 */ /* 0x000fce0001fec403 */
[----:B------:R-:W0:Y:S01]  /*1270*/  @!P2 LDC.64 R12, c[0x0][0x380] ;  /* 0x0000e000ff0cab82 */ /* 0x000e220000000a00 */
[----:B------:R-:W-:Y:S02]  /*1280*/  PLOP3.LUT P6, PT, PT, PT, UP0, 0x80, 0x8 ;  /* 0x000000000008781c */ /* 0x000fe40003fcf008 */
[----:B------:R-:W-:Y:S01]  /*1290*/  ISETP.GE.AND P3, PT, R14, UR12, PT ;  /* 0x0000000c0e007c0c */ /* 0x000fe2000bf66270 */
[----:B------:R-:W-:Y:S01]  /*12a0*/  IMAD.U32 R14, RZ, RZ, UR14 ;  /* 0x0000000eff0e7e24 */ /* 0x000fe2000f8e00ff */
[----:B------:R-:W-:Y:S02]  /*12b0*/  PLOP3.LUT P6, PT, PT, PT, UP1, 0x80, 0x8 ;  /* 0x000000000008781c */ /* 0x000fe40003fcf018 */
[----:B------:R-:W-:Y:S02]  /*12c0*/  PLOP3.LUT P5, PT, PT, PT, UP0, 0x80, 0x8 ;  /* 0x000000000008781c */ /* 0x000fe40003faf008 */
[----:B------:R-:W-:Y:S02]  /*12d0*/  PLOP3.LUT P5, PT, PT, PT, UP0, 0x80, 0x8 ;  /* 0x000000000008781c */ /* 0x000fe40003faf008 */
[----:B------:R-:W-:-:S07]  /*12e0*/  ISETP.LT.OR P3, PT, R14, -0x3, P3 ;  /* 0xfffffffd0e00780c */ /* 0x000fce0001f61670 */
[----:B------:R-:W1:Y:S04]  /*12f0*/  @P6 LDC.64 R14, c[0x0][0x380] ;  /* 0x0000e000ff0e6b82 */ /* 0x000e680000000a00 */
[----:B------:R2:W-:Y:S01]  /*1300*/  @P5 STG.E.U8 desc[UR10][R26.64], R24 ;  /* 0x000000181a005986 */ /* 0x0005e2000c10110a */
[----:B0-----:R-:W-:-:S03]  /*1310*/  @!P2 IADD3 R12, P5, P6, R16, R12, R19 ;  /* 0x0000000c100ca210 */ /* 0x001fc60007ebe013 */
[----:B------:R-:W0:Y:S01]  /*1320*/  @!P3 LDC.64 R16, c[0x0][0x380] ;  /* 0x0000e000ff10bb82 */ /* 0x000e220000000a00 */
[----:B------:R-:W-:Y:S02]  /*1330*/  @!P2 IADD3.X R13, PT, PT, R20, R13, R4, P5, P6 ;  /* 0x0000000d140da210 */ /* 0x000fe40002fec404 */
[----:B------:R-:W-:Y:S02]  /*1340*/  PLOP3.LUT P5, PT, PT, PT, UP1, 0x80, 0x8 ;  /* 0x000000000008781c */ /* 0x000fe40003faf018 */
[----:B------:R-:W-:Y:S02]  /*1350*/  PLOP3.LUT P6, PT, PT, PT, UP1, 0x80, 0x8 ;  /* 0x000000000008781c */ /* 0x000fe40003fcf018 */
[----:B--2---:R-:W-:Y:S02]  /*1360*/  @!P2 PRMT R27, R28, 0x7610, R27 ;  /* 0x000076101c1ba816 */ /* 0x004fe4000000001b */
[----:B------:R-:W-:-:S03]  /*1370*/  IADD3 R28, PT, PT, R22, UR6, R9 ;  /* 0x00000006161c7c10 */ /* 0x000fc6000fffe009 */
[----:B------:R2:W-:Y:S04]  /*1380*/  @!P2 STG.E.U8 desc[UR10][R12.64], R27 ;  /* 0x0000001b0c00a986 */ /* 0x0005e8000c10110a */
[----:B-1----:R-:W-:-:S04]  /*1390*/  @P5 IADD3 R14, P2, P5, R28, R14, R25 ;  /* 0x0000000e1c0e5210 */ /* 0x002fc80007d5e019 */
[----:B------:R-:W-:Y:S02]  /*13a0*/  @P6 IADD3.X R15, PT, PT, R20, R15, R10, P2, P5 ;  /* 0x0000000f140f6210 */ /* 0x000fe400017ea40a */
[----:B------:R-:W-:Y:S02]  /*13b0*/  PLOP3.LUT P2, PT, PT, PT, UP1, 0x80, 0x8 ;  /* 0x000000000008781c */ /* 0x000fe40003f4f018 */
[----:B0-----:R-:W-:Y:S01]  /*13c0*/  @!P3 IADD3 R16, P5, P6, R28, R16, R7 ;  /* 0x000000101c10b210 */ /* 0x001fe20007ebe007 */
[----:B--2---:R-:W-:-:S03]  /*13d0*/  IMAD.MOV.U32 R13, RZ, RZ, 0xa ;  /* 0x0000000aff0d7424 */ /* 0x004fc600078e00ff */
[----:B------:R-:W-:Y:S01]  /*13e0*/  @!P3 IADD3.X R17, PT, PT, R20, R17, R8, P5, P6 ;  /* 0x000000111411b210 */ /* 0x000fe20002fec408 */
[----:B------:R-:W-:Y:S01]  /*13f0*/  IMAD.MOV.U32 R20, RZ, RZ, 0xa ;  /* 0x0000000aff147424 */ /* 0x000fe200078e00ff */
[----:B------:R-:W-:Y:S02]  /*1400*/  PLOP3.LUT P5, PT, PT, PT, UP1, 0x80, 0x8 ;  /* 0x000000000008781c */ /* 0x000fe40003faf018 */
[----:B------:R-:W-:Y:S02]  /*1410*/  PLOP3.LUT P6, PT, PT, PT, UP1, 0x80, 0x8 ;  /* 0x000000000008781c */ /* 0x000fe40003fcf018 */
[----:B------:R-:W-:Y:S02]  /*1420*/  @!P3 PRMT R12, R20, 0x7610, R12 ;  /* 0x00007610140cb816 */ /* 0x000fe4000000000c */
[----:B------:R-:W-:-:S03]  /*1430*/  @P2 PRMT R20, R13, 0x7610, R20 ;  /* 0x000076100d142816 */ /* 0x000fc60000000014 */
[----:B------:R0:W-:Y:S04]  /*1440*/  @!P3 STG.E.U8 desc[UR10][R16.64], R12 ;  /* 0x0000000c1000b986 */ /* 0x0001e8000c10110a */
[----:B------:R-:W-:Y:S02]  /*1450*/  @P5 IMAD.MOV.U32 R13, RZ, RZ, R15 ;  /* 0x000000ffff0d5224 */ /* 0x000fe400078e000f */
[----:B0-----:R-:W-:-:S05]  /*1460*/  @P5 IMAD.MOV.U32 R12, RZ, RZ, R14 ;  /* 0x000000ffff0c5224 */ /* 0x001fca00078e000e */
[----:B------:R0:W-:Y:S02]  /*1470*/  @P6 STG.E.U8 desc[UR10][R12.64], R20 ;  /* 0x000000140c006986 */ /* 0x0001e4000c10110a */
.L_x_20:
[----:B------:R-:W-:Y:S01]  /*1480*/  PLOP3.LUT P2, PT, P1, PT, UP2, 0x80, 0x8 ;  /* 0x000000000008781c */ /* 0x000fe20000f4f028 */
[----:B------:R-:W-:-:S12]  /*1490*/  IMAD.X R16, R10, 0x1, R2, P4 ;  /* 0x000000010a107824 */ /* 0x000fd800020e0602 */
[----:B------:R-:W-:Y:S05]  /*14a0*/  @!P2 BRA `(.L_x_21) ;  /* 0x0000000000d4a947 */ /* 0x000fea0003800000 */
[----:B0-----:R-:W-:Y:S02]  /*14b0*/  IMAD.U32 R12, RZ, RZ, UR17 ;  /* 0x00000011ff0c7e24 */ /* 0x001fe4000f8e00ff */
[----:B------:R-:W-:Y:S02]  /*14c0*/  IMAD.U32 R13, RZ, RZ, UR14 ;  /* 0x0000000eff0d7e24 */ /* 0x000fe4000f8e00ff */
[----:B------:R-:W-:Y:S01]  /*14d0*/  IMAD.U32 R17, RZ, RZ, UR7 ;  /* 0x00000007ff117e24 */ /* 0x000fe2000f8e00ff */
[----:B------:R-:W-:-:S04]  /*14e0*/  ISETP.GE.AND P2, PT, R12, UR12, PT ;  /* 0x0000000c0c007c0c */ /* 0x000fc8000bf46270 */
[----:B------:R-:W-:Y:S01]  /*14f0*/  ISETP.LT.OR P2, PT, R13, -0x1, P2 ;  /* 0xffffffff0d00780c */ /* 0x000fe20001741670 */
[----:B------:R-:W-:-:S12]  /*1500*/  BRA.U !UP0, `(.L_x_22) ;  /* 0x0000000108207547 */ /* 0x000fd8000b800000 */
[----:B------:R-:W0:Y:S01]  /*1510*/  LDCU.64 UR20, c[0x0][0x380] ;  /* 0x00007000ff1477ac */ /* 0x000e220008000a00 */
[----:B------:R-:W-:Y:S01]  /*1520*/  IADD3 R12, P3, P4, R22, UR6, R11 ;  /* 0x00000006160c7c10 */ /* 0x000fe2000fc7e00b */
[----:B------:R-:W-:-:S03]  /*1530*/  IMAD.MOV.U32 R15, RZ, RZ, 0xa ;  /* 0x0000000aff0f7424 */ /* 0x000fc600078e00ff */
[----:B------:R-:W-:Y:S02]  /*1540*/  IADD3.X R14, PT, PT, R2, UR18, RZ, P3, P4 ;  /* 0x00000012020e7c10 */ /* 0x000fe40009fe84ff */
[----:B0-----:R-:W-:-:S04]  /*1550*/  IADD3 R12, P5, P6, R12, UR20, R21 ;  /* 0x000000140c0c7c10 */ /* 0x001fc8000febe015 */
[----:B------:R-:W-:Y:S02]  /*1560*/  IADD3.X R13, PT, PT, R14, UR21, R3, P5, P6 ;  /* 0x000000150e0d7c10 */ /* 0x000fe4000afec403 */
[----:B------:R-:W-:-:S05]  /*1570*/  PRMT R14, R15, 0x7610, R14 ;  /* 0x000076100f0e7816 */ /* 0x000fca000000000e */
[----:B------:R0:W-:Y:S02]  /*1580*/  STG.E.U8 desc[UR10][R12.64], R14 ;  /* 0x0000000e0c007986 */ /* 0x0001e4000c10110a */
.L_x_22:
[----:B------:R-:W-:Y:S01]  /*1590*/  ISETP.GE.AND P3, PT, R17, UR12, PT ;  /* 0x0000000c11007c0c */ /* 0x000fe2000bf66270 */
[----:B------:R-:W-:Y:S01]  /*15a0*/  IMAD.U32 R15, RZ, RZ, UR15 ;  /* 0x0000000fff0f7e24 */ /* 0x000fe2000f8e00ff */
[----:B------:R-:W-:Y:S11]  /*15b0*/  @P2 BRA `(.L_x_23) ;  /* 0x00000000001c2947 */ /* 0x000ff60003800000 */
[----:B------:R-:W1:Y:S01]  /*15c0*/  LDCU.64 UR20, c[0x0][0x380] ;  /* 0x00007000ff1477ac */ /* 0x000e620008000a00 */
[----:B0-----:R-:W-:Y:S01]  /*15d0*/  IADD3 R12, P5, P6, R22, UR6, R11 ;  /* 0x00000006160c7c10 */ /* 0x001fe2000febe00b */
[----:B------:R-:W-:-:S03]  /*15e0*/  IMAD.MOV.U32 R14, RZ, RZ, 0xa ;  /* 0x0000000aff0e7424 */ /* 0x000fc600078e00ff */
[----:B------:R-:W-:Y:S02]  /*15f0*/  IADD3.X R13, PT, PT, R2, UR18, RZ, P5, P6 ;  /* 0x00000012020d7c10 */ /* 0x000fe4000afec4ff */
[----:B-1----:R-:W-:-:S04]  /*1600*/  IADD3 R12, P2, P4, R12, UR20, R19 ;  /* 0x000000140c0c7c10 */ /* 0x002fc8000fc5e013 */
[----:B------:R-:W-:-:S05]  /*1610*/  IADD3.X R13, PT, PT, R13, UR21, R4, P2, P4 ;  /* 0x000000150d0d7c10 */ /* 0x000fca00097e8404 */
[----:B------:R1:W-:Y:S04]  /*1620*/  STG.E.U8 desc[UR10][R12.64], R14 ;  /* 0x0000000e0c007986 */ /* 0x0003e8000c10110a */
.L_x_23:
[----:B01----:R-:W-:Y:S01]  /*1630*/  IMAD.U32 R12, RZ, RZ, UR14 ;  /* 0x0000000eff0c7e24 */ /* 0x003fe2000f8e00ff */
[----:B------:R-:W-:Y:S01]  /*1640*/  ISETP.GE.AND P2, PT, R15, UR12, PT ;  /* 0x0000000c0f007c0c */ /* 0x000fe2000bf46270 */
[----:B------:R-:W-:-:S03]  /*1650*/  IMAD.U32 R13, RZ, RZ, UR14 ;  /* 0x0000000eff0d7e24 */ /* 0x000fc6000f8e00ff */
[----:B------:R-:W-:Y:S02]  /*1660*/  ISETP.LT.OR P3, PT, R12, -0x2, P3 ;  /* 0xfffffffe0c00780c */ /* 0x000fe40001f61670 */
[----:B------:R-:W-:-:S11]  /*1670*/  ISETP.LT.OR P2, PT, R13, -0x3, P2 ;  /* 0xfffffffd0d00780c */ /* 0x000fd60001741670 */
[----:B------:R-:W-:Y:S05]  /*1680*/  @P3 BRA `(.L_x_24) ;  /* 0x00000000001c3947 */ /* 0x000fea0003800000 */
[----:B------:R-:W0:Y:S01]  /*1690*/  LDCU.64 UR20, c[0x0][0x380] ;  /* 0x00007000ff1477ac */ /* 0x000e220008000a00 */
[----:B------:R-:W-:Y:S01]  /*16a0*/  IADD3 R12, P5, P6, R22, UR6, R11 ;  /* 0x00000006160c7c10 */ /* 0x000fe2000febe00b */
[----:B------:R-:W-:-:S03]  /*16b0*/  IMAD.MOV.U32 R14, RZ, RZ, 0xa ;  /* 0x0000000aff0e7424 */ /* 0x000fc600078e00ff */
[----:B------:R-:W-:Y:S02]  /*16c0*/  IADD3.X R13, PT, PT, R2, UR18, RZ, P5, P6 ;  /* 0x00000012020d7c10 */ /* 0x000fe4000afec4ff */
[----:B0-----:R-:W-:-:S04]  /*16d0*/  IADD3 R12, P3, P4, R12, UR20, R5 ;  /* 0x000000140c0c7c10 */ /* 0x001fc8000fc7e005 */
[----:B------:R-:W-:-:S05]  /*16e0*/  IADD3.X R13, PT, PT, R13, UR21, R6, P3, P4 ;  /* 0x000000150d0d7c10 */ /* 0x000fca0009fe8406 */
[----:B------:R0:W-:Y:S04]  /*16f0*/  STG.E.U8 desc[UR10][R12.64], R14 ;  /* 0x0000000e0c007986 */ /* 0x0001e8000c10110a */
.L_x_24:
[----:B------:R-:W-:Y:S05]  /*1700*/  @P2 BRA `(.L_x_25) ;  /* 0x00000000001c2947 */ /* 0x000fea0003800000 */
[----:B------:R-:W1:Y:S01]  /*1710*/  LDCU.64 UR20, c[0x0][0x380] ;  /* 0x00007000ff1477ac */ /* 0x000e620008000a00 */
[----:B0-----:R-:W-:Y:S01]  /*1720*/  IADD3 R12, P4, P5, R22, UR6, R11 ;  /* 0x00000006160c7c10 */ /* 0x001fe2000fd9e00b */
[----:B------:R-:W-:-:S03]  /*1730*/  IMAD.MOV.U32 R14, RZ, RZ, 0xa ;  /* 0x0000000aff0e7424 */ /* 0x000fc600078e00ff */
[----:B------:R-:W-:Y:S02]  /*1740*/  IADD3.X R13, PT, PT, R2, UR18, RZ, P4, P5 ;  /* 0x00000012020d7c10 */ /* 0x000fe4000a7ea4ff */
[----:B-1----:R-:W-:-:S04]  /*1750*/  IADD3 R12, P2, P3, R12, UR20, R7 ;  /* 0x000000140c0c7c10 */ /* 0x002fc8000fb5e007 */
[----:B------:R-:W-:-:S05]  /*1760*/  IADD3.X R13, PT, PT, R13, UR21, R8, P2, P3 ;  /* 0x000000150d0d7c10 */ /* 0x000fca00097e6408 */
[----:B------:R1:W-:Y:S04]  /*1770*/  STG.E.U8 desc[UR10][R12.64], R14 ;  /* 0x0000000e0c007986 */ /* 0x0003e8000c10110a */
.L_x_25:
[----:B------:R-:W-:Y:S05]  /*1780*/  BRA.U !UP1, `(.L_x_21) ;  /* 0x00000001091c7547 */ /* 0x000fea000b800000 */
[----:B------:R-:W2:Y:S01]  /*1790*/  LDCU.64 UR20, c[0x0][0x380] ;  /* 0x00007000ff1477ac */ /* 0x000ea20008000a00 */
[----:B01----:R-:W-:Y:S01]  /*17a0*/  IADD3 R12, P4, P5, R22, UR6, R11 ;  /* 0x00000006160c7c10 */ /* 0x003fe2000fd9e00b */
[----:B------:R-:W-:-:S03]  /*17b0*/  IMAD.MOV.U32 R14, RZ, RZ, 0xa ;  /* 0x0000000aff0e7424 */ /* 0x000fc600078e00ff */
[----:B------:R-:W-:Y:S02]  /*17c0*/  IADD3.X R13, PT, PT, R2, UR18, RZ, P4, P5 ;  /* 0x00000012020d7c10 */ /* 0x000fe4000a7ea4ff */
[----:B--2---:R-:W-:-:S04]  /*17d0*/  IADD3 R12, P2, P3, R12, UR20, R25 ;  /* 0x000000140c0c7c10 */ /* 0x004fc8000fb5e019 */
[----:B------:R-:W-:-:S05]  /*17e0*/  IADD3.X R13, PT, PT, R13, UR21, R10, P2, P3 ;  /* 0x000000150d0d7c10 */ /* 0x000fca00097e640a */
[----:B------:R2:W-:Y:S04]  /*17f0*/  STG.E.U8 desc[UR10][R12.64], R14 ;  /* 0x0000000e0c007986 */ /* 0x0005e8000c10110a */
.L_x_21:
[----:B------:R-:W-:Y:S01]  /*1800*/  PLOP3.LUT P2, PT, PT, PT, UP2, 0x80, 0x8 ;  /* 0x000000000008781c */ /* 0x000fe20003f4f028 */
[C---:B------:R-:W-:Y:S02]  /*1810*/  VIADD R17, R9.reuse, 0x2 ;  /* 0x0000000209117836 */ /* 0x040fe40000000000 */
[----:B------:R-:W-:Y:S01]  /*1820*/  VIADD R15, R9, 0x1 ;  /* 0x00000001090f7836 */ /* 0x000fe20000000000 */
[----:B------:R-:W-:-:S13]  /*1830*/  PLOP3.LUT P2, PT, P2, PT, UP0, 0x80, 0x8 ;  /* 0x000000000008781c */ /* 0x000fda000174f008 */
[----:B------:R-:W-:Y:S05]  /*1840*/  @!P2 BRA `(.L_x_26) ;  /* 0x000000000054a947 */ /* 0x000fea0003800000 */
[----:B------:R-:W-:Y:S02]  /*1850*/  ISETP.GE.AND P2, PT, R15, UR9, PT ;  /* 0x000000090f007c0c */ /* 0x000fe4000bf46270 */
[----:B------:R-:W-:Y:S02]  /*1860*/  ISETP.GE.AND P4, PT, R17, UR9, PT ;  /* 0x0000000911007c0c */ /* 0x000fe4000bf86270 */
[C---:B------:R-:W-:Y:S02]  /*1870*/  ISETP.LT.OR P3, PT, R9.reuse, -0x1, P2 ;  /* 0xffffffff0900780c */ /* 0x040fe40001761670 */
[----:B------:R-:W-:-:S11]  /*1880*/  ISETP.LT.OR P2, PT, R9, -0x2, P4 ;  /* 0xfffffffe0900780c */ /* 0x000fd60002741670 */
[----:B------:R-:W-:Y:S05]  /*1890*/  @P3 BRA `(.L_x_27) ;  /* 0x00000000001c3947 */ /* 0x000fea0003800000 */
[----:B------:R-:W3:Y:S01]  /*18a0*/  LDCU.64 UR20, c[0x0][0x380] ;  /* 0x00007000ff1477ac */ /* 0x000ee20008000a00 */
[----:B012---:R-:W-:Y:S01]  /*18b0*/  IADD3 R12, P3, P4, R22, UR6, R21 ;  /* 0x00000006160c7c10 */ /* 0x007fe2000fc7e015 */
[----:B------:R-:W-:-:S03]  /*18c0*/  IMAD.MOV.U32 R14, RZ, RZ, 0xa ;  /* 0x0000000aff0e7424 */ /* 0x000fc600078e00ff */
[----:B------:R-:W-:Y:S02]  /*18d0*/  IADD3.X R13, PT, PT, R2, UR18, R3, P3, P4 ;  /* 0x00000012020d7c10 */ /* 0x000fe40009fe8403 */
[----:B---3--:R-:W-:-:S04]  /*18e0*/  IADD3 R12, P5, P6, R12, UR20, R15 ;  /* 0x000000140c0c7c10 */ /* 0x008fc8000febe00f */
[----:B------:R-:W-:-:S05]  /*18f0*/  IADD3.X R13, PT, PT, R13, UR21, RZ, P5, P6 ;  /* 0x000000150d0d7c10 */ /* 0x000fca000afec4ff */
[----:B------:R3:W-:Y:S04]  /*1900*/  STG.E.U8 desc[UR10][R12.64], R14 ;  /* 0x0000000e0c007986 */ /* 0x0007e8000c10110a */
.L_x_27:
[----:B------:R-:W-:Y:S05]  /*1910*/  @P2 BRA `(.L_x_26) ;  /* 0x0000000000202947 */ /* 0x000fea0003800000 */
[----:B------:R-:W4:Y:S01]  /*1920*/  LDCU.64 UR18, c[0x0][0x380] ;  /* 0x00007000ff1277ac */ /* 0x000f220008000a00 */
[----:B0123--:R-:W-:Y:S01]  /*1930*/  IADD3 R12, P4, P5, R22, UR6, R21 ;  /* 0x00000006160c7c10 */ /* 0x00ffe2000fd9e015 */
[----:B------:R-:W-:Y:S01]  /*1940*/  IMAD.MOV.U32 R14, RZ, RZ, 0xa ;  /* 0x0000000aff0e7424 */ /* 0x000fe200078e00ff */
[----:B------:R-:W-:-:S06]  /*1950*/  USHF.R.S32.HI UR17, URZ, 0x1f, UR6 ;  /* 0x0000001fff117899 */ /* 0x000fcc0008011406 */
[----:B------:R-:W-:Y:S02]  /*1960*/  IADD3.X R13, PT, PT, R2, UR17, R3, P4, P5 ;  /* 0x00000011020d7c10 */ /* 0x000fe4000a7ea403 */
[----:B----4-:R-:W-:-:S04]  /*1970*/  IADD3 R12, P2, P3, R12, UR18, R17 ;  /* 0x000000120c0c7c10 */ /* 0x010fc8000fb5e011 */
[----:B------:R-:W-:-:S05]  /*1980*/  IADD3.X R13, PT, PT, R13, UR19, RZ, P2, P3 ;  /* 0x000000130d0d7c10 */ /* 0x000fca00097e64ff */
[----:B------:R4:W-:Y:S04]  /*1990*/  STG.E.U8 desc[UR10][R12.64], R14 ;  /* 0x0000000e0c007986 */ /* 0x0009e8000c10110a */
.L_x_26:
[----:B------:R-:W-:-:S04]  /*19a0*/  PLOP3.LUT P2, PT, PT, PT, UP2, 0x80, 0x8 ;  /* 0x000000000008781c */ /* 0x000fc80003f4f028 */
[----:B------:R-:W-:-:S13]  /*19b0*/  PLOP3.LUT P2, PT, P2, PT, UP1, 0x80, 0x8 ;  /* 0x000000000008781c */ /* 0x000fda000174f018 */
[----:B------:R-:W-:Y:S05]  /*19c0*/  @!P2 BRA `(.L_x_28) ;  /* 0x000000000054a947 */ /* 0x000fea0003800000 */
[----:B------:R-:W-:Y:S01]  /*19d0*/  ISETP.GE.AND P2, PT, R15, UR9, PT ;  /* 0x000000090f007c0c */ /* 0x000fe2000bf46270 */
[----:B------:R-:W-:Y:S01]  /*19e0*/  USHF.R.S32.HI UR17, URZ, 0x1f, UR6 ;  /* 0x0000001fff117899 */ /* 0x000fe20008011406 */
[----:B------:R-:W-:Y:S02]  /*19f0*/  ISETP.GE.AND P3, PT, R17, UR9, PT ;  /* 0x0000000911007c0c */ /* 0x000fe4000bf66270 */
[C---:B------:R-:W-:Y:S02]  /*1a00*/  ISETP.LT.OR P2, PT, R9.reuse, -0x1, P2 ;  /* 0xffffffff0900780c */ /* 0x040fe40001741670 */
[----:B------:R-:W-:-:S11]  /*1a10*/  ISETP.LT.OR P3, PT, R9, -0x2, P3 ;  /* 0xfffffffe0900780c */ /* 0x000fd60001f61670 */
[----:B------:R-:W-:Y:S05]  /*1a20*/  @P2 BRA `(.L_x_29) ;  /* 0x00000000001c2947 */ /* 0x000fea0003800000 */
[----:B------:R-:W5:Y:S01]  /*1a30*/  LDCU.64 UR18, c[0x0][0x380] ;  /* 0x00007000ff1277ac */ /* 0x000f620008000a00 */
[----:B01234-:R-:W-:Y:S01]  /*1a40*/  IADD3 R12, P2, P4, R15, UR6, R18 ;  /* 0x000000060f0c7c10 */ /* 0x01ffe2000fc5e012 */
[----:B------:R-:W-:-:S03]  /*1a50*/  IMAD.MOV.U32 R14, RZ, RZ, 0xa ;  /* 0x0000000aff0e7424 */ /* 0x000fc600078e00ff */
[----:B------:R-:W-:Y:S02]  /*1a60*/  IADD3.X R13, PT, PT, RZ, UR17, R16, P2, P4 ;  /* 0x00000011ff0d7c10 */ /* 0x000fe400097e8410 */
[----:B-----5:R-:W-:-:S04]  /*1a70*/  IADD3 R12, P5, PT, R12, UR18, RZ ;  /* 0x000000120c0c7c10 */ /* 0x020fc8000ffbe0ff */
[----:B------:R-:W-:-:S05]  /*1a80*/  IADD3.X R13, PT, PT, R13, UR19, RZ, P5, !PT ;  /* 0x000000130d0d7c10 */ /* 0x000fca000affe4ff */
[----:B------:R5:W-:Y:S04]  /*1a90*/  STG.E.U8 desc[UR10][R12.64], R14 ;  /* 0x0000000e0c007986 */ /* 0x000be8000c10110a */
.L_x_29:
[----:B------:R-:W-:Y:S05]  /*1aa0*/  @P3 BRA `(.L_x_28) ;  /* 0x00000000001c3947 */ /* 0x000fea0003800000 */
[----:B------:R-:W0:Y:S02]  /*1ab0*/  LDCU.64 UR18, c[0x0][0x380] ;  /* 0x00007000ff1277ac */ /* 0x000e240008000a00 */
[----:B012345:R-:W-:Y:S01]  /*1ac0*/  IADD3 R12, P2, P3, R17, UR6, R18 ;  /* 0x00000006110c7c10 */ /* 0x03ffe2000fb5e012 */
[----:B------:R-:W-:-:S03]  /*1ad0*/  IMAD.MOV.U32 R14, RZ, RZ, 0xa ;  /* 0x0000000aff0e7424 */ /* 0x000fc600078e00ff */
[----:B------:R-:W-:Y:S02]  /*1ae0*/  IADD3.X R13, PT, PT, RZ, UR17, R16, P2, P3 ;  /* 0x00000011ff0d7c10 */ /* 0x000fe400097e6410 */
[----:B------:R-:W-:-:S04]  /*1af0*/  IADD3 R12, P4, PT, R12, UR18, RZ ;  /* 0x000000120c0c7c10 */ /* 0x000fc8000ff9e0ff */
[----:B------:R-:W-:-:S05]  /*1b00*/  IADD3.X R13, PT, PT, R13, UR19, RZ, P4, !PT ;  /* 0x000000130d0d7c10 */ /* 0x000fca000a7fe4ff */
[----:B------:R0:W-:Y:S04]  /*1b10*/  STG.E.U8 desc[UR10][R12.64], R14 ;  /* 0x0000000e0c007986 */ /* 0x0001e8000c10110a */
.L_x_28:
[----:B------:R-:W-:Y:S02]  /*1b20*/  UIADD3 UR17, UPT, UPT, UR16, 0x1, URZ ;  /* 0x0000000110117890 */ /* 0x000fe4000fffe0ff */
[----:B------:R-:W-:Y:S02]  /*1b30*/  UIADD3 UR6, UPT, UPT, UR4, UR6, URZ ;  /* 0x0000000604067290 */ /* 0x000fe4000fffe0ff */
[----:B------:R-:W-:Y:S01]  /*1b40*/  UISETP.GE.AND UP2, UPT, UR17, UR8, UPT ;  /* 0x000000081100728c */ /* 0x000fe2000bf46270 */
[----:B------:R-:W-:-:S03]  /*1b50*/  VOTEU.ANY UP3, P1 ;  /* 0x0000000000ff7886 */ /* 0x000fc60000860100 */
[----:B------:R-:W-:Y:S02]  /*1b60*/  UISETP.GT.AND UP2, UPT, UR17, -0x1, !UP2 ;  /* 0xffffffff1100788c */ /* 0x000fe4000d744270 */
[----:B------:R-:W-:Y:S02]  /*1b70*/  USHF.R.S32.HI UR17, URZ, 0x1f, UR6 ;  /* 0x0000001fff117899 */ /* 0x000fe40008011406 */
[----:B------:R-:W-:Y:S02]  /*1b80*/  UPLOP3.LUT UP3, UPT, UP3, UP2, UPT, 0x80, 0x8 ;  /* 0x000000000008789c */ /* 0x000fe40001f65070 */
[----:B------:R-:W-:-:S13]  /*1b90*/  PLOP3.LUT P2, PT, P0, PT, UP2, 0x80, 0x8 ;  /* 0x000000000008781c */ /* 0x000fda000074f028 */
[----:B------:R-:W-:Y:S05]  /*1ba0*/  @!P2 BRA `(.L_x_30) ;  /* 0x0000000000bca947 */ /* 0x000fea0003800000 */
[----:B------:R-:W-:Y:S01]  /*1bb0*/  PLOP3.LUT P2, PT, PT, PT, UP0, 0x80, 0x8 ;  /* 0x000000000008781c */ /* 0x000fe20003f4f008 */
[----:B012345:R-:W-:Y:S01]  /*1bc0*/  IMAD.U32 R14, RZ, RZ, UR14 ;  /* 0x0000000eff0e7e24 */ /* 0x03ffe2000f8e00ff */
[----:B------:R-:W-:Y:S01]  /*1bd0*/  PLOP3.LUT P3, PT, PT, PT, UP0, 0x80, 0x8 ;  /* 0x000000000008781c */ /* 0x000fe20003f6f008 */
[----:B------:R-:W-:Y:S01]  /*1be0*/  IMAD.U32 R15, RZ, RZ, UR14 ;  /* 0x0000000eff0f7e24 */ /* 0x000fe2000f8e00ff */
[----:B------:R-:W-:Y:S01]  /*1bf0*/  PLOP3.LUT P6, PT, PT, PT, UP0, 0x80, 0x8 ;  /* 0x000000000008781c */ /* 0x000fe20003fcf008 */
[----:B------:R-:W-:Y:S01]  /*1c00*/  VIADD R14, R14, 0x1 ;  /* 0x000000010e0e7836 */ /* 0x000fe20000000000 */
[----:B------:R-:W-:Y:S01]  /*1c10*/  IADD3 R25, P4, P5, R22, UR6, R9 ;  /* 0x0000000616197c10 */ /* 0x000fe2000fd9e009 */
[----:B------:R-:W-:-:S03]  /*1c20*/  IMAD.MOV.U32 R24, RZ, RZ, 0xa ;  /* 0x0000000aff187424 */ /* 0x000fc600078e00ff */
[----:B------:R-:W-:Y:S02]  /*1c30*/  IADD3.X R20, PT, PT, R2, UR17, RZ, P4, P5 ;  /* 0x0000001102147c10 */ /* 0x000fe4000a7ea4ff */
[----:B------:R-:W-:Y:S01]  /*1c40*/  PLOP3.LUT P5, PT, PT, PT, UP0, 0x80, 0x8 ;  /* 0x000000000008781c */ /* 0x000fe20003faf008 */
[----:B------:R-:W0:Y:S01]  /*1c50*/  @P2 LDC.64 R12, c[0x0][0x380] ;  /* 0x0000e000ff0c2b82 */ /* 0x000e220000000a00 */
[----:B------:R-:W-:-:S04]  /*1c60*/  ISETP.GE.AND P2, PT, R14, UR12, PT ;  /* 0x0000000c0e007c0c */ /* 0x000fc8000bf46270 */
[----:B------:R-:W-:-:S13]  /*1c70*/  ISETP.LT.OR P2, PT, R15, -0x1, P2 ;  /* 0xffffffff0f00780c */ /* 0x000fda0001741670 */
[----:B------:R-:W1:Y:S01]  /*1c80*/  @!P2 LDC.64 R14, c[0x0][0x380] ;  /* 0x0000e000ff0eab82 */ /* 0x000e620000000a00 */
[----:B0-----:R-:W-:Y:S01]  /*1c90*/  @P3 IADD3 R28, P3, P4, R25, R12, R21 ;  /* 0x0000000c191c3210 */ /* 0x001fe20007c7e015 */
[----:B------:R-:W-:-:S03]  /*1ca0*/  IMAD.U32 R12, RZ, RZ, UR15 ;  /* 0x0000000fff0c7e24 */ /* 0x000fc6000f8e00ff */
[----:B------:R-:W-:Y:S02]  /*1cb0*/  @P6 IADD3.X R29, PT, PT, R20, R13, R3, P3, P4 ;  /* 0x0000000d141d6210 */ /* 0x000fe40001fe8403 */
[----:B------:R-:W-:Y:S01]  /*1cc0*/  ISETP.GE.AND P3, PT, R12, UR12, PT ;  /* 0x0000000c0c007c0c */ /* 0x000fe2000bf66270 */
[----:B------:R-:W-:Y:S01]  /*1cd0*/  IMAD.U32 R12, RZ, RZ, UR14 ;  /* 0x0000000eff0c7e24 */ /* 0x000fe2000f8e00ff */
[----:B------:R-:W-:Y:S02]  /*1ce0*/  PLOP3.LUT P4, PT, PT, PT, UP0, 0x80, 0x8 ;  /* 0x000000000008781c */ /* 0x000fe40003f8f008 */
[----:B------:R-:W-:Y:S02]  /*1cf0*/  PLOP3.LUT P6, PT, PT, PT, UP0, 0x80, 0x8 ;  /* 0x000000000008781c */ /* 0x000fe40003fcf008 */
[----:B------:R-:W-:Y:S01]  /*1d00*/  ISETP.LT.OR P3, PT, R12, -0x3, P3 ;  /* 0xfffffffd0c00780c */ /* 0x000fe20001f61670 */
[----:B------:R-:W-:Y:S01]  /*1d10*/  IMAD.MOV.U32 R12, RZ, RZ, 0xa ;  /* 0x0000000aff0c7424 */ /* 0x000fe200078e00ff */
[----:B------:R-:W-:-:S07]  /*1d20*/  PLOP3.LUT P6, PT, PT, PT, UP1, 0x80, 0x8 ;  /* 0x000000000008781c */ /* 0x000fce0003fcf018 */
[----:B------:R0:W-:Y:S01]  /*1d30*/  @P4 STG.E.U8 desc[UR10][R28.64], R24 ;  /* 0x000000181c004986 */ /* 0x0001e2000c10110a */
[----:B-1----:R-:W-:-:S04]  /*1d40*/  @!P2 IADD3 R26, P4, P5, R25, R14, R19 ;  /* 0x0000000e191aa210 */ /* 0x002fc80007d9e013 */
[----:B------:R-:W-:Y:S02]  /*1d50*/  @!P2 IADD3.X R27, PT, PT, R20, R15, R4, P4, P5 ;  /* 0x0000000f141ba210 */ /* 0x000fe400027ea404 */
[----:B------:R-:W1:Y:S01]  /*1d60*/  @P6 LDC.64 R14, c[0x0][0x380] ;  /* 0x0000e000ff0e6b82 */ /* 0x000e620000000a00 */
[----:B------:R-:W-:Y:S02]  /*1d70*/  PLOP3.LUT P5, PT, PT, PT, UP1, 0x80, 0x8 ;  /* 0x000000000008781c */ /* 0x000fe40003faf018 */
[----:B0-----:R-:W-:Y:S01]  /*1d80*/  @!P2 PRMT R29, R12, 0x7610, R29 ;  /* 0x000076100c1da816 */ /* 0x001fe2000000001d */
[----:B------:R-:W-:-:S04]  /*1d90*/  VIADD R24, R7, UR9 ;  /* 0x0000000907187c36 */ /* 0x000fc80008000000 */
[----:B------:R-:W0:Y:S01]  /*1da0*/  @!P3 LDC.64 R12, c[0x0][0x380] ;  /* 0x0000e000ff0cbb82 */ /* 0x000e220000000a00 */
[----:B------:R-:W-:Y:S01]  /*1db0*/  @!P2 STG.E.U8 desc[UR10][R26.64], R29 ;  /* 0x0000001d1a00a986 */ /* 0x000fe2000c10110a */
[----:B------:R-:W-:Y:S02]  /*1dc0*/  PLOP3.LUT P2, PT, PT, PT, UP1, 0x80, 0x8 ;  /* 0x000000000008781c */ /* 0x000fe40003f4f018 */
[----:B0-----:R-:W-:-:S04]  /*1dd0*/  @!P3 IADD3 R12, P4, P6, R25, R12, R7 ;  /* 0x0000000c190cb210 */ /* 0x001fc80007e9e007 */
[----:B------:R-:W-:-:S07]  /*1de0*/  @!P3 IADD3.X R13, PT, PT, R20, R13, R8, P4, P6 ;  /* 0x0000000d140db210 */ /* 0x000fce00027ec408 */
[----:B-1----:R-:W-:Y:S01]  /*1df0*/  @P2 IADD3 R14, P2, P4, R25, R14, R24 ;  /* 0x0000000e190e2210 */ /* 0x002fe20007c5e018 */
[----:B------:R-:W-:Y:S01]  /*1e00*/  IMAD.MOV.U32 R24, RZ, RZ, 0xa ;  /* 0x0000000aff187424 */ /* 0x000fe200078e00ff */
[----:B------:R-:W-:Y:S02]  /*1e10*/  PLOP3.LUT P6, PT, PT, PT, UP1, 0x80, 0x8 ;  /* 0x000000000008781c */ /* 0x000fe40003fcf018 */
[----:B------:R-:W-:Y:S01]  /*1e20*/  @P5 IADD3.X R15, PT, PT, R20, R15, R10, P2, P4 ;  /* 0x0000000f140f5210 */ /* 0x000fe200017e840a */
[----:B------:R-:W-:Y:S01]  /*1e30*/  IMAD.MOV.U32 R20, RZ, RZ, 0xa ;  /* 0x0000000aff147424 */ /* 0x000fe200078e00ff */
[----:B------:R-:W-:Y:S02]  /*1e40*/  PLOP3.LUT P2, PT, PT, PT, UP1, 0x80, 0x8 ;  /* 0x000000000008781c */ /* 0x000fe40003f4f018 */
[----:B------:R-:W-:Y:S02]  /*1e50*/  PLOP3.LUT P4, PT, PT, PT, UP1, 0x80, 0x8 ;  /* 0x000000000008781c */ /* 0x000fe40003f8f018 */
[----:B------:R0:W-:Y:S09]  /*1e60*/  @!P3 STG.E.U8 desc[UR10][R12.64], R20 ;  /* 0x000000140c00b986 */ /* 0x0001f2000c10110a */
[----:B0-----:R-:W-:-:S02]  /*1e70*/  @P2 IMAD.MOV.U32 R12, RZ, RZ, R14 ;  /* 0x000000ffff0c2224 */ /* 0x001fc400078e000e */
[----:B------:R-:W-:-:S05]  /*1e80*/  @P2 IMAD.MOV.U32 R13, RZ, RZ, R15 ;  /* 0x000000ffff0d2224 */ /* 0x000fca00078e000f */
[----:B------:R0:W-:Y:S02]  /*1e90*/  @P4 STG.E.U8 desc[UR10][R12.64], R24 ;  /* 0x000000180c004986 */ /* 0x0001e4000c10110a */
.L_x_30:
[----:B------:R-:W-:Y:S05]  /*1ea0*/  BRA.U !UP3, `(.L_x_31) ;  /* 0x000000010bdc7547 */ /* 0x000fea000b800000 */
[----:B012345:R-:W-:Y:S02]  /*1eb0*/  IMAD.U32 R12, RZ, RZ, UR14 ;  /* 0x0000000eff0c7e24 */ /* 0x03ffe4000f8e00ff */
[----:B------:R-:W-:Y:S02]  /*1ec0*/  IMAD.U32 R20, RZ, RZ, UR14 ;  /* 0x0000000eff147e24 */ /* 0x000fe4000f8e00ff */
[----:B------:R-:W-:Y:S02]  /*1ed0*/  VIADD R12, R12, 0x1 ;  /* 0x000000010c0c7836 */ /* 0x000fe40000000000 */
[----:B------:R-:W-:-:S03]  /*1ee0*/  IMAD.U32 R24, RZ, RZ, UR7 ;  /* 0x00000007ff187e24 */ /* 0x000fc6000f8e00ff */
[----:B------:R-:W-:Y:S01]  /*1ef0*/  ISETP.GE.AND P2, PT, R12, UR12, PT ;  /* 0x0000000c0c007c0c */ /* 0x000fe2000bf46270 */
        /* <DEDUP_REMOVED lines=9> */
.L_x_32:
[----:B------:R-:W-:Y:S01]  /*1f90*/  ISETP.LT.OR P3, PT, R20, -0x1, P2 ;  /* 0xffffffff1400780c */ /* 0x000fe20001761670 */
[----:B------:R-:W-:Y:S01]  /*1fa0*/  IMAD.U32 R15, RZ, RZ, UR15 ;  /* 0x0000000fff0f7e24 */ /* 0x000fe2000f8e00ff */
[----:B------:R-:W-:-:S11]  /*1fb0*/  ISETP.GE.AND P2, PT, R24, UR12, PT ;  /* 0x0000000c18007c0c */ /* 0x000fd6000bf46270 */
        /* <DEDUP_REMOVED lines=8> */
.L_x_33:
        /* <DEDUP_REMOVED lines=13> */
.L_x_34:
        /* <DEDUP_REMOVED lines=8> */
.L_x_35:
[----:B------:R-:W-:Y:S05]  /*2190*/  BRA.U !UP1, `(.L_x_31) ;  /* 0x0000000109207547 */ /* 0x000fea000b800000 */
[----:B------:R-:W2:Y:S01]  /*21a0*/  LDCU.64 UR18, c[0x0][0x380] ;  /* 0x00007000ff1277ac */ /* 0x000ea20008000a00 */
[----:B01----:R-:W-:Y:S01]  /*21b0*/  VIADD R13, R7, UR9 ;  /* 0x00000009070d7c36 */ /* 0x003fe20008000000 */
[----:B------:R-:W-:Y:S01]  /*21c0*/  IADD3 R12, P4, P5, R22, UR6, R11 ;  /* 0x00000006160c7c10 */ /* 0x000fe2000fd9e00b */
[----:B------:R-:W-:-:S03]  /*21d0*/  IMAD.MOV.U32 R14, RZ, RZ, 0xa ;  /* 0x0000000aff0e7424 */ /* 0x000fc600078e00ff */
[----:B--2---:R-:W-:Y:S02]  /*21e0*/  IADD3 R12, P2, P3, R12, UR18, R13 ;  /* 0x000000120c0c7c10 */ /* 0x004fe4000fb5e00d */
[----:B------:R-:W-:-:S04]  /*21f0*/  IADD3.X R13, PT, PT, R2, UR17, RZ, P4, P5 ;  /* 0x00000011020d7c10 */ /* 0x000fc8000a7ea4ff */
[----:B------:R-:W-:-:S05]  /*2200*/  IADD3.X R13, PT, PT, R13, UR19, R10, P2, P3 ;  /* 0x000000130d0d7c10 */ /* 0x000fca00097e640a */
[----:B------:R0:W-:Y:S02]  /*2210*/  STG.E.U8 desc[UR10][R12.64], R14 ;  /* 0x0000000e0c007986 */ /* 0x0001e4000c10110a */
.L_x_31:
[----:B------:R-:W-:-:S09]  /*2220*/  UPLOP3.LUT UP3, UPT, UP0, UP2, UPT, 0x80, 0x8 ;  /* 0x000000000008789c */ /* 0x000fd20000765070 */
[----:B------:R-:W-:Y:S05]  /*2230*/  BRA.U !UP3, `(.L_x_36) ;  /* 0x000000010b547547 */ /* 0x000fea000b800000 */
[----:B012345:R-:W-:Y:S01]  /*2240*/  VIADD R13, R9, 0x1 ;  /* 0x00000001090d7836 */ /* 0x03ffe20000000000 */
[----:B------:R-:W-:-:S04]  /*2250*/  ISETP.GE.AND P4, PT, R17, UR9, PT ;  /* 0x0000000911007c0c */ /* 0x000fc8000bf86270 */
[----:B------:R-:W-:-:S04]  /*2260*/  ISETP.GE.AND P2, PT, R13, UR9, PT ;  /* 0x000000090d007c0c */ /* 0x000fc8000bf46270 */
[C---:B------:R-:W-:Y:S02]  /*2270*/  ISETP.LT.OR P3, PT, R9.reuse, -0x1, P2 ;  /* 0xffffffff0900780c */ /* 0x040fe40001761670 */
[----:B------:R-:W-:-:S11]  /*2280*/  ISETP.LT.OR P2, PT, R9, -0x2, P4 ;  /* 0xfffffffe0900780c */ /* 0x000fd60002741670 */
[----:B------:R-:W-:Y:S05]  /*2290*/  @P3 BRA `(.L_x_37) ;  /* 0x00000000001c3947 */ /* 0x000fea0003800000 */
[----:B------:R-:W0:Y:S01]  /*22a0*/  LDCU.64 UR18, c[0x0][0x380] ;  /* 0x00007000ff1277ac */ /* 0x000e220008000a00 */
[----:B------:R-:W-:Y:S01]  /*22b0*/  IADD3 R12, P3, P4, R22, UR6, R21 ;  /* 0x00000006160c7c10 */ /* 0x000fe2000fc7e015 */
[----:B------:R-:W-:-:S03]  /*22c0*/  IMAD.MOV.U32 R14, RZ, RZ, 0xa ;  /* 0x0000000aff0e7424 */ /* 0x000fc600078e00ff */
[----:B0-----:R-:W-:Y:S02]  /*22d0*/  IADD3 R12, P5, P6, R12, UR18, R13 ;  /* 0x000000120c0c7c10 */ /* 0x001fe4000febe00d */
[----:B------:R-:W-:-:S04]  /*22e0*/  IADD3.X R13, PT, PT, R2, UR17, R3, P3, P4 ;  /* 0x00000011020d7c10 */ /* 0x000fc80009fe8403 */
[----:B------:R-:W-:-:S05]  /*22f0*/  IADD3.X R13, PT, PT, R13, UR19, RZ, P5, P6 ;  /* 0x000000130d0d7c10 */ /* 0x000fca000afec4ff */
[----:B------:R0:W-:Y:S02]  /*2300*/  STG.E.U8 desc[UR10][R12.64], R14 ;  /* 0x0000000e0c007986 */ /* 0x0001e4000c10110a */
.L_x_37:
[----:B------:R-:W-:Y:S05]  /*2310*/  @P2 BRA `(.L_x_36) ;  /* 0x00000000001c2947 */ /* 0x000fea0003800000 */
[----:B------:R-:W1:Y:S01]  /*2320*/  LDCU.64 UR18, c[0x0][0x380] ;  /* 0x00007000ff1277ac */ /* 0x000e620008000a00 */
[----:B0-----:R-:W-:Y:S01]  /*2330*/  IADD3 R12, P4, P5, R22, UR6, R21 ;  /* 0x00000006160c7c10 */ /* 0x001fe2000fd9e015 */
[----:B------:R-:W-:-:S03]  /*2340*/  IMAD.MOV.U32 R14, RZ, RZ, 0xa ;  /* 0x0000000aff0e7424 */ /* 0x000fc600078e00ff */
[----:B------:R-:W-:Y:S02]  /*2350*/  IADD3.X R13, PT, PT, R2, UR17, R3, P4, P5 ;  /* 0x00000011020d7c10 */ /* 0x000fe4000a7ea403 */
[----:B-1----:R-:W-:-:S04]  /*2360*/  IADD3 R12, P2, P3, R12, UR18, R17 ;  /* 0x000000120c0c7c10 */ /* 0x002fc8000fb5e011 */
[----:B------:R-:W-:-:S05]  /*2370*/  IADD3.X R13, PT, PT, R13, UR19, RZ, P2, P3 ;  /* 0x000000130d0d7c10 */ /* 0x000fca00097e64ff */
[----:B------:R0:W-:Y:S04]  /*2380*/  STG.E.U8 desc[UR10][R12.64], R14 ;  /* 0x0000000e0c007986 */ /* 0x0001e8000c10110a */
.L_x_36:
[----:B------:R-:W-:-:S09]  /*2390*/  UPLOP3.LUT UP2, UPT, UP1, UP2, UPT, 0x80, 0x8 ;  /* 0x000000000008789c */ /* 0x000fd20000f45070 */
[----:B------:R-:W-:Y:S05]  /*23a0*/  BRA.U !UP2, `(.L_x_38) ;  /* 0x000000010a547547 */ /* 0x000fea000b800000 */
[----:B012345:R-:W-:Y:S01]  /*23b0*/  VIADD R13, R9, 0x1 ;  /* 0x00000001090d7836 */ /* 0x03ffe20000000000 */
[----:B------:R-:W-:-:S04]  /*23c0*/  ISETP.GE.AND P3, PT, R17, UR9, PT ;  /* 0x0000000911007c0c */ /* 0x000fc8000bf66270 */
[----:B------:R-:W-:Y:S02]  /*23d0*/  ISETP.GE.AND P2, PT, R13, UR9, PT ;  /* 0x000000090d007c0c */ /* 0x000fe4000bf46270 */
[C---:B------:R-:W-:Y:S02]  /*23e0*/  ISETP.LT.OR P3, PT, R9.reuse, -0x2, P3 ;  /* 0xfffffffe0900780c */ /* 0x040fe40001f61670 */
[----:B------:R-:W-:-:S13]  /*23f0*/  ISETP.LT.OR P2, PT, R9, -0x1, P2 ;  /* 0xffffffff0900780c */ /* 0x000fda0001741670 */
[----:B------:R-:W-:Y:S05]  /*2400*/  @P2 BRA `(.L_x_39) ;  /* 0x00000000001c2947 */ /* 0x000fea0003800000 */
[----:B------:R-:W0:Y:S01]  /*2410*/  LDCU.64 UR18, c[0x0][0x380] ;  /* 0x00007000ff1277ac */ /* 0x000e220008000a00 */
[----:B------:R-:W-:Y:S01]  /*2420*/  IADD3 R12, P2, P4, R13, UR6, R18 ;  /* 0x000000060d0c7c10 */ /* 0x000fe2000fc5e012 */
[----:B------:R-:W-:-:S03]  /*2430*/  IMAD.MOV.U32 R14, RZ, RZ, 0xa ;  /* 0x0000000aff0e7424 */ /* 0x000fc600078e00ff */
[----:B------:R-:W-:Y:S02]  /*2440*/  IADD3.X R13, PT, PT, RZ, UR17, R16, P2, P4 ;  /* 0x00000011ff0d7c10 */ /* 0x000fe400097e8410 */
[----:B0-----:R-:W-:-:S04]  /*2450*/  IADD3 R12, P5, PT, R12, UR18, RZ ;  /* 0x000000120c0c7c10 */ /* 0x001fc8000ffbe0ff */
[----:B------:R-:W-:-:S05]  /*2460*/  IADD3.X R13, PT, PT, R13, UR19, RZ, P5, !PT ;  /* 0x000000130d0d7c10 */ /* 0x000fca000affe4ff */
[----:B------:R0:W-:Y:S04]  /*2470*/  STG.E.U8 desc[UR10][R12.64], R14 ;  /* 0x0000000e0c007986 */ /* 0x0001e8000c10110a */
.L_x_39:
[----:B------:R-:W-:Y:S05]  /*2480*/  @P3 BRA `(.L_x_38) ;  /* 0x00000000001c3947 */ /* 0x000fea0003800000 */
[----:B------:R-:W1:Y:S01]  /*2490*/  LDCU.64 UR18, c[0x0][0x380] ;  /* 0x00007000ff1277ac */ /* 0x000e620008000a00 */
[----:B0-----:R-:W-:Y:S01]  /*24a0*/  IADD3 R12, P2, P3, R17, UR6, R18 ;  /* 0x00000006110c7c10 */ /* 0x001fe2000fb5e012 */
[----:B------:R-:W-:-:S03]  /*24b0*/  IMAD.MOV.U32 R14, RZ, RZ, 0xa ;  /* 0x0000000aff0e7424 */ /* 0x000fc600078e00ff */
[----:B------:R-:W-:Y:S02]  /*24c0*/  IADD3.X R13, PT, PT, RZ, UR17, R16, P2, P3 ;  /* 0x00000011ff0d7c10 */ /* 0x000fe400097e6410 */
[----:B-1----:R-:W-:-:S04]  /*24d0*/  IADD3 R12, P4, PT, R12, UR18, RZ ;  /* 0x000000120c0c7c10 */ /* 0x002fc8000ff9e0ff */
[----:B------:R-:W-:-:S05]  /*24e0*/  IADD3.X R13, PT, PT, R13, UR19, RZ, P4, !PT ;  /* 0x000000130d0d7c10 */ /* 0x000fca000a7fe4ff */
[----:B------:R0:W-:Y:S04]  /*24f0*/  STG.E.U8 desc[UR10][R12.64], R14 ;  /* 0x0000000e0c007986 */ /* 0x0001e8000c10110a */
.L_x_38:
[----:B------:R-:W-:Y:S01]  /*2500*/  UIADD3 UR17, UPT, UPT, UR16, 0x2, URZ ;  /* 0x0000000210117890 */ /* 0x000fe2000fffe0ff */
[----:B012345:R-:W-:Y:S01]  /*2510*/  IMAD.U32 R12, RZ, RZ, UR8 ;  /* 0x00000008ff0c7e24 */ /* 0x03ffe2000f8e00ff */
[----:B------:R-:W-:-:S04]  /*2520*/  UIADD3 UR6, UPT, UPT, UR4, UR6, URZ ;  /* 0x0000000604067290 */ /* 0x000fc8000fffe0ff */
[----:B------:R-:W-:Y:S01]  /*2530*/  ISETP.LE.AND P2, PT, R12, UR17, PT ;  /* 0x000000110c007c0c */ /* 0x000fe2000bf43270 */
[----:B------:R-:W-:Y:S02]  /*2540*/  IMAD.U32 R12, RZ, RZ, UR17 ;  /* 0x00000011ff0c7e24 */ /* 0x000fe4000f8e00ff */
[----:B------:R-:W-:-:S03]  /*2550*/  IMAD.U32 R27, RZ, RZ, UR6 ;  /* 0x00000006ff1b7e24 */ /* 0x000fc6000f8e00ff */
[----:B------:R-:W-:Y:S02]  /*2560*/  ISETP.GT.AND P2, PT, R12, -0x1, !P2 ;  /* 0xffffffff0c00780c */ /* 0x000fe40005744270 */
[----:B------:R-:W-:Y:S02]  /*2570*/  SHF.R.S32.HI R27, RZ, 0x1f, R27 ;  /* 0x0000001fff1b7819 */ /* 0x000fe4000001141b */
[----:B------:R-:W-:Y:S02]  /*2580*/  PLOP3.LUT P3, PT, P0, P2, PT, 0x80, 0x8 ;  /* 0x000000000008781c */ /* 0x000fe40000765070 */
[----:B------:R-:W-:-:S11]  /*2590*/  PLOP3.LUT P5, PT, P1, P2, PT, 0x80, 0x8 ;  /* 0x000000000008781c */ /* 0x000fd60000fa5070 */
[----:B------:R-:W-:Y:S05]  /*25a0*/  @!P3 BRA `(.L_x_40) ;  /* 0x0000000000d8b947 */ /* 0x000fea0003800000 */
[----:B------:R-:W-:Y:S01]  /*25b0*/  PLOP3.LUT P3, PT, PT, PT, UP0, 0x80, 0x8 ;  /* 0x000000000008781c */ /* 0x000fe20003f6f008 */
[----:B------:R-:W-:Y:S01]  /*25c0*/  IMAD.U32 R14, RZ, RZ, UR14 ;  /* 0x0000000eff0e7e24 */ /* 0x000fe2000f8e00ff */
[----:B------:R-:W-:Y:S01]  /*25d0*/  IADD3 R25, P4, P6, R22, UR6, R9 ;  /* 0x0000000616197c10 */ /* 0x000fe2000fe9e009 */
[----:B------:R-:W-:Y:S02]  /*25e0*/  IMAD.MOV.U32 R15, RZ, RZ, 0xa ;  /* 0x0000000aff0f7424 */ /* 0x000fe400078e00ff */
[----:B------:R-:W-:Y:S01]  /*25f0*/  IMAD.MOV.U32 R24, RZ, RZ, 0xa ;  /* 0x0000000aff187424 */ /* 0x000fe200078e00ff */
[----:B------:R-:W-:Y:S01]  /*2600*/  IADD3.X R20, PT, PT, R27, R2, RZ, P4, P6 ;  /* 0x000000021b147210 */ /* 0x000fe200027ec4ff */
[----:B------:R-:W-:Y:S01]  /*2610*/  IMAD.MOV.U32 R26, RZ, RZ, 0xa ;  /* 0x0000000aff1a7424 */ /* 0x000fe200078e00ff */
[----:B------:R-:W-:-:S05]  /*2620*/  PLOP3.LUT P4, PT, PT, PT, UP0, 0x80, 0x8 ;  /* 0x000000000008781c */ /* 0x000fca0003f8f008 */
[----:B------:R-:W0:Y:S01]  /*2630*/  @P3 LDC.64 R12, c[0x0][0x380] ;  /* 0x0000e000ff0c3b82 */ /* 0x000e220000000a00 */
[----:B------:R-:W-:-:S13]  /*2640*/  PLOP3.LUT P3, PT, PT, PT, UP0, 0x80, 0x8 ;  /* 0x000000000008781c */ /* 0x000fda0003f6f008 */
[----:B0-----:R-:W-:Y:S01]  /*2650*/  @P3 IADD3 R28, P3, P6, R25, R12, R21 ;  /* 0x0000000c191c3210 */ /* 0x001fe20007e7e015 */
[----:B------:R-:W-:-:S03]  /*2660*/  VIADD R12, R14, 0x1 ;  /* 0x000000010e0c7836 */ /* 0x000fc60000000000 */
[----:B------:R-:W-:Y:S02]  /*2670*/  @P4 IADD3.X R29, PT, PT, R20, R13, R3, P3, P6 ;  /* 0x0000000d141d4210 */ /* 0x000fe40001fec403 */
[----:B------:R-:W-:Y:S01]  /*2680*/  ISETP.GE.AND P4, PT, R12, UR12, PT ;  /* 0x0000000c0c007c0c */ /* 0x000fe2000bf86270 */
[----:B------:R-:W-:Y:S01]  /*2690*/  IMAD.U32 R12, RZ, RZ, UR14 ;  /* 0x0000000eff0c7e24 */ /* 0x000fe2000f8e00ff */
[----:B------:R-:W-:Y:S02]  /*26a0*/  PLOP3.LUT P6, PT, PT, PT, UP0, 0x80, 0x8 ;  /* 0x000000000008781c */ /* 0x000fe40003fcf008 */
[----:B------:R-:W-:Y:S02]  /*26b0*/  PLOP3.LUT P3, PT, PT, PT, UP0, 0x80, 0x8 ;  /* 0x000000000008781c */ /* 0x000fe40003f6f008 */
[----:B------:R-:W-:Y:S02]  /*26c0*/  ISETP.LT.OR P4, PT, R12, -0x1, P4 ;  /* 0xffffffff0c00780c */ /* 0x000fe40002781670 */
[----:B------:R-:W-:-:S07]  /*26d0*/  PLOP3.LUT P3, PT, PT, PT, UP0, 0x80, 0x8 ;  /* 0x000000000008781c */ /* 0x000fce0003f6f008 */
[----:B------:R0:W-:Y:S04]  /*26e0*/  @P6 STG.E.U8 desc[UR10][R28.64], R15 ;  /* 0x0000000f1c006986 */ /* 0x0001e8000c10110a */
[----:B------:R-:W1:Y:S02]  /*26f0*/  @!P4 LDC.64 R12, c[0x0][0x380] ;  /* 0x0000e000ff0ccb82 */ /* 0x000e640000000a00 */
[----:B-1----:R-:W-:Y:S01]  /*2700*/  @!P4 IADD3 R14, P3, P6, R25, R12, R19 ;  /* 0x0000000c190ec210 */ /* 0x002fe20007e7e013 */
[----:B------:R-:W-:-:S03]  /*2710*/  IMAD.U32 R12, RZ, RZ, UR7 ;  /* 0x00000007ff0c7e24 */ /* 0x000fc6000f8e00ff */
[----:B0-----:R-:W-:Y:S02]  /*2720*/  @!P4 IADD3.X R15, PT, PT, R20, R13, R4, P3, P6 ;  /* 0x0000000d140fc210 */ /* 0x001fe40001fec404 */
[----:B------:R-:W-:Y:S01]  /*2730*/  ISETP.GE.AND P3, PT, R12, UR12, PT ;  /* 0x0000000c0c007c0c */ /* 0x000fe2000bf66270 */
[----:B------:R-:W-:Y:S02]  /*2740*/  IMAD.U32 R12, RZ, RZ, UR14 ;  /* 0x0000000eff0c7e24 */ /* 0x000fe4000f8e00ff */
[----:B------:R0:W-:Y:S03]  /*2750*/  @!P4 STG.E.U8 desc[UR10][R14.64], R24 ;  /* 0x000000180e00c986 */ /* 0x0001e6000c10110a */
[----:B------:R-:W-:-:S13]  /*2760*/  ISETP.LT.OR P3, PT, R12, -0x2, P3 ;  /* 0xfffffffe0c00780c */ /* 0x000fda0001f61670 */
[----:B------:R-:W1:Y:S02]  /*2770*/  @!P3 LDC.64 R12, c[0x0][0x380] ;  /* 0x0000e000ff0cbb82 */ /* 0x000e640000000a00 */
[----:B-1----:R-:W-:Y:S01]  /*2780*/  @!P3 IADD3 R28, P4, P6, R25, R12, R5 ;  /* 0x0000000c191cb210 */ /* 0x002fe20007e9e005 */
[----:B------:R-:W-:-:S03]  /*2790*/  IMAD.U32 R12, RZ, RZ, UR15 ;  /* 0x0000000fff0c7e24 */ /* 0x000fc6000f8e00ff */
[----:B------:R-:W-:Y:S02]  /*27a0*/  @!P3 IADD3.X R29, PT, PT, R20, R13, R6, P4, P6 ;  /* 0x0000000d141db210 */ /* 0x000fe400027ec406 */
[----:B------:R-:W-:Y:S01]  /*27b0*/  ISETP.GE.AND P4, PT, R12, UR12, PT ;  /* 0x0000000c0c007c0c */ /* 0x000fe2000bf86270 */
[----:B------:R-:W-:Y:S01]  /*27c0*/  IMAD.U32 R12, RZ, RZ, UR14 ;  /* 0x0000000eff0c7e24 */ /* 0x000fe2000f8e00ff */
[----:B------:R-:W-:Y:S01]  /*27d0*/  PLOP3.LUT P6, PT, PT, PT, UP1, 0x80, 0x8 ;  /* 0x000000000008781c */ /* 0x000fe20003fcf018 */
[----:B------:R-:W-:Y:S03]  /*27e0*/  @!P3 STG.E.U8 desc[UR10][R28.64], R26 ;  /* 0x0000001a1c00b986 */ /* 0x000fe6000c10110a */
[----:B------:R-:W-:-:S09]  /*27f0*/  ISETP.LT.OR P4, PT, R12, -0x3, P4 ;  /* 0xfffffffd0c00780c */ /* 0x000fd20002781670 */
[----:B0-----:R-:W0:Y:S08]  /*2800*/  @P6 LDC.64 R14, c[0x0][0x380] ;  /* 0x0000e000ff0e6b82 */ /* 0x001e300000000a00 */
[----:B------:R-:W1:Y:S02]  /*2810*/  @!P4 LDC.64 R12, c[0x0][0x380] ;  /* 0x0000e000ff0ccb82 */ /* 0x000e640000000a00 */
[----:B-1----:R-:W-:-:S04]  /*2820*/  @!P4 IADD3 R12, P3, P6, R25, R12, R7 ;  /* 0x0000000c190cc210 */ /* 0x002fc80007e7e007 */
[----:B------:R-:W-:Y:S02]  /*2830*/  @!P4 IADD3.X R13, PT, PT, R20, R13, R8, P3, P6 ;  /* 0x0000000d140dc210 */ /* 0x000fe40001fec408 */
[----:B------:R-:W-:Y:S02]  /*2840*/  PLOP3.LUT P3, PT, PT, PT, UP1, 0x80, 0x8 ;  /* 0x000000000008781c */ /* 0x000fe40003f6f018 */
[----:B------:R-:W-:Y:S01]  /*2850*/  PLOP3.LUT P6, PT, PT, PT, UP1, 0x80, 0x8 ;  /* 0x000000000008781c */ /* 0x000fe20003fcf018 */
[----:B------:R1:W-:Y:S02]  /*2860*/  @!P4 STG.E.U8 desc[UR10][R12.64], R24 ;  /* 0x000000180c00c986 */ /* 0x0003e4000c10110a */
[----:B-1----:R-:W-:-:S08]  /*2870*/  VIADD R12, R7, UR9 ;  /* 0x00000009070c7c36 */ /* 0x002fd00008000000 */
[----:B0-----:R-:W-:-:S04]  /*2880*/  @P3 IADD3 R14, P3, P4, R25, R14, R12 ;  /* 0x0000000e190e3210 */ /* 0x001fc80007c7e00c */
[----:B------:R-:W-:Y:S01]  /*2890*/  @P6 IADD3.X R15, PT, PT, R20, R15, R10, P3, P4 ;  /* 0x0000000f140f6210 */ /* 0x000fe20001fe840a */
[----:B------:R-:W-:Y:S01]  /*28a0*/  IMAD.MOV.U32 R20, RZ, RZ, 0xa ;  /* 0x0000000aff147424 */ /* 0x000fe200078e00ff */
[----:B------:R-:W-:Y:S02]  /*28b0*/  PLOP3.LUT P3, PT, PT, PT, UP1, 0x80, 0x8 ;  /* 0x000000000008781c */ /* 0x000fe40003f6f018 */
[----:B------:R-:W-:Y:S02]  /*28c0*/  PLOP3.LUT P6, PT, PT, PT, UP1, 0x80, 0x8 ;  /* 0x000000000008781c */ /* 0x000fe40003fcf018 */
[----:B------:R-:W-:-:S09]  /*28d0*/  PLOP3.LUT P4, PT, PT, PT, UP1, 0x80, 0x8 ;  /* 0x000000000008781c */ /* 0x000fd20003f8f018 */
[----:B------:R-:W-:Y:S02]  /*28e0*/  @P3 IMAD.MOV.U32 R12, RZ, RZ, R14 ;  /* 0x000000ffff0c3224 */ /* 0x000fe400078e000e */
[----:B------:R-:W-:-:S05]  /*28f0*/  @P3 IMAD.MOV.U32 R13, RZ, RZ, R15 ;  /* 0x000000ffff0d3224 */ /* 0x000fca00078e000f */
[----:B------:R0:W-:Y:S02]  /*2900*/  @P6 STG.E.U8 desc[UR10][R12.64], R20 ;  /* 0x000000140c006986 */ /* 0x0001e4000c10110a */
.L_x_40:
[----:B------:R-:W-:Y:S05]  /*2910*/  @!P5 BRA `(.L_x_41) ;  /* 0x0000000000dcd947 */ /* 0x000fea0003800000 */
[----:B------:R-:W-:Y:S02]  /*2920*/  IMAD.U32 R15, RZ, RZ, UR14 ;  /* 0x0000000eff0f7e24 */ /* 0x000fe4000f8e00ff */
[----:B------:R-:W-:Y:S02]  /*2930*/  IMAD.U32 R24, RZ, RZ, UR14 ;  /* 0x0000000eff187e24 */ /* 0x000fe4000f8e00ff */
[----:B------:R-:W-:Y:S01]  /*2940*/  VIADD R15, R15, 0x1 ;  /* 0x000000010f0f7836 */ /* 0x000fe20000000000 */
[----:B------:R-:W-:Y:S06]  /*2950*/  BRA.U !UP0, `(.L_x_42) ;  /* 0x0000000108207547 */ /* 0x000fec000b800000 */
[----:B------:R-:W1:Y:S01]  /*2960*/  LDCU.64 UR18, c[0x0][0x380] ;  /* 0x00007000ff1277ac */ /* 0x000e620008000a00 */
[----:B0-----:R-:W-:Y:S01]  /*2970*/  IADD3 R12, P3, P4, R22, UR6, R11 ;  /* 0x00000006160c7c10 */ /* 0x001fe2000fc7e00b */
[----:B------:R-:W-:-:S03]  /*2980*/  IMAD.MOV.U32 R20, RZ, RZ, 0xa ;  /* 0x0000000aff147424 */ /* 0x000fc600078e00ff */
[----:B------:R-:W-:Y:S02]  /*2990*/  IADD3.X R14, PT, PT, R27, R2, RZ, P3, P4 ;  /* 0x000000021b0e7210 */ /* 0x000fe40001fe84ff */
[----:B-1----:R-:W-:-:S04]  /*29a0*/  IADD3 R12, P5, P6, R12, UR18, R21 ;  /* 0x000000120c0c7c10 */ /* 0x002fc8000febe015 */
[----:B------:R-:W-:Y:S02]  /*29b0*/  IADD3.X R13, PT, PT, R14, UR19, R3, P5, P6 ;  /* 0x000000130e0d7c10 */ /* 0x000fe4000afec403 */
[----:B------:R-:W-:-:S05]  /*29c0*/  PRMT R14, R20, 0x7610, R14 ;  /* 0x00007610140e7816 */ /* 0x000fca000000000e */
[----:B------:R1:W-:Y:S02]  /*29d0*/  STG.E.U8 desc[UR10][R12.64], R14 ;  /* 0x0000000e0c007986 */ /* 0x0003e4000c10110a */
.L_x_42:
[----:B------:R-:W-:Y:S01]  /*29e0*/  ISETP.GE.AND P3, PT, R15, UR12, PT ;  /* 0x0000000c0f007c0c */ /* 0x000fe2000bf66270 */
[----:B------:R-:W-:Y:S02]  /*29f0*/  IMAD.U32 R15, RZ, RZ, UR7 ;  /* 0x00000007ff0f7e24 */ /* 0x000fe4000f8e00ff */
[----:B0-----:R-:W-:Y:S01]  /*2a00*/  IMAD.U32 R20, RZ, RZ, UR14 ;  /* 0x0000000eff147e24 */ /* 0x001fe2000f8e00ff */
[----:B------:R-:W-:-:S13]  /*2a10*/  ISETP.LT.OR P3, PT, R24, -0x1, P3 ;  /* 0xffffffff1800780c */ /* 0x000fda0001f61670 */
[----:B------:R-:W-:Y:S05]  /*2a20*/  @P3 BRA `(.L_x_43) ;  /* 0x00000000001c3947 */ /* 0x000fea0003800000 */
[----:B------:R-:W0:Y:S01]  /*2a30*/  LDCU.64 UR18, c[0x0][0x380] ;  /* 0x00007000ff1277ac */ /* 0x000e220008000a00 */
[----:B-1----:R-:W-:Y:S01]  /*2a40*/  IADD3 R12, P5, P6, R22, UR6, R11 ;  /* 0x00000006160c7c10 */ /* 0x002fe2000febe00b */
[----:B------:R-:W-:-:S03]  /*2a50*/  IMAD.MOV.U32 R14, RZ, RZ, 0xa ;  /* 0x0000000aff0e7424 */ /* 0x000fc600078e00ff */
[----:B------:R-:W-:Y:S02]  /*2a60*/  IADD3.X R13, PT, PT, R27, R2, RZ, P5, P6 ;  /* 0x000000021b0d7210 */ /* 0x000fe40002fec4ff */
[----:B0-----:R-:W-:-:S04]  /*2a70*/  IADD3 R12, P3, P4, R12, UR18, R19 ;  /* 0x000000120c0c7c10 */ /* 0x001fc8000fc7e013 */
[----:B------:R-:W-:-:S05]  /*2a80*/  IADD3.X R13, PT, PT, R13, UR19, R4, P3, P4 ;  /* 0x000000130d0d7c10 */ /* 0x000fca0009fe8404 */
[----:B------:R0:W-:Y:S04]  /*2a90*/  STG.E.U8 desc[UR10][R12.64], R14 ;  /* 0x0000000e0c007986 */ /* 0x0001e8000c10110a */
.L_x_43:
[----:B------:R-:W-:Y:S01]  /*2aa0*/  ISETP.GE.AND P3, PT, R15, UR12, PT ;  /* 0x0000000c0f007c0c */ /* 0x000fe2000bf66270 */
[----:B------:R-:W-:Y:S02]  /*2ab0*/  IMAD.U32 R15, RZ, RZ, UR15 ;  /* 0x0000000fff0f7e24 */ /* 0x000fe4000f8e00ff */
[----:B------:R-:W-:Y:S01]  /*2ac0*/  IMAD.U32 R19, RZ, RZ, UR14 ;  /* 0x0000000eff137e24 */ /* 0x000fe2000f8e00ff */
[----:B------:R-:W-:-:S13]  /*2ad0*/  ISETP.LT.OR P3, PT, R20, -0x2, P3 ;  /* 0xfffffffe1400780c */ /* 0x000fda0001f61670 */
[----:B------:R-:W-:Y:S05]  /*2ae0*/  @P3 BRA `(.L_x_44) ;  /* 0x00000000001c3947 */ /* 0x000fea0003800000 */
[----:B------:R-:W2:Y:S01]  /*2af0*/  LDCU.64 UR18, c[0x0][0x380] ;  /* 0x00007000ff1277ac */ /* 0x000ea20008000a00 */
[----:B01----:R-:W-:Y:S01]  /*2b00*/  IADD3 R12, P5, P6, R22, UR6, R11 ;  /* 0x00000006160c7c10 */ /* 0x003fe2000febe00b */
[----:B------:R-:W-:-:S03]  /*2b10*/  IMAD.MOV.U32 R14, RZ, RZ, 0xa ;  /* 0x0000000aff0e7424 */ /* 0x000fc600078e00ff */
[----:B------:R-:W-:Y:S02]  /*2b20*/  IADD3.X R13, PT, PT, R27, R2, RZ, P5, P6 ;  /* 0x000000021b0d7210 */ /* 0x000fe40002fec4ff */
[----:B--2---:R-:W-:-:S04]  /*2b30*/  IADD3 R12, P3, P4, R12, UR18, R5 ;  /* 0x000000120c0c7c10 */ /* 0x004fc8000fc7e005 */
[----:B------:R-:W-:-:S05]  /*2b40*/  IADD3.X R13, PT, PT, R13, UR19, R6, P3, P4 ;  /* 0x000000130d0d7c10 */ /* 0x000fca0009fe8406 */
[----:B------:R2:W-:Y:S04]  /*2b50*/  STG.E.U8 desc[UR10][R12.64], R14 ;  /* 0x0000000e0c007986 */ /* 0x0005e8000c10110a */
.L_x_44:
[----:B------:R-:W-:-:S04]  /*2b60*/  ISETP.GE.AND P3, PT, R15, UR12, PT ;  /* 0x0000000c0f007c0c */ /* 0x000fc8000bf66270 */
[----:B------:R-:W-:-:S13]  /*2b70*/  ISETP.LT.OR P3, PT, R19, -0x3, P3 ;  /* 0xfffffffd1300780c */ /* 0x000fda0001f61670 */
[----:B------:R-:W-:Y:S05]  /*2b80*/  @P3 BRA `(.L_x_45) ;  /* 0x00000000001c3947 */ /* 0x000fea0003800000 */
[----:B------:R-:W3:Y:S01]  /*2b90*/  LDCU.64 UR18, c[0x0][0x380] ;  /* 0x00007000ff1277ac */ /* 0x000ee20008000a00 */
[----:B012---:R-:W-:Y:S01]  /*2ba0*/  IADD3 R12, P5, P6, R22, UR6, R11 ;  /* 0x00000006160c7c10 */ /* 0x007fe2000febe00b */
[----:B------:R-:W-:-:S03]  /*2bb0*/  IMAD.MOV.U32 R14, RZ, RZ, 0xa ;  /* 0x0000000aff0e7424 */ /* 0x000fc600078e00ff */
[----:B------:R-:W-:Y:S02]  /*2bc0*/  IADD3.X R13, PT, PT, R27, R2, RZ, P5, P6 ;  /* 0x000000021b0d7210 */ /* 0x000fe40002fec4ff */
[----:B---3--:R-:W-:-:S04]  /*2bd0*/  IADD3 R12, P3, P4, R12, UR18, R7 ;  /* 0x000000120c0c7c10 */ /* 0x008fc8000fc7e007 */
[----:B------:R-:W-:-:S05]  /*2be0*/  IADD3.X R13, PT, PT, R13, UR19, R8, P3, P4 ;  /* 0x000000130d0d7c10 */ /* 0x000fca0009fe8408 */
[----:B------:R3:W-:Y:S04]  /*2bf0*/  STG.E.U8 desc[UR10][R12.64], R14 ;  /* 0x0000000e0c007986 */ /* 0x0007e8000c10110a */
.L_x_45:
[----:B------:R-:W-:Y:S05]  /*2c00*/  BRA.U !UP1, `(.L_x_41) ;  /* 0x0000000109207547 */ /* 0x000fea000b800000 */
[----:B------:R-:W4:Y:S01]  /*2c10*/  LDCU.64 UR18, c[0x0][0x380] ;  /* 0x00007000ff1277ac */ /* 0x000f220008000a00 */
[----:B0123--:R-:W-:Y:S01]  /*2c20*/  VIADD R13, R7, UR9 ;  /* 0x00000009070d7c36 */ /* 0x00ffe20008000000 */
[----:B------:R-:W-:Y:S01]  /*2c30*/  IADD3 R12, P5, P6, R22, UR6, R11 ;  /* 0x00000006160c7c10 */ /* 0x000fe2000febe00b */
[----:B------:R-:W-:-:S03]  /*2c40*/  IMAD.MOV.U32 R14, RZ, RZ, 0xa ;  /* 0x0000000aff0e7424 */ /* 0x000fc600078e00ff */
[----:B----4-:R-:W-:Y:S02]  /*2c50*/  IADD3 R12, P3, P4, R12, UR18, R13 ;  /* 0x000000120c0c7c10 */ /* 0x010fe4000fc7e00d */
[----:B------:R-:W-:-:S04]  /*2c60*/  IADD3.X R13, PT, PT, R27, R2, RZ, P5, P6 ;  /* 0x000000021b0d7210 */ /* 0x000fc80002fec4ff */
[----:B------:R-:W-:-:S05]  /*2c70*/  IADD3.X R13, PT, PT, R13, UR19, R10, P3, P4 ;  /* 0x000000130d0d7c10 */ /* 0x000fca0009fe840a */
[----:B------:R4:W-:Y:S02]  /*2c80*/  STG.E.U8 desc[UR10][R12.64], R14 ;  /* 0x0000000e0c007986 */ /* 0x0009e4000c10110a */
.L_x_41:
[----:B------:R-:W-:-:S13]  /*2c90*/  PLOP3.LUT P3, PT, P2, PT, UP0, 0x80, 0x8 ;  /* 0x000000000008781c */ /* 0x000fda000176f008 */
[----:B------:R-:W-:Y:S05]  /*2ca0*/  @!P3 BRA `(.L_x_46) ;  /* 0x000000000054b947 */ /* 0x000fea0003800000 */
[----:B01234-:R-:W-:-:S05]  /*2cb0*/  VIADD R13, R9, 0x1 ;  /* 0x00000001090d7836 */ /* 0x01ffca0000000000 */
[----:B------:R-:W-:-:S04]  /*2cc0*/  ISETP.GE.AND P3, PT, R13, UR9, PT ;  /* 0x000000090d007c0c */ /* 0x000fc8000bf66270 */
[----:B------:R-:W-:-:S13]  /*2cd0*/  ISETP.LT.OR P3, PT, R9, -0x1, P3 ;  /* 0xffffffff0900780c */ /* 0x000fda0001f61670 */
[----:B------:R-:W-:Y:S05]  /*2ce0*/  @P3 BRA `(.L_x_47) ;  /* 0x00000000001c3947 */ /* 0x000fea0003800000 */
[----:B------:R-:W0:Y:S01]  /*2cf0*/  LDCU.64 UR18, c[0x0][0x380] ;  /* 0x00007000ff1277ac */ /* 0x000e220008000a00 */
[----:B------:R-:W-:Y:S01]  /*2d00*/  IADD3 R12, P3, P4, R22, UR6, R21 ;  /* 0x00000006160c7c10 */ /* 0x000fe2000fc7e015 */
[----:B------:R-:W-:-:S03]  /*2d10*/  IMAD.MOV.U32 R14, RZ, RZ, 0xa ;  /* 0x0000000aff0e7424 */ /* 0x000fc600078e00ff */
[----:B0-----:R-:W-:Y:S02]  /*2d20*/  IADD3 R12, P5, P6, R12, UR18, R13 ;  /* 0x000000120c0c7c10 */ /* 0x001fe4000febe00d */
[----:B------:R-:W-:-:S04]  /*2d30*/  IADD3.X R13, PT, PT, R27, R2, R3, P3, P4 ;  /* 0x000000021b0d7210 */ /* 0x000fc80001fe8403 */
[----:B------:R-:W-:-:S05]  /*2d40*/  IADD3.X R13, PT, PT, R13, UR19, RZ, P5, P6 ;  /* 0x000000130d0d7c10 */ /* 0x000fca000afec4ff */
[----:B------:R0:W-:Y:S02]  /*2d50*/  STG.E.U8 desc[UR10][R12.64], R14 ;  /* 0x0000000e0c007986 */ /* 0x0001e4000c10110a */
.L_x_47:
[----:B------:R-:W-:-:S04]  /*2d60*/  ISETP.GE.AND P3, PT, R17, UR9, PT ;  /* 0x0000000911007c0c */ /* 0x000fc8000bf66270 */
[----:B------:R-:W-:-:S13]  /*2d70*/  ISETP.LT.OR P3, PT, R9, -0x2, P3 ;  /* 0xfffffffe0900780c */ /* 0x000fda0001f61670 */
[----:B------:R-:W-:Y:S05]  /*2d80*/  @P3 BRA `(.L_x_46) ;  /* 0x00000000001c3947 */ /* 0x000fea0003800000 */
[----:B------:R-:W1:Y:S01]  /*2d90*/  LDCU.64 UR18, c[0x0][0x380] ;  /* 0x00007000ff1277ac */ /* 0x000e620008000a00 */
[----:B0-----:R-:W-:Y:S01]  /*2da0*/  IADD3 R12, P5, P6, R22, UR6, R21 ;  /* 0x00000006160c7c10 */ /* 0x001fe2000febe015 */
[----:B------:R-:W-:-:S03]  /*2db0*/  IMAD.MOV.U32 R14, RZ, RZ, 0xa ;  /* 0x0000000aff0e7424 */ /* 0x000fc600078e00ff */
[----:B------:R-:W-:Y:S02]  /*2dc0*/  IADD3.X R13, PT, PT, R27, R2, R3, P5, P6 ;  /* 0x000000021b0d7210 */ /* 0x000fe40002fec403 */
[----:B-1----:R-:W-:-:S04]  /*2dd0*/  IADD3 R12, P3, P4, R12, UR18, R17 ;  /* 0x000000120c0c7c10 */ /* 0x002fc8000fc7e011 */
[----:B------:R-:W-:-:S05]  /*2de0*/  IADD3.X R13, PT, PT, R13, UR19, RZ, P3, P4 ;  /* 0x000000130d0d7c10 */ /* 0x000fca0009fe84ff */
[----:B------:R5:W-:Y:S04]  /*2df0*/  STG.E.U8 desc[UR10][R12.64], R14 ;  /* 0x0000000e0c007986 */ /* 0x000be8000c10110a */
.L_x_46:
[----:B------:R-:W-:-:S13]  /*2e00*/  PLOP3.LUT P2, PT, P2, PT, UP1, 0x80, 0x8 ;  /* 0x000000000008781c */ /* 0x000fda000174f018 */
[----:B------:R-:W-:Y:S05]  /*2e10*/  @!P2 BRA `(.L_x_48) ;  /* 0x000000000054a947 */ /* 0x000fea0003800000 */
        /* <DEDUP_REMOVED lines=9> */
[----:B------:R-:W-:Y:S02]  /*2eb0*/  IADD3.X R13, PT, PT, RZ, R16, R27, P2, P4 ;  /* 0x00000010ff0d7210 */ /* 0x000fe400017e841b */
[----:B0-----:R-:W-:-:S04]  /*2ec0*/  IADD3 R12, P5, PT, R12, UR18, RZ ;  /* 0x000000120c0c7c10 */ /* 0x001fc8000ffbe0ff */
[----:B------:R-:W-:-:S05]  /*2ed0*/  IADD3.X R13, PT, PT, R13, UR19, RZ, P5, !PT ;  /* 0x000000130d0d7c10 */ /* 0x000fca000affe4ff */
[----:B------:R0:W-:Y:S04]  /*2ee0*/  STG.E.U8 desc[UR10][R12.64], R14 ;  /* 0x0000000e0c007986 */ /* 0x0001e8000c10110a */
.L_x_49:
[----:B------:R-:W-:Y:S05]  /*2ef0*/  @P3 BRA `(.L_x_48) ;  /* 0x00000000001c3947 */ /* 0x000fea0003800000 */
[----:B------:R-:W1:Y:S01]  /*2f00*/  LDCU.64 UR18, c[0x0][0x380] ;  /* 0x00007000ff1277ac */ /* 0x000e620008000a00 */
[----:B0-----:R-:W-:Y:S01]  /*2f10*/  IADD3 R12, P2, P3, R17, UR6, R18 ;  /* 0x00000006110c7c10 */ /* 0x001fe2000fb5e012 */
[----:B------:R-:W-:-:S03]  /*2f20*/  IMAD.MOV.U32 R14, RZ, RZ, 0xa ;  /* 0x0000000aff0e7424 */ /* 0x000fc600078e00ff */
[----:B------:R-:W-:Y:S02]  /*2f30*/  IADD3.X R27, PT, PT, RZ, R16, R27, P2, P3 ;  /* 0x00000010ff1b7210 */ /* 0x000fe400017e641b */
[----:B-1----:R-:W-:-:S04]  /*2f40*/  IADD3 R12, P2, PT, R12, UR18, RZ ;  /* 0x000000120c0c7c10 */ /* 0x002fc8000ff5e0ff */
[----:B------:R-:W-:-:S05]  /*2f50*/  IADD3.X R13, PT, PT, R27, UR19, RZ, P2, !PT ;  /* 0x000000131b0d7c10 */ /* 0x000fca00097fe4ff */
[----:B------:R0:W-:Y:S04]  /*2f60*/  STG.E.U8 desc[UR10][R12.64], R14 ;  /* 0x0000000e0c007986 */ /* 0x0001e8000c10110a */
.L_x_48:
[-C--:B------:R-:W-:Y:S01]  /*2f70*/  IADD3 R27, P5, P6, R21, R22.reuse, R9 ;  /* 0x00000016151b7210 */ /* 0x080fe20007ebe009 */
[----:B------:R-:W-:Y:S01]  /*2f80*/  VIADD R19, R7, UR9 ;  /* 0x0000000907137c36 */ /* 0x000fe20008000000 */
[----:B012345:R-:W-:Y:S02]  /*2f90*/  IADD3 R12, P2, PT, R11, R22, RZ ;  /* 0x000000160b0c7210 */ /* 0x03ffe40007f5e0ff */
[----:B------:R-:W-:Y:S02]  /*2fa0*/  IADD3.X R26, PT, PT, R3, R2, RZ, P5, P6 ;  /* 0x00000002031a7210 */ /* 0x000fe40002fec4ff */
[----:B------:R-:W-:Y:S01]  /*2fb0*/  PLOP3.LUT P5, PT, P0, PT, UP0, 0x80, 0x8 ;  /* 0x000000000008781c */ /* 0x000fe200007af008 */
[----:B------:R-:W-:Y:S01]  /*2fc0*/  IMAD.X R24, RZ, RZ, R2, P2 ;  /* 0x000000ffff187224 */ /* 0x000fe200010e0602 */
[-C--:B------:R-:W-:Y:S02]  /*2fd0*/  IADD3 R19, P4, PT, R19, R12.reuse, RZ ;  /* 0x0000000c13137210 */ /* 0x080fe40007f9e0ff */
[----:B------:R-:W-:-:S02]  /*2fe0*/  IADD3 R25, P3, PT, R21, R12, RZ ;  /* 0x0000000c15197210 */ /* 0x000fc40007f7e0ff */
[----:B------:R-:W-:Y:S01]  /*2ff0*/  IADD3 R14, P6, PT, R18, R9, RZ ;  /* 0x00000009120e7210 */ /* 0x000fe20007fde0ff */
[--C-:B------:R-:W-:Y:S02]  /*3000*/  IMAD.X R20, R10, 0x1, R24.reuse, P4 ;  /* 0x000000010a147824 */ /* 0x100fe400020e0618 */
[----:B------:R-:W-:Y:S02]  /*3010*/  IMAD.X R24, R3, 0x1, R24, P3 ;  /* 0x0000000103187824 */ /* 0x000fe400018e0618 */
[----:B------:R-:W-:Y:S02]  /*3020*/  IMAD.X R15, RZ, RZ, R16, P6 ;  /* 0x000000ffff0f7224 */ /* 0x000fe400030e0610 */
[----:B------:R-:W-:Y:S06]  /*3030*/  @P5 BRA `(.L_x_50) ;  /* 0x0000001000845947 */ /* 0x000fec0003800000 */
[----:B------:R-:W-:-:S13]  /*3040*/  PLOP3.LUT P2, PT, P0, PT, UP1, 0x80, 0x8 ;  /* 0x000000000008781c */ /* 0x000fda000074f018 */
[----:B------:R-:W-:Y:S05]  /*3050*/  @P2 BRA `(.L_x_51) ;  /* 0x00000008000c2947 */ /* 0x000fea0003800000 */
[----:B------:R-:W-:-:S13]  /*3060*/  PLOP3.LUT P2, PT, P1, PT, UP0, 0x80, 0x8 ;  /* 0x000000000008781c */ /* 0x000fda0000f4f008 */
[----:B------:R-:W-:Y:S05]  /*3070*/  @P2 BRA `(.L_x_52) ;  /* 0x0000000000a42947 */ /* 0x000fea0003800000 */
[----:B------:R-:W-:-:S13]  /*3080*/  PLOP3.LUT P2, PT, P1, PT, UP1, 0x80, 0x8 ;  /* 0x000000000008781c */ /* 0x000fda0000f4f018 */
[----:B------:R-:W-:Y:S05]  /*3090*/  @!P2 BRA `(.L_x_53) ;  /* 0x0000001c00c0a947 */ /* 0x000fea0003800000 */
[----:B------:R-:W-:Y:S02]  /*30a0*/  UISETP.GE.AND UP3, UPT, UR16, UR8, UPT ;  /* 0x000000081000728c */ /* 0x000fe4000bf66270 */
[----:B------:R-:W-:Y:S02]  /*30b0*/  UIADD3 UR6, UPT, UPT, UR13, 0x2, URZ ;  /* 0x000000020d067890 */ /* 0x000fe4000fffe0ff */
[----:B------:R-:W-:Y:S02]  /*30c0*/  UISETP.LT.OR UP3, UPT, UR13, -0x1, UP3 ;  /* 0xffffffff0d00788c */ /* 0x000fe40009f61670 */
[----:B------:R-:W-:Y:S02]  /*30d0*/  UIADD3 UR17, UPT, UPT, UR13, 0x3, URZ ;  /* 0x000000030d117890 */ /* 0x000fe4000fffe0ff */
[----:B------:R-:W-:Y:S02]  /*30e0*/  UISETP.GE.AND UP2, UPT, UR6, UR8, UPT ;  /* 0x000000080600728c */ /* 0x000fe4000bf46270 */
[----:B------:R-:W-:-:S02]  /*30f0*/  UISETP.GE.AND UP4, UPT, UR17, UR8, UPT ;  /* 0x000000081100728c */ /* 0x000fc4000bf86270 */
[----:B------:R-:W-:Y:S02]  /*3100*/  UISETP.LT.OR UP2, UPT, UR13, -0x2, UP2 ;  /* 0xfffffffe0d00788c */ /* 0x000fe40009741670 */
[----:B------:R-:W-:Y:S01]  /*3110*/  UISETP.LT.OR UP4, UPT, UR13, -0x3, UP4 ;  /* 0xfffffffd0d00788c */ /* 0x000fe2000a781670 */
[----:B------:R-:W-:Y:S10]  /*3120*/  BRA.U UP3, `(.L_x_54) ;  /* 0x0000000103247547 */ /* 0x000ff4000b800000 */
[----:B------:R-:W0:Y:S01]  /*3130*/  LDCU.64 UR16, c[0x0][0x380] ;  /* 0x00007000ff1077ac */ /* 0x000e220008000a00 */
[----:B------:R-:W-:Y:S01]  /*3140*/  IMAD.MOV.U32 R12, RZ, RZ, 0x3 ;  /* 0x00000003ff0c7424 */ /* 0x000fe200078e00ff */
[----:B------:R-:W-:Y:S01]  /*3150*/  UIADD3 UR6, UPT, UPT, UR4, UR5, URZ ;  /* 0x0000000504067290 */ /* 0x000fe2000fffe0ff */
[----:B0-----:R-:W-:-:S03]  /*3160*/  IMAD.U32 R10, RZ, RZ, UR16 ;  /* 0x00000010ff0a7e24 */ /* 0x001fc6000f8e00ff */
[----:B------:R-:W-:Y:S01]  /*3170*/  USHF.R.S32.HI UR16, URZ, 0x1f, UR6 ;  /* 0x0000001fff107899 */ /* 0x000fe20008011406 */
[----:B------:R-:W-:Y:S01]  /*3180*/  IMAD.U32 R11, RZ, RZ, UR17 ;  /* 0x00000011ff0b7e24 */ /* 0x000fe2000f8e00ff */
[----:B------:R-:W-:-:S04]  /*3190*/  IADD3 R10, P2, P3, R19, UR6, R10 ;  /* 0x00000006130a7c10 */ /* 0x000fc8000fb5e00a */
[----:B------:R-:W-:-:S05]  /*31a0*/  IADD3.X R11, PT, PT, R20, UR16, R11, P2, P3 ;  /* 0x00000010140b7c10 */ /* 0x000fca00097e640b */
[----:B------:R0:W-:Y:S04]  /*31b0*/  STG.E.U8 desc[UR10][R10.64], R12 ;  /* 0x0000000c0a007986 */ /* 0x0001e8000c10110a */
.L_x_54:
[----:B------:R-:W-:Y:S05]  /*31c0*/  BRA.U UP2, `(.L_x_55) ;  /* 0x0000000102247547 */ /* 0x000fea000b800000 */
[----:B------:R-:W1:Y:S01]  /*31d0*/  LDCU.64 UR16, c[0x0][0x380] ;  /* 0x00007000ff1077ac */ /* 0x000e620008000a00 */
[----:B0-----:R-:W-:Y:S01]  /*31e0*/  IMAD.MOV.U32 R12, RZ, RZ, 0x3 ;  /* 0x00000003ff0c7424 */ /* 0x001fe200078e00ff */
[----:B------:R-:W-:Y:S01]  /*31f0*/  ULEA UR6, UR4, UR5, 0x1 ;  /* 0x0000000504067291 */ /* 0x000fe2000f8e08ff */
[----:B-1----:R-:W-:-:S03]  /*3200*/  IMAD.U32 R10, RZ, RZ, UR16 ;  /* 0x00000010ff0a7e24 */ /* 0x002fc6000f8e00ff */
[----:B------:R-:W-:Y:S01]  /*3210*/  USHF.R.S32.HI UR16, URZ, 0x1f, UR6 ;  /* 0x0000001fff107899 */ /* 0x000fe20008011406 */
[----:B------:R-:W-:Y:S01]  /*3220*/  IMAD.U32 R11, RZ, RZ, UR17 ;  /* 0x00000011ff0b7e24 */ /* 0x000fe2000f8e00ff */
[----:B------:R-:W-:-:S04]  /*3230*/  IADD3 R10, P2, P3, R19, UR6, R10 ;  /* 0x00000006130a7c10 */ /* 0x000fc8000fb5e00a */
[----:B------:R-:W-:-:S05]  /*3240*/  IADD3.X R11, PT, PT, R20, UR16, R11, P2, P3 ;  /* 0x00000010140b7c10 */ /* 0x000fca00097e640b */
[----:B------:R1:W-:Y:S04]  /*3250*/  STG.E.U8 desc[UR10][R10.64], R12 ;  /* 0x0000000c0a007986 */ /* 0x0003e8000c10110a */
.L_x_55:
[----:B------:R-:W-:Y:S05]  /*3260*/  BRA.U UP4, `(.L_x_53) ;  /* 0x0000001d044c7547 */ /* 0x000fea000b800000 */
[----:B------:R-:W2:Y:S01]  /*3270*/  LDCU.64 UR16, c[0x0][0x380] ;  /* 0x00007000ff1077ac */ /* 0x000ea20008000a00 */
[----:B01----:R-:W-:Y:S01]  /*3280*/  IMAD.MOV.U32 R12, RZ, RZ, 0x3 ;  /* 0x00000003ff0c7424 */ /* 0x003fe200078e00ff */
[----:B------:R-:W-:Y:S01]  /*3290*/  UIMAD UR6, UR4, 0x3, UR5 ;  /* 0x00000003040678a4 */ /* 0x000fe2000f8e0205 */
[----:B--2---:R-:W-:-:S03]  /*32a0*/  IMAD.U32 R10, RZ, RZ, UR16 ;  /* 0x00000010ff0a7e24 */ /* 0x004fc6000f8e00ff */
[----:B------:R-:W-:Y:S01]  /*32b0*/  USHF.R.S32.HI UR16, URZ, 0x1f, UR6 ;  /* 0x0000001fff107899 */ /* 0x000fe20008011406 */
[----:B------:R-:W-:Y:S01]  /*32c0*/  IMAD.U32 R11, RZ, RZ, UR17 ;  /* 0x00000011ff0b7e24 */ /* 0x000fe2000f8e00ff */
[----:B------:R-:W-:-:S04]  /*32d0*/  IADD3 R10, P2, P3, R19, UR6, R10 ;  /* 0x00000006130a7c10 */ /* 0x000fc8000fb5e00a */
[----:B------:R-:W-:-:S05]  /*32e0*/  IADD3.X R11, PT, PT, R20, UR16, R11, P2, P3 ;  /* 0x00000010140b7c10 */ /* 0x000fca00097e640b */
[----:B------:R0:W-:Y:S01]  /*32f0*/  STG.E.U8 desc[UR10][R10.64], R12 ;  /* 0x0000000c0a007986 */ /* 0x0001e2000c10110a */
[----:B------:R-:W-:Y:S05]  /*3300*/  BRA `(.L_x_53) ;  /* 0x0000001c00247947 */ /* 0x000fea0003800000 */
.L_x_52:
[----:B------:R-:W-:Y:S05]  /*3310*/  BRA.U UP1, `(.L_x_56) ;  /* 0x00000001019c7547 */ /* 0x000fea000b800000 */
        /* <DEDUP_REMOVED lines=18> */
.L_x_57:
        /* <DEDUP_REMOVED lines=10> */
.L_x_58:
        /* <DEDUP_REMOVED lines=11> */
.L_x_56:
        /* <DEDUP_REMOVED lines=15> */
[--C-:B------:R-:W-:Y:S02]  /*3680*/  IADD3 R12, P2, P3, R25, UR6, R10.reuse ;  /* 0x00000006190c7c10 */ /* 0x100fe4000fb5e00a */
[----:B------:R-:W-:Y:S02]  /*3690*/  IADD3 R10, P4, P5, R19, UR6, R10 ;  /* 0x00000006130a7c10 */ /* 0x000fe4000fd9e00a */
[--C-:B------:R-:W-:Y:S02]  /*36a0*/  IADD3.X R13, PT, PT, R24, UR16, R11.reuse, P2, P3 ;  /* 0x00000010180d7c10 */ /* 0x100fe400097e640b */
[----:B------:R-:W-:-:S03]  /*36b0*/  IADD3.X R11, PT, PT, R20, UR16, R11, P4, P5 ;  /* 0x00000010140b7c10 */ /* 0x000fc6000a7ea40b */
[----:B------:R0:W-:Y:S04]  /*36c0*/  STG.E.U8 desc[UR10][R12.64], R14 ;  /* 0x0000000e0c007986 */ /* 0x0001e8000c10110a */
[----:B------:R0:W-:Y:S02]  /*36d0*/  STG.E.U8 desc[UR10][R10.64], R14 ;  /* 0x0000000e0a007986 */ /* 0x0001e4000c10110a */
.L_x_59:
[----:B------:R-:W-:Y:S05]  /*36e0*/  BRA.U UP2, `(.L_x_60) ;  /* 0x0000000102307547 */ /* 0x000fea000b800000 */
[----:B------:R-:W1:Y:S01]  /*36f0*/  LDCU.64 UR16, c[0x0][0x380] ;  /* 0x00007000ff1077ac */ /* 0x000e620008000a00 */
[----:B0-----:R-:W-:Y:S01]  /*3700*/  IMAD.MOV.U32 R14, RZ, RZ, 0x3 ;  /* 0x00000003ff0e7424 */ /* 0x001fe200078e00ff */
[----:B------:R-:W-:Y:S01]  /*3710*/  ULEA UR6, UR4, UR5, 0x1 ;  /* 0x0000000504067291 */ /* 0x000fe2000f8e08ff */
[----:B-1----:R-:W-:-:S03]  /*3720*/  IMAD.U32 R10, RZ, RZ, UR16 ;  /* 0x00000010ff0a7e24 */ /* 0x002fc6000f8e00ff */
        /* <DEDUP_REMOVED lines=8> */
.L_x_60:
[----:B------:R-:W-:Y:S05]  /*37b0*/  BRA.U UP4, `(.L_x_53) ;  /* 0x0000001504f87547 */ /* 0x000fea000b800000 */
[----:B------:R-:W2:Y:S01]  /*37c0*/  LDCU.64 UR16, c[0x0][0x380] ;  /* 0x00007000ff1077ac */ /* 0x000ea20008000a00 */
[----:B01----:R-:W-:Y:S01]  /*37d0*/  IMAD.MOV.U32 R14, RZ, RZ, 0x3 ;  /* 0x00000003ff0e7424 */ /* 0x003fe200078e00ff */
[----:B------:R-:W-:Y:S01]  /*37e0*/  UIMAD UR6, UR4, 0x3, UR5 ;  /* 0x00000003040678a4 */ /* 0x000fe2000f8e0205 */
[----:B--2---:R-:W-:-:S03]  /*37f0*/  IMAD.U32 R10, RZ, RZ, UR16 ;  /* 0x00000010ff0a7e24 */ /* 0x004fc6000f8e00ff */
[----:B------:R-:W-:Y:S01]  /*3800*/  USHF.R.S32.HI UR16, URZ, 0x1f, UR6 ;  /* 0x0000001fff107899 */ /* 0x000fe20008011406 */
[----:B------:R-:W-:Y:S01]  /*3810*/  IMAD.U32 R11, RZ, RZ, UR17 ;  /* 0x00000011ff0b7e24 */ /* 0x000fe2000f8e00ff */
[--C-:B------:R-:W-:Y:S02]  /*3820*/  IADD3 R12, P2, P3, R25, UR6, R10.reuse ;  /* 0x00000006190c7c10 */ /* 0x100fe4000fb5e00a */
[----:B------:R-:W-:Y:S02]  /*3830*/  IADD3 R10, P4, P5, R19, UR6, R10 ;  /* 0x00000006130a7c10 */ /* 0x000fe4000fd9e00a */
[--C-:B------:R-:W-:Y:S02]  /*3840*/  IADD3.X R13, PT, PT, R24, UR16, R11.reuse, P2, P3 ;  /* 0x00000010180d7c10 */ /* 0x100fe400097e640b */
[----:B------:R-:W-:-:S03]  /*3850*/  IADD3.X R11, PT, PT, R20, UR16, R11, P4, P5 ;  /* 0x00000010140b7c10 */ /* 0x000fc6000a7ea40b */
[----:B------:R0:W-:Y:S04]  /*3860*/  STG.E.U8 desc[UR10][R12.64], R14 ;  /* 0x0000000e0c007986 */ /* 0x0001e8000c10110a */
[----:B------:R0:W-:Y:S01]  /*3870*/  STG.E.U8 desc[UR10][R10.64], R14 ;  /* 0x0000000e0a007986 */ /* 0x0001e2000c10110a */
[----:B------:R-:W-:Y:S05]  /*3880*/  BRA `(.L_x_53) ;  /* 0x0000001400c47947 */ /* 0x000fea0003800000 */
.L_x_51:
[----:B------:R-:W-:-:S13]  /*3890*/  PLOP3.LUT P2, PT, P1, PT, UP0, 0x80, 0x8 ;  /* 0x000000000008781c */ /* 0x000fda0000f4f008 */
[----:B------:R-:W-:Y:S05]  /*38a0*/  @P2 BRA `(.L_x_61) ;  /* 0x0000000400782947 */ /* 0x000fea0003800000 */
[----:B------:R-:W-:Y:S05]  /*38b0*/  @P1 BRA `(.L_x_62) ;  /* 0x0000000000a81947 */ /* 0x000fea0003800000 */
        /* <DEDUP_REMOVED lines=16> */
[--C-:B------:R-:W-:Y:S02]  /*39c0*/  IADD3.X R11, PT, PT, R15, UR16, R12.reuse, P2, P3 ;  /* 0x000000100f0b7c10 */ /* 0x100fe400097e640c */
[----:B------:R-:W-:-:S05]  /*39d0*/  PRMT R12, R13, 0x7610, R12 ;  /* 0x000076100d0c7816 */ /* 0x000fca000000000c */
[----:B------:R0:W-:Y:S02]  /*39e0*/  STG.E.U8 desc[UR10][R10.64], R12 ;  /* 0x0000000c0a007986 */ /* 0x0001e4000c10110a */
.L_x_63:
[----:B------:R-:W-:Y:S05]  /*39f0*/  BRA.U UP2, `(.L_x_64) ;  /* 0x0000000102287547 */ /* 0x000fea000b800000 */
[----:B------:R-:W0:Y:S01]  /*3a00*/  LDCU.64 UR16, c[0x0][0x380] ;  /* 0x00007000ff1077ac */ /* 0x000e220008000a00 */
[----:B------:R-:W-:Y:S01]  /*3a10*/  IMAD.MOV.U32 R13, RZ, RZ, 0x3 ;  /* 0x00000003ff0d7424 */ /* 0x000fe200078e00ff */
[----:B------:R-:W-:Y:S01]  /*3a20*/  ULEA UR6, UR4, UR5, 0x1 ;  /* 0x0000000504067291 */ /* 0x000fe2000f8e08ff */
[----:B0-----:R-:W-:-:S03]  /*3a30*/  IMAD.U32 R11, RZ, RZ, UR16 ;  /* 0x00000010ff0b7e24 */ /* 0x001fc6000f8e00ff */
[----:B------:R-:W-:Y:S01]  /*3a40*/  USHF.R.S32.HI UR16, URZ, 0x1f, UR6 ;  /* 0x0000001fff107899 */ /* 0x000fe20008011406 */
[----:B------:R-:W-:Y:S01]  /*3a50*/  IMAD.U32 R12, RZ, RZ, UR17 ;  /* 0x00000011ff0c7e24 */ /* 0x000fe2000f8e00ff */
[----:B------:R-:W-:-:S04]  /*3a60*/  IADD3 R10, P2, P3, R14, UR6, R11 ;  /* 0x000000060e0a7c10 */ /* 0x000fc8000fb5e00b */
[--C-:B------:R-:W-:Y:S02]  /*3a70*/  IADD3.X R11, PT, PT, R15, UR16, R12.reuse, P2, P3 ;  /* 0x000000100f0b7c10 */ /* 0x100fe400097e640c */
[----:B------:R-:W-:-:S05]  /*3a80*/  PRMT R12, R13, 0x7610, R12 ;  /* 0x000076100d0c7816 */ /* 0x000fca000000000c */
[----:B------:R1:W-:Y:S02]  /*3a90*/  STG.E.U8 desc[UR10][R10.64], R12 ;  /* 0x0000000c0a007986 */ /* 0x0003e4000c10110a */
.L_x_64:
[----:B------:R-:W-:Y:S05]  /*3aa0*/  BRA.U UP4, `(.L_x_53) ;  /* 0x00000015043c7547 */ /* 0x000fea000b800000 */
[----:B------:R-:W0:Y:S01]  /*3ab0*/  LDCU.64 UR16, c[0x0][0x380] ;  /* 0x00007000ff1077ac */ /* 0x000e220008000a00 */
[----:B------:R-:W-:Y:S01]  /*3ac0*/  UIMAD UR6, UR4, 0x3, UR5 ;  /* 0x00000003040678a4 */ /* 0x000fe2000f8e0205 */
[----:B01----:R-:W-:-:S03]  /*3ad0*/  IMAD.U32 R11, RZ, RZ, UR16 ;  /* 0x00000010ff0b7e24 */ /* 0x003fc6000f8e00ff */
[----:B------:R-:W-:Y:S01]  /*3ae0*/  USHF.R.S32.HI UR16, URZ, 0x1f, UR6 ;  /* 0x0000001fff107899 */ /* 0x000fe20008011406 */
[----:B------:R-:W-:Y:S01]  /*3af0*/  IMAD.U32 R10, RZ, RZ, UR17 ;  /* 0x00000011ff0a7e24 */ /* 0x000fe2000f8e00ff */
[----:B------:R-:W-:Y:S01]  /*3b00*/  IADD3 R14, P2, P3, R14, UR6, R11 ;  /* 0x000000060e0e7c10 */ /* 0x000fe2000fb5e00b */
[----:B------:R-:W-:-:S03]  /*3b10*/  IMAD.MOV.U32 R11, RZ, RZ, 0x3 ;  /* 0x00000003ff0b7424 */ /* 0x000fc600078e00ff */
[--C-:B------:R-:W-:Y:S02]  /*3b20*/  IADD3.X R15, PT, PT, R15, UR16, R10.reuse, P2, P3 ;  /* 0x000000100f0f7c10 */ /* 0x100fe400097e640a */
[----:B------:R-:W-:-:S05]  /*3b30*/  PRMT R10, R11, 0x7610, R10 ;  /* 0x000076100b0a7816 */ /* 0x000fca000000000a */
[----:B------:R0:W-:Y:S01]  /*3b40*/  STG.E.U8 desc[UR10][R14.64], R10 ;  /* 0x0000000a0e007986 */ /* 0x0001e2000c10110a */
[----:B------:R-:W-:Y:S05]  /*3b50*/  BRA `(.L_x_53) ;  /* 0x0000001400107947 */ /* 0x000fea0003800000 */
.L_x_62:
        /* <DEDUP_REMOVED lines=11> */
[----:B------:R-:W-:Y:S02]  /*3c10*/  UIADD3 UR6, UPT, UPT, UR4, UR5, URZ ;  /* 0x0000000504067290 */ /* 0x000fe4000fffe0ff */
[----:B------:R-:W-:Y:S02]  /*3c20*/  UIADD3 UR18, UPT, UPT, UR4, UR5, URZ ;  /* 0x0000000504127290 */ /* 0x000fe4000fffe0ff */
[----:B------:R-:W-:Y:S01]  /*3c30*/  USHF.R.S32.HI UR6, URZ, 0x1f, UR6 ;  /* 0x0000001fff067899 */ /* 0x000fe20008011406 */
[----:B0-----:R-:W-:Y:S02]  /*3c40*/  IMAD.U32 R10, RZ, RZ, UR16 ;  /* 0x00000010ff0a7e24 */ /* 0x001fe4000f8e00ff */
[----:B------:R-:W-:-:S03]  /*3c50*/  IMAD.U32 R11, RZ, RZ, UR17 ;  /* 0x00000011ff0b7e24 */ /* 0x000fc6000f8e00ff */
[----:B------:R-:W-:-:S04]  /*3c60*/  IADD3 R12, P2, P3, R14, UR18, R10 ;  /* 0x000000120e0c7c10 */ /* 0x000fc8000fb5e00a */
[----:B------:R-:W-:Y:S02]  /*3c70*/  IADD3.X R13, PT, PT, R15, UR6, R11, P2, P3 ;  /* 0x000000060f0d7c10 */ /* 0x000fe400097e640b */
[----:B------:R-:W-:-:S03]  /*3c80*/  IADD3 R10, P2, P3, R19, UR18, R10 ;  /* 0x00000012130a7c10 */ /* 0x000fc6000fb5e00a */
[----:B------:R0:W-:Y:S01]  /*3c90*/  STG.E.U8 desc[UR10][R12.64], R21 ;  /* 0x000000150c007986 */ /* 0x0001e2000c10110a */
[----:B------:R-:W-:-:S05]  /*3ca0*/  IADD3.X R11, PT, PT, R20, UR6, R11, P2, P3 ;  /* 0x00000006140b7c10 */ /* 0x000fca00097e640b */
[----:B------:R0:W-:Y:S04]  /*3cb0*/  STG.E.U8 desc[UR10][R10.64], R21 ;  /* 0x000000150a007986 */ /* 0x0001e8000c10110a */
.L_x_65:
[----:B------:R-:W-:Y:S05]  /*3cc0*/  BRA.U UP2, `(.L_x_66) ;  /* 0x0000000102347547 */ /* 0x000fea000b800000 */
[----:B------:R-:W1:Y:S01]  /*3cd0*/  LDCU.64 UR16, c[0x0][0x380] ;  /* 0x00007000ff1077ac */ /* 0x000e620008000a00 */
[----:B0-----:R-:W-:Y:S01]  /*3ce0*/  IMAD.MOV.U32 R21, RZ, RZ, 0x3 ;  /* 0x00000003ff157424 */ /* 0x001fe200078e00ff */
[----:B------:R-:W-:Y:S02]  /*3cf0*/  ULEA UR6, UR4, UR5, 0x1 ;  /* 0x0000000504067291 */ /* 0x000fe4000f8e08ff */
[----:B------:R-:W-:Y:S02]  /*3d00*/  ULEA UR18, UR4, UR5, 0x1 ;  /* 0x0000000504127291 */ /* 0x000fe4000f8e08ff */
[----:B------:R-:W-:Y:S01]  /*3d10*/  USHF.R.S32.HI UR6, URZ, 0x1f, UR6 ;  /* 0x0000001fff067899 */ /* 0x000fe20008011406 */
[----:B-1----:R-:W-:Y:S02]  /*3d20*/  IMAD.U32 R10, RZ, RZ, UR16 ;  /* 0x00000010ff0a7e24 */ /* 0x002fe4000f8e00ff */
[----:B------:R-:W-:-:S03]  /*3d30*/  IMAD.U32 R11, RZ, RZ, UR17 ;  /* 0x00000011ff0b7e24 */ /* 0x000fc6000f8e00ff */
[----:B------:R-:W-:-:S04]  /*3d40*/  IADD3 R12, P2, P3, R14, UR18, R10 ;  /* 0x000000120e0c7c10 */ /* 0x000fc8000fb5e00a */
[----:B------:R-:W-:Y:S02]  /*3d50*/  IADD3.X R13, PT, PT, R15, UR6, R11, P2, P3 ;  /* 0x000000060f0d7c10 */ /* 0x000fe400097e640b */
[----:B------:R-:W-:-:S03]  /*3d60*/  IADD3 R10, P2, P3, R19, UR18, R10 ;  /* 0x00000012130a7c10 */ /* 0x000fc6000fb5e00a */
[----:B------:R1:W-:Y:S01]  /*3d70*/  STG.E.U8 desc[UR10][R12.64], R21 ;  /* 0x000000150c007986 */ /* 0x0003e2000c10110a */
[----:B------:R-:W-:-:S05]  /*3d80*/  IADD3.X R11, PT, PT, R20, UR6, R11, P2, P3 ;  /* 0x00000006140b7c10 */ /* 0x000fca00097e640b */
[----:B------:R1:W-:Y:S04]  /*3d90*/  STG.E.U8 desc[UR10][R10.64], R21 ;  /* 0x000000150a007986 */ /* 0x0003e8000c10110a */
.L_x_66:
[----:B------:R-:W-:Y:S05]  /*3da0*/  BRA.U UP4, `(.L_x_53) ;  /* 0x00000011047c7547 */ /* 0x000fea000b800000 */
[----:B------:R-:W2:Y:S01]  /*3db0*/  LDCU.64 UR16, c[0x0][0x380] ;  /* 0x00007000ff1077ac */ /* 0x000ea20008000a00 */
[----:B01----:R-:W-:Y:S01]  /*3dc0*/  IMAD.MOV.U32 R12, RZ, RZ, 0x3 ;  /* 0x00000003ff0c7424 */ /* 0x003fe200078e00ff */
[----:B------:R-:W-:Y:S02]  /*3dd0*/  UIMAD UR6, UR4, 0x3, UR5 ;  /* 0x00000003040678a4 */ /* 0x000fe4000f8e0205 */
[----:B------:R-:W-:Y:S02]  /*3de0*/  UIMAD UR18, UR4, 0x3, UR5 ;  /* 0x00000003041278a4 */ /* 0x000fe4000f8e0205 */
[----:B------:R-:W-:Y:S01]  /*3df0*/  USHF.R.S32.HI UR6, URZ, 0x1f, UR6 ;  /* 0x0000001fff067899 */ /* 0x000fe20008011406 */
[----:B--2---:R-:W-:Y:S02]  /*3e00*/  IMAD.U32 R10, RZ, RZ, UR16 ;  /* 0x00000010ff0a7e24 */ /* 0x004fe4000f8e00ff */
[----:B------:R-:W-:-:S03]  /*3e10*/  IMAD.U32 R11, RZ, RZ, UR17 ;  /* 0x00000011ff0b7e24 */ /* 0x000fc6000f8e00ff */
[--C-:B------:R-:W-:Y:S02]  /*3e20*/  IADD3 R14, P2, P3, R14, UR18, R10.reuse ;  /* 0x000000120e0e7c10 */ /* 0x100fe4000fb5e00a */
[----:B------:R-:W-:Y:S02]  /*3e30*/  IADD3 R10, P4, P5, R19, UR18, R10 ;  /* 0x00000012130a7c10 */ /* 0x000fe4000fd9e00a */
[--C-:B------:R-:W-:Y:S02]  /*3e40*/  IADD3.X R15, PT, PT, R15, UR6, R11.reuse, P2, P3 ;  /* 0x000000060f0f7c10 */ /* 0x100fe400097e640b */
[----:B------:R-:W-:-:S03]  /*3e50*/  IADD3.X R11, PT, PT, R20, UR6, R11, P4, P5 ;  /* 0x00000006140b7c10 */ /* 0x000fc6000a7ea40b */
[----:B------:R0:W-:Y:S04]  /*3e60*/  STG.E.U8 desc[UR10][R14.64], R12 ;  /* 0x0000000c0e007986 */ /* 0x0001e8000c10110a */
[----:B------:R0:W-:Y:S01]  /*3e70*/  STG.E.U8 desc[UR10][R10.64], R12 ;  /* 0x0000000c0a007986 */ /* 0x0001e2000c10110a */
[----:B------:R-:W-:Y:S05]  /*3e80*/  BRA `(.L_x_53) ;  /* 0x0000001000447947 */ /* 0x000fea0003800000 */
.L_x_61:
        /* <DEDUP_REMOVED lines=20> */
[----:B------:R-:W-:Y:S02]  /*3fd0*/  IADD3.X R13, PT, PT, R24, UR6, R11, P2, P3 ;  /* 0x00000006180d7c10 */ /* 0x000fe400097e640b */
[----:B------:R-:W-:-:S03]  /*3fe0*/  IADD3 R10, P2, P3, R19, UR18, R10 ;  /* 0x00000012130a7c10 */ /* 0x000fc6000fb5e00a */
[----:B------:R0:W-:Y:S01]  /*3ff0*/  STG.E.U8 desc[UR10][R12.64], R21 ;  /* 0x000000150c007986 */ /* 0x0001e2000c10110a */
[----:B------:R-:W-:-:S05]  /*4000*/  IADD3.X R11, PT, PT, R20, UR6, R11, P2, P3 ;  /* 0x00000006140b7c10 */ /* 0x000fca00097e640b */
[----:B------:R0:W-:Y:S04]  /*4010*/  STG.E.U8 desc[UR10][R10.64], R21 ;  /* 0x000000150a007986 */ /* 0x0001e8000c10110a */
.L_x_67:
        /* <DEDUP_REMOVED lines=17> */
.L_x_68:
        /* <DEDUP_REMOVED lines=8> */
[----:B------:R-:W-:-:S04]  /*41b0*/  IADD3 R14, P2, P3, R14, UR18, R10 ;  /* 0x000000120e0e7c10 */ /* 0x000fc8000fb5e00a */
[--C-:B------:R-:W-:Y:S02]  /*41c0*/  IADD3.X R15, PT, PT, R15, UR6, R11.reuse, P2, P3 ;  /* 0x000000060f0f7c10 */ /* 0x100fe400097e640b */
[--C-:B------:R-:W-:Y:S02]  /*41d0*/  IADD3 R12, P2, P3, R25, UR18, R10.reuse ;  /* 0x00000012190c7c10 */ /* 0x100fe4000fb5e00a */
[----:B------:R-:W-:Y:S01]  /*41e0*/  IADD3 R10, P4, P5, R19, UR18, R10 ;  /* 0x00000012130a7c10 */ /* 0x000fe2000fd9e00a */
[----:B------:R0:W-:Y:S01]  /*41f0*/  STG.E.U8 desc[UR10][R14.64], R21 ;  /* 0x000000150e007986 */ /* 0x0001e2000c10110a */
[--C-:B------:R-:W-:Y:S02]  /*4200*/  IADD3.X R13, PT, PT, R24, UR6, R11.reuse, P2, P3 ;  /* 0x00000006180d7c10 */ /* 0x100fe400097e640b */
[----:B------:R-:W-:-:S03]  /*4210*/  IADD3.X R11, PT, PT, R20, UR6, R11, P4, P5 ;  /* 0x00000006140b7c10 */ /* 0x000fc6000a7ea40b */
[----:B------:R0:W-:Y:S04]  /*4220*/  STG.E.U8 desc[UR10][R12.64], R21 ;  /* 0x000000150c007986 */ /* 0x0001e8000c10110a */
[----:B------:R0:W-:Y:S01]  /*4230*/  STG.E.U8 desc[UR10][R10.64], R21 ;  /* 0x000000150a007986 */ /* 0x0001e2000c10110a */
[----:B------:R-:W-:Y:S05]  /*4240*/  BRA `(.L_x_53) ;  /* 0x0000000c00547947 */ /* 0x000fea0003800000 */
.L_x_50:
[----:B------:R-:W-:Y:S05]  /*4250*/  BRA.U UP1, `(.L_x_69) ;  /* 0x0000000501687547 */ /* 0x000fea000b800000 */
[----:B------:R-:W-:Y:S05]  /*4260*/  @P1 BRA `(.L_x_70) ;  /* 0x0000000000a01947 */ /* 0x000fea0003800000 */
[----:B------:R-:W-:Y:S02]  /*4270*/  UIADD3 UR17, UPT, UPT, UR13, 0x1, URZ ;  /* 0x000000010d117890 */ /* 0x000fe4000fffe0ff */
[----:B------:R-:W-:Y:S02]  /*4280*/  UIADD3 UR6, UPT, UPT, UR13, 0x2, URZ ;  /* 0x000000020d067890 */ /* 0x000fe4000fffe0ff */
[----:B------:R-:W-:Y:S02]  /*4290*/  UISETP.GE.AND UP3, UPT, UR17, UR8, UPT ;  /* 0x000000081100728c */ /* 0x000fe4000bf66270 */
[----:B------:R-:W-:Y:S02]  /*42a0*/  UIADD3 UR16, UPT, UPT, UR13, 0x3, URZ ;  /* 0x000000030d107890 */ /* 0x000fe4000fffe0ff */
[----:B------:R-:W-:Y:S02]  /*42b0*/  UISETP.LT.OR UP3, UPT, UR13, -0x1, UP3 ;  /* 0xffffffff0d00788c */ /* 0x000fe40009f61670 */
[----:B------:R-:W-:-:S02]  /*42c0*/  UISETP.GE.AND UP2, UPT, UR6, UR8, UPT ;  /* 0x000000080600728c */ /* 0x000fc4000bf46270 */
[----:B------:R-:W-:Y:S02]  /*42d0*/  UISETP.GE.AND UP4, UPT, UR16, UR8, UPT ;  /* 0x000000081000728c */ /* 0x000fe4000bf86270 */
        /* <DEDUP_REMOVED lines=12> */
.L_x_71:
        /* <DEDUP_REMOVED lines=10> */
.L_x_72:
        /* <DEDUP_REMOVED lines=11> */
.L_x_70:
        /* <DEDUP_REMOVED lines=22> */
.L_x_73:
        /* <DEDUP_REMOVED lines=13> */
.L_x_74:
        /* <DEDUP_REMOVED lines=14> */
.L_x_69:
        /* <DEDUP_REMOVED lines=24> */
.L_x_76:
        /* <DEDUP_REMOVED lines=14> */
.L_x_77:
        /* <DEDUP_REMOVED lines=11> */
[----:B------:R-:W-:-:S05]  /*4b10*/  IADD3.X R11, PT, PT, R26, UR6, R11, P2, P3 ;  /* 0x000000061a0b7c10 */ /* 0x000fca00097e640b */
[----:B------:R2:W-:Y:S04]  /*4b20*/  STG.E.U8 desc[UR10][R10.64], R12 ;  /* 0x0000000c0a007986 */ /* 0x0005e8000c10110a */
[----:B------:R2:W-:Y:S01]  /*4b30*/  STG.E.U8 desc[UR10][R14.64], R12 ;  /* 0x0000000c0e007986 */ /* 0x0005e2000c10110a */
[----:B------:R-:W-:Y:S05]  /*4b40*/  BRA `(.L_x_53) ;  /* 0x0000000400147947 */ /* 0x000fea0003800000 */
.L_x_75:
        /* <DEDUP_REMOVED lines=13> */
[----:B------:R-:W-:-:S04]  /*4c20*/  UIADD3 UR6, UPT, UPT, UR4, UR5, URZ ;  /* 0x0000000504067290 */ /* 0x000fc8000fffe0ff */
        /* <DEDUP_REMOVED lines=8> */
[----:B------:R1:W-:Y:S01]  /*4cb0*/  STG.E.U8 desc[UR10][R12.64], R29 ;  /* 0x0000001d0c007986 */ /* 0x0003e2000c10110a */
[----:B0-----:R-:W-:-:S04]  /*4cc0*/  IADD3 R10, P2, P3, R25, UR18, R28 ;  /* 0x00000012190a7c10 */ /* 0x001fc8000fb5e01c */
[----:B------:R-:W-:Y:S02]  /*4cd0*/  IADD3.X R11, PT, PT, R24, UR6, R21, P2, P3 ;  /* 0x00000006180b7c10 */ /* 0x000fe400097e6415 */
[----:B-1----:R-:W-:-:S03]  /*4ce0*/  IADD3 R12, P2, P3, R19, UR18, R28 ;  /* 0x00000012130c7c10 */ /* 0x002fc6000fb5e01c */
[----:B------:R0:W-:Y:S01]  /*4cf0*/  STG.E.U8 desc[UR10][R10.64], R29 ;  /* 0x0000001d0a007986 */ /* 0x0001e2000c10110a */
[----:B------:R-:W-:-:S05]  /*4d00*/  IADD3.X R13, PT, PT, R20, UR6, R21, P2, P3 ;  /* 0x00000006140d7c10 */ /* 0x000fca00097e6415 */
[----:B------:R0:W-:Y:S04]  /*4d10*/  STG.E.U8 desc[UR10][R12.64], R29 ;  /* 0x0000001d0c007986 */ /* 0x0001e8000c10110a */
.L_x_78:
[----:B------:R-:W-:Y:S05]  /*4d20*/  BRA.U UP2, `(.L_x_79) ;  /* 0x00000001024c7547 */ /* 0x000fea000b800000 */
[----:B------:R-:W1:Y:S01]  /*4d30*/  LDCU.64 UR16, c[0x0][0x380] ;  /* 0x00007000ff1077ac */ /* 0x000e620008000a00 */
[----:B0-----:R-:W-:Y:S01]  /*4d40*/  IMAD.MOV.U32 R29, RZ, RZ, 0x3 ;  /* 0x00000003ff1d7424 */ /* 0x001fe200078e00ff */
[----:B------:R-:W-:Y:S02]  /*4d50*/  ULEA UR18, UR4, UR5, 0x1 ;  /* 0x0000000504127291 */ /* 0x000fe4000f8e08ff */
[----:B------:R-:W-:-:S04]  /*4d60*/  ULEA UR6, UR4, UR5, 0x1 ;  /* 0x0000000504067291 */ /* 0x000fc8000f8e08ff */
        /* <DEDUP_REMOVED lines=15> */
.L_x_79:
[----:B------:R-:W-:Y:S05]  /*4e60*/  BRA.U UP4, `(.L_x_53) ;  /* 0x00000001044c7547 */ /* 0x000fea000b800000 */
[----:B------:R-:W2:Y:S01]  /*4e70*/  LDCU.64 UR16, c[0x0][0x380] ;  /* 0x00007000ff1077ac */ /* 0x000ea20008000a00 */
[----:B01----:R-:W-:Y:S01]  /*4e80*/  IMAD.MOV.U32 R12, RZ, RZ, 0x3 ;  /* 0x00000003ff0c7424 */ /* 0x003fe200078e00ff */
[----:B------:R-:W-:Y:S02]  /*4e90*/  UIMAD UR18, UR4, 0x3, UR5 ;  /* 0x00000003041278a4 */ /* 0x000fe4000f8e0205 */
[----:B------:R-:W-:-:S04]  /*4ea0*/  UIMAD UR6, UR4, 0x3, UR5 ;  /* 0x00000003040678a4 */ /* 0x000fc8000f8e0205 */
[----:B------:R-:W-:Y:S01]  /*4eb0*/  USHF.R.S32.HI UR6, URZ, 0x1f, UR6 ;  /* 0x0000001fff067899 */ /* 0x000fe20008011406 */
[----:B--2---:R-:W-:Y:S02]  /*4ec0*/  IMAD.U32 R28, RZ, RZ, UR16 ;  /* 0x00000010ff1c7e24 */ /* 0x004fe4000f8e00ff */
[----:B------:R-:W-:-:S03]  /*4ed0*/  IMAD.U32 R13, RZ, RZ, UR17 ;  /* 0x00000011ff0d7e24 */ /* 0x000fc6000f8e00ff */
[----:B------:R-:W-:-:S04]  /*4ee0*/  IADD3 R10, P2, P3, R27, UR18, R28 ;  /* 0x000000121b0a7c10 */ /* 0x000fc8000fb5e01c */
[----:B------:R-:W-:Y:S02]  /*4ef0*/  IADD3.X R11, PT, PT, R26, UR6, R13, P2, P3 ;  /* 0x000000061a0b7c10 */ /* 0x000fe400097e640d */
[----:B------:R-:W-:-:S03]  /*4f00*/  IADD3 R14, P2, P3, R14, UR18, R28 ;  /* 0x000000120e0e7c10 */ /* 0x000fc6000fb5e01c */
[----:B------:R0:W-:Y:S01]  /*4f10*/  STG.E.U8 desc[UR10][R10.64], R12 ;  /* 0x0000000c0a007986 */ /* 0x0001e2000c10110a */
[----:B------:R-:W-:-:S05]  /*4f20*/  IADD3.X R15, PT, PT, R15, UR6, R13, P2, P3 ;  /* 0x000000060f0f7c10 */ /* 0x000fca00097e640d */
[----:B------:R3:W-:Y:S01]  /*4f30*/  STG.E.U8 desc[UR10][R14.64], R12 ;  /* 0x0000000c0e007986 */ /* 0x0007e2000c10110a */
[--C-:B0-----:R-:W-:Y:S02]  /*4f40*/  IADD3 R10, P2, P3, R25, UR18, R28.reuse ;  /* 0x00000012190a7c10 */ /* 0x101fe4000fb5e01c */
[----:B------:R-:W-:Y:S02]  /*4f50*/  IADD3 R28, P4, P5, R19, UR18, R28 ;  /* 0x00000012131c7c10 */ /* 0x000fe4000fd9e01c */
[--C-:B------:R-:W-:Y:S02]  /*4f60*/  IADD3.X R11, PT, PT, R24, UR6, R13.reuse, P2, P3 ;  /* 0x00000006180b7c10 */ /* 0x100fe400097e640d */
[----:B------:R-:W-:-:S03]  /*4f70*/  IADD3.X R29, PT, PT, R20, UR6, R13, P4, P5 ;  /* 0x00000006141d7c10 */ /* 0x000fc6000a7ea40d */
[----:B------:R3:W-:Y:S04]  /*4f80*/  STG.E.U8 desc[UR10][R10.64], R12 ;  /* 0x0000000c0a007986 */ /* 0x0007e8000c10110a */
[----:B------:R3:W-:Y:S02]  /*4f90*/  STG.E.U8 desc[UR10][R28.64], R12 ;  /* 0x0000000c1c007986 */ /* 0x0007e4000c10110a */
.L_x_53:
[----:B------:R-:W-:Y:S01]  /*4fa0*/  ULEA UR4, UR4, UR5, 0x2 ;  /* 0x0000000504047291 */ /* 0x000fe2000f8e10ff */
[----:B01----:R-:W-:Y:S01]  /*4fb0*/  VIADD R21, R9, 0x1 ;  /* 0x0000000109157836 */ /* 0x003fe20000000000 */
[----:B------:R-:W-:Y:S02]  /*4fc0*/  UIADD3 UR5, UPT, UPT, UR13, 0x4, URZ ;  /* 0x000000040d057890 */ /* 0x000fe4000fffe0ff */
[----:B------:R-:W-:Y:S02]  /*4fd0*/  UISETP.LT.OR UP0, UPT, UR13, -0x4, !UP0 ;  /* 0xfffffffc0d00788c */ /* 0x000fe4000c701670 */
[----:B------:R-:W-:Y:S02]  /*4fe0*/  USHF.R.S32.HI UR6, URZ, 0x1f, UR4 ;  /* 0x0000001fff067899 */ /* 0x000fe40008011404 */
[----:B------:R-:W-:Y:S01]  /*4ff0*/  IADD3 R22, P2, PT, R22, UR4, RZ ;  /* 0x0000000416167c10 */ /* 0x000fe2000ff5e0ff */
[----:B------:R-:W-:-:S03]  /*5000*/  UISETP.GE.OR UP0, UPT, UR5, UR8, UP0 ;  /* 0x000000080500728c */ /* 0x000fc60008706670 */
[----:B------:R-:W-:-:S06]  /*5010*/  IADD3.X R23, PT, PT, R2, UR6, RZ, P2, !PT ;  /* 0x0000000602177c10 */ /* 0x000fcc00097fe4ff */
[----:B------:R-:W-:Y:S05]  /*5020*/  BRA.U UP0, `(.L_x_80) ;  /* 0x0000000100747547 */ /* 0x000fea000b800000 */
[----:B------:R-:W-:Y:S01]  /*5030*/  ISETP.GE.AND P2, PT, R21, UR9, PT ;  /* 0x0000000915007c0c */ /* 0x000fe2000bf46270 */
[----:B--2345:R-:W0:Y:S01]  /*5040*/  @P0 LDC.64 R10, c[0x0][0x380] ;  /* 0x0000e000ff0a0b82 */ /* 0x03ce220000000a00 */
[----:B------:R-:W-:Y:S02]  /*5050*/  ISETP.GE.AND P3, PT, R17, UR9, PT ;  /* 0x0000000911007c0c */ /* 0x000fe4000bf66270 */
[C---:B------:R-:W-:Y:S02]  /*5060*/  ISETP.LT.OR P2, PT, R9.reuse, -0x1, P2 ;  /* 0xffffffff0900780c */ /* 0x040fe40001741670 */
[----:B------:R-:W-:-:S11]  /*5070*/  ISETP.LT.OR P3, PT, R9, -0x2, P3 ;  /* 0xfffffffe0900780c */ /* 0x000fd60001f61670 */
[----:B------:R-:W1:Y:S08]  /*5080*/  @!P2 LDC.64 R12, c[0x0][0x380] ;  /* 0x0000e000ff0cab82 */ /* 0x000e700000000a00 */
[----:B------:R-:W2:Y:S01]  /*5090*/  @!P3 LDC.64 R14, c[0x0][0x380] ;  /* 0x0000e000ff0ebb82 */ /* 0x000ea20000000a00 */
[----:B0-----:R-:W-:Y:S01]  /*50a0*/  @P0 IADD3 R10, P4, P5, R27, UR4, R10 ;  /* 0x000000041b0a0c10 */ /* 0x001fe2000fd9e00a */
[----:B------:R-:W-:-:S03]  /*50b0*/  IMAD R27, R0, UR14, RZ ;  /* 0x0000000e001b7c24 */ /* 0x000fc6000f8e02ff */
[----:B------:R-:W-:Y:S02]  /*50c0*/  @P0 IADD3.X R11, PT, PT, R26, UR6, R11, P4, P5 ;  /* 0x000000061a0b0c10 */ /* 0x000fe4000a7ea40b */
[----:B------:R-:W-:Y:S01]  /*50d0*/  IADD3 R2, P6, PT, R27, R22, RZ ;  /* 0x000000161b027210 */ /* 0x000fe20007fde0ff */
[----:B------:R-:W-:-:S04]  /*50e0*/  IMAD.MOV.U32 R27, RZ, RZ, 0x8 ;  /* 0x00000008ff1b7424 */ /* 0x000fc800078e00ff */
[----:B------:R-:W-:Y:S01]  /*50f0*/  IMAD.X R26, R3, 0x1, R23, P6 ;  /* 0x00000001031a7824 */ /* 0x000fe200030e0617 */
[----:B-1----:R-:W-:-:S04]  /*5100*/  @!P2 IADD3 R12, P4, P5, R2, R12, R21 ;  /* 0x0000000c020ca210 */ /* 0x002fc80007d9e015 */
[----:B------:R-:W-:Y:S02]  /*5110*/  @!P2 IADD3.X R13, PT, PT, R26, R13, RZ, P4, P5 ;  /* 0x0000000d1a0da210 */ /* 0x000fe400027ea4ff */
[----:B--2---:R-:W-:Y:S02]  /*5120*/  @!P3 IADD3 R14, P4, P5, R2, R14, R17 ;  /* 0x0000000e020eb210 */ /* 0x004fe40007d9e011 */
[----:B------:R-:W0:Y:S02]  /*5130*/  @P1 LDC.64 R2, c[0x0][0x380] ;  /* 0x0000e000ff021b82 */ /* 0x000e240000000a00 */
[----:B------:R-:W-:Y:S01]  /*5140*/  @!P3 IADD3.X R15, PT, PT, R26, R15, RZ, P4, P5 ;  /* 0x0000000f1a0fb210 */ /* 0x000fe200027ea4ff */
[----:B------:R-:W-:-:S05]  /*5150*/  IMAD.MOV.U32 R26, RZ, RZ, 0x8 ;  /* 0x00000008ff1a7424 */ /* 0x000fca00078e00ff */
[----:B------:R1:W-:Y:S01]  /*5160*/  @P0 STG.E.U8 desc[UR10][R10.64], R26 ;  /* 0x0000001a0a000986 */ /* 0x0003e2000c10110a */
[----:B0-----:R-:W-:Y:S01]  /*5170*/  @P1 IADD3 R2, P4, P5, R25, UR4, R2 ;  /* 0x0000000419021c10 */ /* 0x001fe2000fd9e002 */
[----:B------:R-:W-:-:S03]  /*5180*/  IMAD.MOV.U32 R25, RZ, RZ, 0x8 ;  /* 0x00000008ff197424 */ /* 0x000fc600078e00ff */
[----:B------:R-:W-:Y:S01]  /*5190*/  @P1 IADD3.X R3, PT, PT, R24, UR6, R3, P4, P5 ;  /* 0x0000000618031c10 */ /* 0x000fe2000a7ea403 */
[----:B------:R-:W-:Y:S01]  /*51a0*/  IMAD.MOV.U32 R24, RZ, RZ, 0x8 ;  /* 0x00000008ff187424 */ /* 0x000fe200078e00ff */
[----:B-1----:R-:W-:Y:S02]  /*51b0*/  @!P2 PRMT R11, R25, 0x7610, R11 ;  /* 0x00007610190ba816 */ /* 0x002fe4000000000b */
[----:B------:R-:W-:-:S03]  /*51c0*/  @P1 PRMT R25, R27, 0x7610, R25 ;  /* 0x000076101b191816 */ /* 0x000fc60000000019 */
[----:B------:R0:W-:Y:S04]  /*51d0*/  @!P2 STG.E.U8 desc[UR10][R12.64], R11 ;  /* 0x0000000b0c00a986 */ /* 0x0001e8000c10110a */
[----:B------:R0:W-:Y:S04]  /*51e0*/  @!P3 STG.E.U8 desc[UR10][R14.64], R24 ;  /* 0x000000180e00b986 */ /* 0x0001e8000c10110a */
[----:B------:R0:W-:Y:S02]  /*51f0*/  @P1 STG.E.U8 desc[UR10][R2.64], R25 ;  /* 0x0000001902001986 */ /* 0x0001e4000c10110a */
.L_x_80:
[----:B------:R-:W-:Y:S01]  /*5200*/  UISETP.GE.AND UP0, UPT, UR13, -0x4, UPT ;  /* 0xfffffffc0d00788c */ /* 0x000fe2000bf06270 */
[----:B0-----:R-:W-:Y:S02]  /*5210*/  IMAD.U32 R3, RZ, RZ, UR14 ;  /* 0x0000000eff037e24 */ /* 0x001fe4000f8e00ff */
[----:B------:R-:W-:Y:S02]  /*5220*/  IMAD.U32 R2, RZ, RZ, UR14 ;  /* 0x0000000eff027e24 */ /* 0x000fe4000f8e00ff */
[----:B------:R-:W-:Y:S01]  /*5230*/  VIADD R25, R9, 0x3 ;  /* 0x0000000309197836 */ /* 0x000fe20000000000 */
[----:B------:R-:W-:Y:S01]  /*5240*/  PLOP3.LUT P2, PT, PT, PT, UP0, 0x80, 0x8 ;  /* 0x000000000008781c */ /* 0x000fe20003f4f008 */
[----:B------:R-:W-:-:S03]  /*5250*/  VIADD R2, R2, 0x1 ;  /* 0x0000000102027836 */ /* 0x000fc60000000000 */
[----:B------:R-:W-:-:S04]  /*5260*/  ISETP.LT.OR P3, PT, R3, -0x1, !P2 ;  /* 0xffffffff0300780c */ /* 0x000fc80005761670 */
[----:B------:R-:W-:-:S13]  /*5270*/  ISETP.GE.OR P3, PT, R2, UR12, P3 ;  /* 0x0000000c02007c0c */ /* 0x000fda0009f66670 */
[----:B------:R-:W-:Y:S01]  /*5280*/  VOTEU.ANY UP0, P3 ;  /* 0x0000000000ff7886 */ /* 0x000fe20001800100 */
[----:B------:R-:W-:-:S09]  /*5290*/  UISETP.GE.OR UP0, UPT, UR5, UR8, UP0 ;  /* 0x000000080500728c */ /* 0x000fd20008706670 */
[----:B------:R-:W-:Y:S05]  /*52a0*/  BRA.U UP0, `(.L_x_81) ;  /* 0x00000001007c7547 */ /* 0x000fea000b800000 */
[----:B------:R-:W-:Y:S01]  /*52b0*/  ISETP.GE.AND P3, PT, R21, UR9, PT ;  /* 0x0000000915007c0c */ /* 0x000fe2000bf66270 */
[----:B------:R-:W0:Y:S01]  /*52c0*/  @P0 LDC.64 R2, c[0x0][0x380] ;  /* 0x0000e000ff020b82 */ /* 0x000e220000000a00 */
[----:B------:R-:W-:Y:S01]  /*52d0*/  ISETP.GE.AND P4, PT, R17, UR9, PT ;  /* 0x0000000911007c0c */ /* 0x000fe2000bf86270 */
[----:B------:R-:W-:Y:S01]  /*52e0*/  IMAD R0, R0, UR14, RZ ;  /* 0x0000000e00007c24 */ /* 0x000fe2000f8e02ff */
[C---:B------:R-:W-:Y:S01]  /*52f0*/  ISETP.LT.OR P3, PT, R9.reuse, -0x1, P3 ;  /* 0xffffffff0900780c */ /* 0x040fe20001f61670 */
[----:B------:R-:W-:Y:S01]  /*5300*/  IMAD.MOV.U32 R24, RZ, RZ, 0x8 ;  /* 0x00000008ff187424 */ /* 0x000fe200078e00ff */
[----:B------:R-:W-:Y:S01]  /*5310*/  ISETP.LT.OR P4, PT, R9, -0x2, P4 ;  /* 0xfffffffe0900780c */ /* 0x000fe20002781670 */
[----:B------:R-:W-:Y:S02]  /*5320*/  VIADD R27, R0, UR9 ;  /* 0x00000009001b7c36 */ /* 0x000fe40008000000 */
[----:B--234-:R-:W1:Y:S01]  /*5330*/  @P1 LDC.64 R14, c[0x0][0x380] ;  /* 0x0000e000ff0e1b82 */ /* 0x01ce620000000a00 */
[----:B------:R-:W-:-:S02]  /*5340*/  IMAD.MOV.U32 R26, RZ, RZ, 0x8 ;  /* 0x00000008ff1a7424 */ /* 0x000fc400078e00ff */
[----:B------:R-:W-:Y:S01]  /*5350*/  IADD3 R0, P5, PT, R27, R22, RZ ;  /* 0x000000161b007210 */ /* 0x000fe20007fbe0ff */
[----:B------:R-:W-:Y:S02]  /*5360*/  IMAD.MOV.U32 R27, RZ, RZ, 0x8 ;  /* 0x00000008ff1b7424 */ /* 0x000fe400078e00ff */
[----:B------:R-:W-:Y:S02]  /*5370*/  IMAD.MOV.U32 R28, RZ, RZ, 0x8 ;  /* 0x00000008ff1c7424 */ /* 0x000fe400078e00ff */
[----:B-----5:R-:W2:Y:S01]  /*5380*/  @!P3 LDC.64 R10, c[0x0][0x380] ;  /* 0x0000e000ff0abb82 */ /* 0x020ea20000000a00 */
[----:B------:R-:W-:-:S07]  /*5390*/  IMAD.X R4, R4, 0x1, R23, P5 ;  /* 0x0000000104047824 */ /* 0x000fce00028e0617 */
[----:B------:R-:W3:Y:S01]  /*53a0*/  @!P4 LDC.64 R12, c[0x0][0x380] ;  /* 0x0000e000ff0ccb82 */ /* 0x000ee20000000a00 */
[----:B0-----:R-:W-:-:S04]  /*53b0*/  @P0 IADD3 R2, P5, P6, R0, R2, R9 ;  /* 0x0000000200020210 */ /* 0x001fc80007ebe009 */
[----:B------:R-:W-:-:S05]  /*53c0*/  @P0 IADD3.X R3, PT, PT, R4, R3, RZ, P5, P6 ;  /* 0x0000000304030210 */ /* 0x000fca0002fec4ff */
[----:B------:R0:W-:Y:S01]  /*53d0*/  @P0 STG.E.U8 desc[UR10][R2.64], R24 ;  /* 0x0000001802000986 */ /* 0x0001e2000c10110a */
[----:B--2---:R-:W-:-:S04]  /*53e0*/  @!P3 IADD3 R10, P5, P6, R0, R10, R21 ;  /* 0x0000000a000ab210 */ /* 0x004fc80007ebe015 */
[----:B------:R-:W-:Y:S02]  /*53f0*/  @!P3 IADD3.X R11, PT, PT, R4, R11, RZ, P5, P6 ;  /* 0x0000000b040bb210 */ /* 0x000fe40002fec4ff */
[----:B0-----:R-:W-:Y:S02]  /*5400*/  @!P4 PRMT R3, R27, 0x7610, R3 ;  /* 0x000076101b03c816 */ /* 0x001fe40000000003 */
[----:B---3--:R-:W-:-:S04]  /*5410*/  @!P4 IADD3 R12, P5, P6, R0, R12, R17 ;  /* 0x0000000c000cc210 */ /* 0x008fc80007ebe011 */
[----:B------:R-:W-:Y:S02]  /*5420*/  @!P4 IADD3.X R13, PT, PT, R4, R13, RZ, P5, P6 ;  /* 0x0000000d040dc210 */ /* 0x000fe40002fec4ff */
[----:B-1----:R-:W-:Y:S02]  /*5430*/  @P1 IADD3 R14, P5, P6, R0, R14, R25 ;  /* 0x0000000e000e1210 */ /* 0x002fe40007ebe019 */
[----:B------:R-:W-:Y:S02]  /*5440*/  @!P3 PRMT R0, R26, 0x7610, R0 ;  /* 0x000076101a00b816 */ /* 0x000fe40000000000 */
[----:B------:R-:W-:Y:S02]  /*5450*/  @P1 IADD3.X R15, PT, PT, R4, R15, RZ, P5, P6 ;  /* 0x0000000f040f1210 */ /* 0x000fe40002fec4ff */
[----:B------:R-:W-:Y:S01]  /*5460*/  @P1 PRMT R4, R28, 0x7610, R4 ;  /* 0x000076101c041816 */ /* 0x000fe20000000004 */
[----:B------:R0:W-:Y:S04]  /*5470*/  @!P3 STG.E.U8 desc[UR10][R10.64], R0 ;  /* 0x000000000a00b986 */ /* 0x0001e8000c10110a */
[----:B------:R0:W-:Y:S04]  /*5480*/  @!P4 STG.E.U8 desc[UR10][R12.64], R3 ;  /* 0x000000030c00c986 */ /* 0x0001e8000c10110a */
[----:B------:R0:W-:Y:S02]  /*5490*/  @P1 STG.E.U8 desc[UR10][R14.64], R4 ;  /* 0x000000040e001986 */ /* 0x0001e4000c10110a */
.L_x_81:
[----:B0-----:R-:W-:Y:S02]  /*54a0*/  IMAD.U32 R0, RZ, RZ, UR14 ;  /* 0x0000000eff007e24 */ /* 0x001fe4000f8e00ff */
[----:B------:R-:W-:-:S03]  /*54b0*/  IMAD.U32 R2, RZ, RZ, UR7 ;  /* 0x00000007ff027e24 */ /* 0x000fc6000f8e00ff */
[----:B------:R-:W-:-:S04]  /*54c0*/  ISETP.LT.OR P3, PT, R0, -0x2, !P2 ;  /* 0xfffffffe0000780c */ /* 0x000fc80005761670 */
[----:B------:R-:W-:-:S13]  /*54d0*/  ISETP.GE.OR P3, PT, R2, UR12, P3 ;  /* 0x0000000c02007c0c */ /* 0x000fda0009f66670 */
[----:B------:R-:W-:Y:S01]  /*54e0*/  VOTEU.ANY UP0, P3 ;  /* 0x0000000000ff7886 */ /* 0x000fe20001800100 */
[----:B------:R-:W-:Y:S01]  /*54f0*/  UISETP.GE.OR UP0, UPT, UR5, UR8, UP0 ;  /* 0x000000080500728c */ /* 0x000fe20008706670 */
[----:B------:R-:W-:-:S05]  /*5500*/  IADD3 R0, P3, PT, R5, R22, RZ ;  /* 0x0000001605007210 */ /* 0x000fca0007f7e0ff */
[----:B------:R-:W-:-:S03]  /*5510*/  IMAD.X R6, R6, 0x1, R23, P3 ;  /* 0x0000000106067824 */ /* 0x000fc600018e0617 */
[----:B------:R-:W-:Y:S05]  /*5520*/  BRA.U UP0, `(.L_x_82) ;  /* 0x00000001006c7547 */ /* 0x000fea000b800000 */
[----:B------:R-:W-:Y:S01]  /*5530*/  ISETP.GE.AND P3, PT, R21, UR9, PT ;  /* 0x0000000915007c0c */ /* 0x000fe2000bf66270 */
[----:B------:R-:W0:Y:S01]  /*5540*/  @P0 LDC.64 R2, c[0x0][0x380] ;  /* 0x0000e000ff020b82 */ /* 0x000e220000000a00 */
[----:B------:R-:W-:Y:S01]  /*5550*/  ISETP.GE.AND P4, PT, R17, UR9, PT ;  /* 0x0000000911007c0c */ /* 0x000fe2000bf86270 */
[----:B--234-:R-:W-:Y:S01]  /*5560*/  IMAD.MOV.U32 R14, RZ, RZ, 0x8 ;  /* 0x00000008ff0e7424 */ /* 0x01cfe200078e00ff */
[C---:B------:R-:W-:Y:S01]  /*5570*/  ISETP.LT.OR P3, PT, R9.reuse, -0x1, P3 ;  /* 0xffffffff0900780c */ /* 0x040fe20001f61670 */
[----:B------:R-:W-:Y:S01]  /*5580*/  IMAD.MOV.U32 R15, RZ, RZ, 0x8 ;  /* 0x00000008ff0f7424 */ /* 0x000fe200078e00ff */
[----:B------:R-:W-:Y:S01]  /*5590*/  ISETP.LT.OR P4, PT, R9, -0x2, P4 ;  /* 0xfffffffe0900780c */ /* 0x000fe20002781670 */
[----:B------:R-:W-:Y:S02]  /*55a0*/  IMAD.MOV.U32 R24, RZ, RZ, 0x8 ;  /* 0x00000008ff187424 */ /* 0x000fe400078e00ff */
[----:B-----5:R-:W1:Y:S01]  /*55b0*/  @P1 LDC.64 R12, c[0x0][0x380] ;  /* 0x0000e000ff0c1b82 */ /* 0x020e620000000a00 */
[----:B------:R-:W-:-:S07]  /*55c0*/  IMAD.MOV.U32 R26, RZ, RZ, 0x8 ;  /* 0x00000008ff1a7424 */ /* 0x000fce00078e00ff */
[----:B------:R-:W2:Y:S08]  /*55d0*/  @!P3 LDC.64 R4, c[0x0][0x380] ;  /* 0x0000e000ff04bb82 */ /* 0x000eb00000000a00 */
        /* <DEDUP_REMOVED lines=16> */
.L_x_82:
        /* <DEDUP_REMOVED lines=12> */
[----:B------:R-:W-:Y:S01]  /*57a0*/  IMAD.MOV.U32 R0, RZ, RZ, 0x8 ;  /* 0x00000008ff007424 */ /* 0x000fe200078e00ff */
[C---:B------:R-:W-:Y:S01]  /*57b0*/  ISETP.LT.OR P2, PT, R9.reuse, -0x1, P2 ;  /* 0xffffffff0900780c */ /* 0x040fe20001741670 */
[----:B--2345:R-:W-:Y:S01]  /*57c0*/  IMAD.MOV.U32 R12, RZ, RZ, 0x8 ;  /* 0x00000008ff0c7424 */ /* 0x03cfe200078e00ff */
[----:B------:R-:W-:Y:S01]  /*57d0*/  ISETP.LT.OR P3, PT, R9, -0x2, P3 ;  /* 0xfffffffe0900780c */ /* 0x000fe20001f61670 */
[----:B------:R-:W-:Y:S02]  /*57e0*/  IMAD.MOV.U32 R13, RZ, RZ, 0x8 ;  /* 0x00000008ff0d7424 */ /* 0x000fe400078e00ff */
[----:B------:R-:W1:Y:S01]  /*57f0*/  @P1 LDC.64 R6, c[0x0][0x380] ;  /* 0x0000e000ff061b82 */ /* 0x000e620000000a00 */
        /* <DEDUP_REMOVED lines=9> */
[----:B---3--:R-:W-:Y:S02]  /*5890*/  @!P3 IADD3 R4, P4, P5, R22, R4, R17 ;  /* 0x000000041604b210 */ /* 0x008fe40007d9e011 */
[----:B------:R-:W-:Y:S01]  /*58a0*/  @P1 PRMT R12, R14, 0x7610, R12 ;  /* 0x000076100e0c1816 */ /* 0x000fe2000000000c */
[----:B------:R0:W-:Y:S01]  /*58b0*/  @!P2 STG.E.U8 desc[UR10][R10.64], R3 ;  /* 0x000000030a00a986 */ /* 0x0001e2000c10110a */
[----:B------:R-:W-:Y:S02]  /*58c0*/  @!P3 IADD3.X R5, PT, PT, R8, R5, RZ, P4, P5 ;  /* 0x000000050805b210 */ /* 0x000fe400027ea4ff */
[----:B-1----:R-:W-:-:S04]  /*58d0*/  @P1 IADD3 R6, P4, P5, R22, R6, R25 ;  /* 0x0000000616061210 */ /* 0x002fc80007d9e019 */
[----:B------:R-:W-:Y:S02]  /*58e0*/  @P1 IADD3.X R7, PT, PT, R8, R7, RZ, P4, P5 ;  /* 0x0000000708071210 */ /* 0x000fe400027ea4ff */
[----:B------:R-:W-:-:S05]  /*58f0*/  @!P3 PRMT R8, R13, 0x7610, R8 ;  /* 0x000076100d08b816 */ /* 0x000fca0000000008 */
[----:B------:R0:W-:Y:S04]  /*5900*/  @!P3 STG.E.U8 desc[UR10][R4.64], R8 ;  /* 0x000000080400b986 */ /* 0x0001e8000c10110a */
[----:B------:R0:W-:Y:S02]  /*5910*/  @P1 STG.E.U8 desc[UR10][R6.64], R12 ;  /* 0x0000000c06001986 */ /* 0x0001e4000c10110a */
.L_x_83:
[----:B------:R-:W-:Y:S01]  /*5920*/  UISETP.LT.OR UP1, UPT, UR13, -0x4, !UP1 ;  /* 0xfffffffc0d00788c */ /* 0x000fe2000cf21670 */
[----:B------:R-:W-:-:S03]  /*5930*/  IADD3 R18, P2, PT, R18, UR4, RZ ;  /* 0x0000000412127c10 */ /* 0x000fc6000ff5e0ff */
[----:B------:R-:W-:Y:S01]  /*5940*/  UISETP.GE.OR UP1, UPT, UR5, UR8, UP1 ;  /* 0x000000080500728c */ /* 0x000fe20008f26670 */
[----:B------:R-:W-:-:S05]  /*5950*/  IADD3.X R16, PT, PT, R16, UR6, RZ, P2, !PT ;  /* 0x0000000610107c10 */ /* 0x000fca00097fe4ff */
[----:B------:R-:W-:-:S13]  /*5960*/  PLOP3.LUT P3, PT, PT, PT, UP1, 0x80, 0x8 ;  /* 0x000000000008781c */ /* 0x000fda0003f6f018 */
[----:B------:R-:W-:Y:S05]  /*5970*/  @P3 EXIT ;  /* 0x000000000000394d */ /* 0x000fea0003800000 */
[----:B------:R-:W-:Y:S01]  /*5980*/  ISETP.GE.AND P2, PT, R21, UR9, PT ;  /* 0x0000000915007c0c */ /* 0x000fe2000bf46270 */
[----:B0-----:R-:W0:Y:S01]  /*5990*/  @P0 LDC.64 R2, c[0x0][0x380] ;  /* 0x0000e000ff020b82 */ /* 0x001e220000000a00 */
[----:B------:R-:W-:Y:S01]  /*59a0*/  ISETP.GE.AND P3, PT, R17, UR9, PT ;  /* 0x0000000911007c0c */ /* 0x000fe2000bf66270 */
[----:B------:R-:W-:Y:S01]  /*59b0*/  IMAD.MOV.U32 R0, RZ, RZ, 0x8 ;  /* 0x00000008ff007424 */ /* 0x000fe200078e00ff */
[C---:B------:R-:W-:Y:S01]  /*59c0*/  ISETP.LT.OR P2, PT, R9.reuse, -0x1, P2 ;  /* 0xffffffff0900780c */ /* 0x040fe20001741670 */
[----:B------:R-:W-:Y:S01]  /*59d0*/  IMAD.MOV.U32 R8, RZ, RZ, 0x8 ;  /* 0x00000008ff087424 */ /* 0x000fe200078e00ff */
[----:B------:R-:W-:-:S11]  /*59e0*/  ISETP.LT.OR P3, PT, R9, -0x2, P3 ;  /* 0xfffffffe0900780c */ /* 0x000fd60001f61670 */
[----:B------:R-:W1:Y:S08]  /*59f0*/  @!P2 LDC.64 R6, c[0x0][0x380] ;  /* 0x0000e000ff06ab82 */ /* 0x000e700000000a00 */
[----:B------:R-:W2:Y:S01]  /*5a00*/  @!P3 LDC.64 R4, c[0x0][0x380] ;  /* 0x0000e000ff04bb82 */ /* 0x000ea20000000a00 */
[----:B0-----:R-:W-:Y:S01]  /*5a10*/  @P0 IADD3 R2, P4, P5, R18, R2, R9 ;  /* 0x0000000212020210 */ /* 0x001fe20007d9e009 */
[----:B------:R-:W-:-:S03]  /*5a20*/  IMAD.MOV.U32 R9, RZ, RZ, 0x8 ;  /* 0x00000008ff097424 */ /* 0x000fc600078e00ff */
[----:B------:R-:W-:-:S05]  /*5a30*/  @P0 IADD3.X R3, PT, PT, R16, R3, RZ, P4, P5 ;  /* 0x0000000310030210 */ /* 0x000fca00027ea4ff */
[----:B------:R0:W-:Y:S01]  /*5a40*/  @P0 STG.E.U8 desc[UR10][R2.64], R0 ;  /* 0x0000000002000986 */ /* 0x0001e2000c10110a */
[----:B-1----:R-:W-:-:S04]  /*5a50*/  @!P2 IADD3 R6, P4, P5, R18, R6, R21 ;  /* 0x000000061206a210 */ /* 0x002fc80007d9e015 */
[----:B------:R-:W-:Y:S02]  /*5a60*/  @!P2 IADD3.X R7, PT, PT, R16, R7, RZ, P4, P5 ;  /* 0x000000071007a210 */ /* 0x000fe400027ea4ff */
[----:B--2---:R-:W-:-:S03]  /*5a70*/  @!P3 IADD3 R4, P4, P5, R18, R4, R17 ;  /* 0x000000041204b210 */ /* 0x004fc60007d9e011 */
[----:B------:R0:W-:Y:S01]  /*5a80*/  @!P2 STG.E.U8 desc[UR10][R6.64], R8 ;  /* 0x000000080600a986 */ /* 0x0001e2000c10110a */
[----:B------:R-:W-:-:S05]  /*5a90*/  @!P3 IADD3.X R5, PT, PT, R16, R5, RZ, P4, P5 ;  /* 0x000000051005b210 */ /* 0x000fca00027ea4ff */
[----:B------:R0:W-:Y:S01]  /*5aa0*/  @!P3 STG.E.U8 desc[UR10][R4.64], R9 ;  /* 0x000000090400b986 */ /* 0x0001e2000c10110a */
[----:B------:R-:W-:Y:S05]  /*5ab0*/  @!P1 EXIT ;  /* 0x000000000000994d */ /* 0x000fea0003800000 */
[----:B------:R-:W1:Y:S01]  /*5ac0*/  LDCU.64 UR8, c[0x0][0x380] ;  /* 0x00007000ff0877ac */ /* 0x000e620008000a00 */
[----:B0-----:R-:W-:Y:S02]  /*5ad0*/  IMAD.MOV.U32 R0, RZ, RZ, 0x8 ;  /* 0x00000008ff007424 */ /* 0x001fe400078e00ff */
[----:B-1----:R-:W-:Y:S02]  /*5ae0*/  IMAD.U32 R2, RZ, RZ, UR8 ;  /* 0x00000008ff027e24 */ /* 0x002fe4000f8e00ff */
[----:B------:R-:W-:-:S03]  /*5af0*/  IMAD.U32 R3, RZ, RZ, UR9 ;  /* 0x00000009ff037e24 */ /* 0x000fc6000f8e00ff */
[----:B------:R-:W-:-:S04]  /*5b00*/  IADD3 R2, P0, P1, R19, UR4, R2 ;  /* 0x0000000413027c10 */ /* 0x000fc8000f91e002 */
[----:B------:R-:W-:-:S05]  /*5b10*/  IADD3.X R3, PT, PT, R20, UR6, R3, P0, P1 ;  /* 0x0000000614037c10 */ /* 0x000fca00087e2403 */
[----:B------:R-:W-:Y:S01]  /*5b20*/  STG.E.U8 desc[UR10][R2.64], R0 ;  /* 0x0000000002007986 */ /* 0x000fe2000c10110a */
[----:B------:R-:W-:Y:S05]  /*5b30*/  EXIT ;  /* 0x000000000000794d */ /* 0x000fea0003800000 */
.L_x_84:
        /* <DEDUP_REMOVED lines=12> */
.L_x_1255:


//--------------------- .text._Z17place_tree_kernelPaiiiiiii --------------------------
	.section	.text._Z17place_tree_kernelPaiiiiiii,"ax",@progbits
	.align	128
        .global         _Z17place_tree_kernelPaiiiiiii
        .type           _Z17place_tree_kernelPaiiiiiii,@function
        .size           _Z17place_tree_kernelPaiiiiiii,(.L_x_1256 - _Z17place_tree_kernelPaiiiiiii)
        .other          _Z17place_tree_kernelPaiiiiiii,@"STO_CUDA_ENTRY STV_DEFAULT"
_Z17place_tree_kernelPaiiiiiii:
.text._Z17place_tree_kernelPaiiiiiii:
        /* <DEDUP_REMOVED lines=9> */
[----:B------:R-:W1:Y:S01]  /*0090*/  LDC R8, c[0x0][0x3a0] ;  /* 0x0000e800ff087b82 */ /* 0x000e620000000800 */
[----:B------:R-:W-:Y:S01]  /*00a0*/  SHF.R.S32.HI R0, RZ, 0x1f, R5 ;  /* 0x0000001fff007819 */ /* 0x000fe20000011405 */
[----:B------:R-:W0:Y:S02]  /*00b0*/  LDCU.128 UR12, c[0x0][0x390] ;  /* 0x00007200ff0c77ac */ /* 0x000e240008000c00 */
[----:B0-----:R-:W-:Y:S02]  /*00c0*/  UIMAD.WIDE UR4, UR12, UR8, URZ ;  /* 0x000000080c0472a5 */ /* 0x001fe4000f8e02ff */
[----:B------:R-:W-:Y:S01]  /*00d0*/  UIMAD UR6, UR13, UR14, URZ ;  /* 0x0000000e0d0672a4 */ /* 0x000fe2000f8e02ff */
[----:B-1----:R-:W-:Y:S01]  /*00e0*/  ISETP.GE.AND P0, PT, R8, UR12, PT ;  /* 0x0000000c08007c0c */ /* 0x002fe2000bf06270 */
[----:B------:R-:W-:Y:S02]  /*00f0*/  USHF.R.S32.HI UR7, URZ, 0x1f, UR13 ;  /* 0x0000001fff077899 */ /* 0x000fe4000801140d */
[----:B------:R-:W-:-:S02]  /*0100*/  UIMAD UR5, UR5, UR13, URZ ;  /* 0x0000000d050572a4 */ /* 0x000fc4000f8e02ff */
[----:B------:R-:W-:Y:S02]  /*0110*/  USHF.R.S32.HI UR9, URZ, 0x1f, UR6 ;  /* 0x0000001fff097899 */ /* 0x000fe40008011406 */
[----:B------:R-:W-:Y:S01]  /*0120*/  IMAD.U32 R2, RZ, RZ, UR6 ;  /* 0x00000006ff027e24 */ /* 0x000fe2000f8e00ff */
[----:B------:R-:W-:Y:S02]  /*0130*/  UIMAD.WIDE.U32 UR10, UR4, UR13, URZ ;  /* 0x0000000d040a72a5 */ /* 0x000fe4000f8e00ff */
[----:B------:R-:W-:Y:S01]  /*0140*/  UIMAD UR4, UR4, UR7, UR5 ;  /* 0x00000007040472a4 */ /* 0x000fe2000f8e0205 */
[----:B------:R-:W-:Y:S01]  /*0150*/  IMAD.U32 R3, RZ, RZ, UR9 ;  /* 0x00000009ff037e24 */ /* 0x000fe2000f8e00ff */
[----:B------:R-:W0:Y:S02]  /*0160*/  LDCU.64 UR6, c[0x0][0x358] ;  /* 0x00006b00ff0677ac */ /* 0x000e240008000a00 */
[----:B------:R-:W-:Y:S01]  /*0170*/  IMAD.WIDE.U32 R2, R5, UR10, R2 ;  /* 0x0000000a05027c25 */ /* 0x000fe2000f8e0002 */
[----:B------:R-:W-:-:S06]  /*0180*/  UIADD3 UR4, UPT, UPT, UR11, UR4, URZ ;  /* 0x000000040b047290 */ /* 0x000fcc000fffe0ff */
[----:B------:R-:W-:Y:S01]  /*0190*/  IMAD R5, R5, UR4, RZ ;  /* 0x0000000405057c24 */ /* 0x000fe2000f8e02ff */
[----:B------:R-:W-:-:S03]  /*01a0*/  USHF.R.S32.HI UR4, URZ, 0x1f, UR15 ;  /* 0x0000001fff047899 */ /* 0x000fc6000801140f */
[----:B------:R-:W-:Y:S01]  /*01b0*/  IMAD R7, R0, UR10, R5 ;  /* 0x0000000a00077c24 */ /* 0x000fe2000f8e0205 */
[----:B------:R-:W-:Y:S01]  /*01c0*/  IADD3 R5, P1, PT, R2, UR15, RZ ;  /* 0x0000000f02057c10 */ /* 0x000fe2000ff3e0ff */
[----:B------:R-:W-:-:S03]  /*01d0*/  VIADD R0, R8, 0x1 ;  /* 0x0000000108007836 */ /* 0x000fc60000000000 */
[----:B------:R-:W-:Y:S01]  /*01e0*/  IADD3.X R6, PT, PT, R3, UR4, R7, P1, !PT ;  /* 0x0000000403067c10 */ /* 0x000fe20008ffe407 */
[----:B------:R-:W-:Y:S01]  /*01f0*/  UIMAD UR4, UR13, UR8, URZ ;  /* 0x000000080d0472a4 */ /* 0x000fe2000f8e02ff */
[----:B0-----:R-:W-:Y:S11]  /*0200*/  @P0 BRA `(.L_x_85) ;  /* 0x00000000001c0947 */ /* 0x001ff60003800000 */
[----:B------:R-:W0:Y:S01]  /*0210*/  LDCU.64 UR8, c[0x0][0x380] ;  /* 0x00007000ff0877ac */ /* 0x000e220008000a00 */
[----:B------:R-:W-:Y:S02]  /*0220*/  IMAD R2, R8, UR4, RZ ;  /* 0x0000000408027c24 */ /* 0x000fe4000f8e02ff */
[----:B------:R-:W-:-:S03]  /*0230*/  IMAD.MOV.U32 R4, RZ, RZ, 0x3 ;  /* 0x00000003ff047424 */ /* 0x000fc600078e00ff */
[--C-:B------:R-:W-:Y:S02]  /*0240*/  SHF.R.S32.HI R3, RZ, 0x1f, R2.reuse ;  /* 0x0000001fff037819 */ /* 0x100fe40000011402 */
[----:B0-----:R-:W-:-:S04]  /*0250*/  IADD3 R2, P0, P1, R5, UR8, R2 ;  /* 0x0000000805027c10 */ /* 0x001fc8000f91e002 */
[----:B------:R-:W-:-:S05]  /*0260*/  IADD3.X R3, PT, PT, R6, UR9, R3, P0, P1 ;  /* 0x0000000906037c10 */ /* 0x000fca00087e2403 */
[----:B------:R0:W-:Y:S04]  /*0270*/  STG.E.U8 desc[UR6][R2.64], R4 ;  /* 0x0000000402007986 */ /* 0x0001e8000c101106 */
.L_x_85:
        /* <DEDUP_REMOVED lines=10> */
.L_x_86:
        /* <DEDUP_REMOVED lines=10> */
.L_x_87:
        /* <DEDUP_REMOVED lines=11> */
.L_x_88:
        /* <DEDUP_REMOVED lines=9> */
.L_x_1256:


//--------------------- .text._Z21generate_world_kernelPaiiiiij --------------------------
	.section	.text._Z21generate_world_kernelPaiiiiij,"ax",@progbits
	.align	128
        .global         _Z21generate_world_kernelPaiiiiij
        .type           _Z21generate_world_kernelPaiiiiij,@function
        .size           _Z21generate_world_kernelPaiiiiij,(.L_x_1229 - _Z21generate_world_kernelPaiiiiij)
        .other          _Z21generate_world_kernelPaiiiiij,@"STO_CUDA_ENTRY STV_DEFAULT"
_Z21generate_world_kernelPaiiiiij:
.text._Z21generate_world_kernelPaiiiiij:
[----:B------:R-:W-:Y:S08]  /*0000*/  LDC R1, c[0x0][0x37c] ;  /* 0x0000df00ff017b82 */ /* 0x000ff00000000800 */
[----:B------:R-:W0:Y:S01]  /*0010*/  LDC.64 R6, c[0x0][0x390] ;  /* 0x0000e400ff067b82 */ /* 0x000e220000000a00 */
[----:B------:R-:W1:Y:S01]  /*0020*/  LDCU.64 UR6, c[0x0][0x388] ;  /* 0x00007100ff0677ac */ /* 0x000e620008000a00 */
[----:B------:R-:W2:Y:S06]  /*0030*/  S2R R4, SR_TID.X ;  /* 0x0000000000047919 */ /* 0x000eac0000002100 */
[----:B------:R-:W2:Y:S08]  /*0040*/  S2UR UR4, SR_CTAID.X ;  /* 0x00000000000479c3 */ /* 0x000eb00000002500 */
[----:B------:R-:W2:Y:S01]  /*0050*/  LDC R11, c[0x0][0x360] ;  /* 0x0000d800ff0b7b82 */ /* 0x000ea20000000800 */
[----:B-1----:R-:W-:Y:S01]  /*0060*/  USHF.R.S32.HI UR5, URZ, 0x1f, UR6 ;  /* 0x0000001fff057899 */ /* 0x002fe20008011406 */
[----:B0-----:R-:W-:Y:S01]  /*0070*/  IMAD.WIDE R2, R6, UR7, RZ ;  /* 0x0000000706027c25 */ /* 0x001fe2000f8e02ff */
[----:B------:R-:W-:-:S03]  /*0080*/  SHF.R.S32.HI R5, RZ, 0x1f, R7 ;  /* 0x0000001fff057819 */ /* 0x000fc60000011407 */
[----:B------:R-:W-:-:S04]  /*0090*/  IMAD R0, R3, R7, RZ ;  /* 0x0000000703007224 */ /* 0x000fc800078e02ff */
[C---:B------:R-:W-:Y:S02]  /*00a0*/  IMAD R5, R2.reuse, R5, R0 ;  /* 0x0000000502057224 */ /* 0x040fe400078e0200 */
[----:B------:R-:W-:-:S04]  /*00b0*/  IMAD.WIDE.U32 R2, R2, R7, RZ ;  /* 0x0000000702027225 */ /* 0x000fc800078e00ff */
[----:B------:R-:W-:Y:S02]  /*00c0*/  IMAD.IADD R9, R3, 0x1, R5 ;  /* 0x0000000103097824 */ /* 0x000fe400078e0205 */
[----:B------:R-:W-:Y:S02]  /*00d0*/  IMAD.MOV.U32 R5, RZ, RZ, RZ ;  /* 0x000000ffff057224 */ /* 0x000fe400078e00ff */
[----:B------:R-:W-:Y:S02]  /*00e0*/  IMAD R13, R9, UR6, RZ ;  /* 0x00000006090d7c24 */ /* 0x000fe4000f8e02ff */
[----:B--2---:R-:W-:-:S04]  /*00f0*/  IMAD.WIDE.U32 R4, R11, UR4, R4 ;  /* 0x000000040b047c25 */ /* 0x004fc8000f8e0004 */
[----:B------:R-:W-:-:S04]  /*0100*/  IMAD.WIDE.U32 R10, R2, UR6, RZ ;  /* 0x00000006020a7c25 */ /* 0x000fc8000f8e00ff */
[----:B------:R-:W-:Y:S01]  /*0110*/  IMAD R13, R2, UR5, R13 ;  /* 0x00000005020d7c24 */ /* 0x000fe2000f8e020d */
[----:B------:R-:W-:-:S04]  /*0120*/  ISETP.GE.U32.AND P0, PT, R4, R10, PT ;  /* 0x0000000a0400720c */ /* 0x000fc80003f06070 */
[----:B------:R-:W-:-:S04]  /*0130*/  IADD3 R11, PT, PT, R11, R13, RZ ;  /* 0x0000000d0b0b7210 */ /* 0x000fc80007ffe0ff */
[----:B------:R-:W-:-:S13]  /*0140*/  ISETP.GE.AND.EX P0, PT, R5, R11, PT, P0 ;  /* 0x0000000b0500720c */ /* 0x000fda0003f06300 */
[----:B------:R-:W-:Y:S05]  /*0150*/  @P0 EXIT ;  /* 0x000000000000094d */ /* 0x000fea0003800000 */
[----:B------:R-:W-:Y:S01]  /*0160*/  LOP3.LUT R0, R5, R9, RZ, 0xfc, !PT ;  /* 0x0000000905007212 */ /* 0x000fe200078efcff */
[----:B------:R-:W-:Y:S03]  /*0170*/  BSSY.RECONVERGENT B0, `(.L_x_89) ;  /* 0x0000018000007945 */ /* 0x000fe60003800200 */
[----:B------:R-:W-:Y:S01]  /*0180*/  ISETP.NE.U32.AND P0, PT, R0, RZ, PT ;  /* 0x000000ff0000720c */ /* 0x000fe20003f05070 */
[----:B------:R-:W-:-:S12]  /*0190*/  IMAD R0, R7, UR7, RZ ;  /* 0x0000000707007c24 */ /* 0x000fd8000f8e02ff */
[----:B------:R-:W-:Y:S05]  /*01a0*/  @P0 BRA `(.L_x_90) ;  /* 0x0000000000480947 */ /* 0x000fea0003800000 */
[----:B------:R-:W0:Y:S01]  /*01b0*/  I2F.U32.RP R3, R2 ;  /* 0x0000000200037306 */ /* 0x000e220000209000 */
[----:B------:R-:W-:-:S07]  /*01c0*/  ISETP.NE.U32.AND P1, PT, R2, RZ, PT ;  /* 0x000000ff0200720c */ /* 0x000fce0003f25070 */
[----:B0-----:R-:W0:Y:S02]  /*01d0*/  MUFU.RCP R3, R3 ;  /* 0x0000000300037308 */ /* 0x001e240000001000 */
[----:B0-----:R-:W-:-:S06]  /*01e0*/  VIADD R6, R3, 0xffffffe ;  /* 0x0ffffffe03067836 */ /* 0x001fcc0000000000 */
[----:B------:R0:W1:Y:S02]  /*01f0*/  F2I.FTZ.U32.TRUNC.NTZ R7, R6 ;  /* 0x0000000600077305 */ /* 0x000064000021f000 */
[----:B0-----:R-:W-:Y:S02]  /*0200*/  HFMA2 R6, -RZ, RZ, 0, 0 ;  /* 0x00000000ff067431 */ /* 0x001fe400000001ff */
[----:B-1----:R-:W-:-:S04]  /*0210*/  IMAD.MOV R9, RZ, RZ, -R7 ;  /* 0x000000ffff097224 */ /* 0x002fc800078e0a07 */
[----:B------:R-:W-:-:S04]  /*0220*/  IMAD R9, R9, R2, RZ ;  /* 0x0000000209097224 */ /* 0x000fc800078e02ff */
[----:B------:R-:W-:-:S06]  /*0230*/  IMAD.HI.U32 R7, R7, R9, R6 ;  /* 0x0000000907077227 */ /* 0x000fcc00078e0006 */
[----:B------:R-:W-:-:S04]  /*0240*/  IMAD.HI.U32 R7, R7, R4, RZ ;  /* 0x0000000407077227 */ /* 0x000fc800078e00ff */
[----:B------:R-:W-:-:S04]  /*0250*/  IMAD.MOV R7, RZ, RZ, -R7 ;  /* 0x000000ffff077224 */ /* 0x000fc800078e0a07 */
[----:B------:R-:W-:-:S05]  /*0260*/  IMAD R7, R2, R7, R4 ;  /* 0x0000000702077224 */ /* 0x000fca00078e0204 */
[----:B------:R-:W-:-:S13]  /*0270*/  ISETP.GE.U32.AND P0, PT, R7, R2, PT ;  /* 0x000000020700720c */ /* 0x000fda0003f06070 */
[----:B------:R-:W-:-:S05]  /*0280*/  @P0 IMAD.IADD R7, R7, 0x1, -R2 ;  /* 0x0000000107070824 */ /* 0x000fca00078e0a02 */
[----:B------:R-:W-:-:S13]  /*0290*/  ISETP.GE.U32.AND P0, PT, R7, R2, PT ;  /* 0x000000020700720c */ /* 0x000fda0003f06070 */
[-C--:B------:R-:W-:Y:S02]  /*02a0*/  @P0 IADD3 R7, PT, PT, R7, -R2.reuse, RZ ;  /* 0x8000000207070210 */ /* 0x080fe40007ffe0ff */
[----:B------:R-:W-:Y:S01]  /*02b0*/  @!P1 LOP3.LUT R7, RZ, R2, RZ, 0x33, !PT ;  /* 0x00000002ff079212 */ /* 0x000fe200078e33ff */
[----:B------:R-:W-:Y:S06]  /*02c0*/  BRA `(.L_x_91) ;  /* 0x0000000000087947 */ /* 0x000fec0003800000 */
.L_x_90:
[----:B------:R-:W-:-:S07]  /*02d0*/  MOV R8, 0x2f0 ;  /* 0x000002f000087802 */ /* 0x000fce0000000f00 */
[----:B------:R-:W-:Y:S05]  /*02e0*/  CALL.REL.NOINC `($__internal_2_$__cuda_sm20_rem_s64) ;  /* 0x0000000000a07944 */ /* 0x000fea0003c00000 */
.L_x_91:
[----:B------:R-:W-:Y:S05]  /*02f0*/  BSYNC.RECONVERGENT B0 ;  /* 0x0000000000007941 */ /* 0x000fea0003800200 */
.L_x_89:
[-C--:B------:R-:W-:Y:S01]  /*0300*/  IABS R9, R0.reuse ;  /* 0x0000000000097213 */ /* 0x080fe20000000000 */
[----:B------:R-:W0:Y:S01]  /*0310*/  LDCU.64 UR6, c[0x0][0x380] ;  /* 0x00007000ff0677ac */ /* 0x000e220008000a00 */
[----:B------:R-:W-:Y:S02]  /*0320*/  IABS R10, R7 ;  /* 0x00000007000a7213 */ /* 0x000fe40000000000 */
[----:B------:R-:W1:Y:S01]  /*0330*/  I2F.RP R6, R9 ;  /* 0x0000000900067306 */ /* 0x000e620000209400 */
[-C--:B------:R-:W-:Y:S01]  /*0340*/  IABS R12, R0.reuse ;  /* 0x00000000000c7213 */ /* 0x080fe20000000000 */
[----:B------:R-:W2:Y:S01]  /*0350*/  LDCU.64 UR4, c[0x0][0x358] ;  /* 0x00006b00ff0477ac */ /* 0x000ea20008000a00 */
[----:B------:R-:W-:-:S04]  /*0360*/  LOP3.LUT R7, R7, R0, RZ, 0x3c, !PT ;  /* 0x0000000007077212 */ /* 0x000fc800078e3cff */
[----:B------:R-:W-:Y:S01]  /*0370*/  ISETP.GE.AND P2, PT, R7, RZ, PT ;  /* 0x000000ff0700720c */ /* 0x000fe20003f46270 */
[----:B------:R-:W-:Y:S01]  /*0380*/  IMAD.MOV.U32 R7, RZ, RZ, 0xc ;  /* 0x0000000cff077424 */ /* 0x000fe200078e00ff */
[----:B-1----:R-:W1:Y:S02]  /*0390*/  MUFU.RCP R6, R6 ;  /* 0x0000000600067308 */ /* 0x002e640000001000 */
[----:B-1----:R-:W-:Y:S02]  /*03a0*/  VIADD R2, R6, 0xffffffe ;  /* 0x0ffffffe06027836 */ /* 0x002fe40000000000 */
[----:B------:R-:W-:-:S04]  /*03b0*/  IMAD.MOV R6, RZ, RZ, -R12 ;  /* 0x000000ffff067224 */ /* 0x000fc800078e0a0c */
[----:B------:R1:W3:Y:S02]  /*03c0*/  F2I.FTZ.U32.TRUNC.NTZ R3, R2 ;  /* 0x0000000200037305 */ /* 0x0002e4000021f000 */
[----:B-1----:R-:W-:Y:S02]  /*03d0*/  IMAD.MOV.U32 R2, RZ, RZ, RZ ;  /* 0x000000ffff027224 */ /* 0x002fe400078e00ff */
[----:B---3--:R-:W-:-:S04]  /*03e0*/  IMAD.MOV R8, RZ, RZ, -R3 ;  /* 0x000000ffff087224 */ /* 0x008fc800078e0a03 */
[----:B------:R-:W-:Y:S01]  /*03f0*/  IMAD R11, R8, R9, RZ ;  /* 0x00000009080b7224 */ /* 0x000fe200078e02ff */
[----:B------:R-:W-:-:S03]  /*0400*/  MOV R8, R10 ;  /* 0x0000000a00087202 */ /* 0x000fc60000000f00 */
[----:B------:R-:W-:-:S06]  /*0410*/  IMAD.HI.U32 R3, R3, R11, R2 ;  /* 0x0000000b03037227 */ /* 0x000fcc00078e0002 */
[----:B------:R-:W-:-:S04]  /*0420*/  IMAD.HI.U32 R3, R3, R8, RZ ;  /* 0x0000000803037227 */ /* 0x000fc800078e00ff */
[----:B------:R-:W-:-:S05]  /*0430*/  IMAD R2, R3, R6, R8 ;  /* 0x0000000603027224 */ /* 0x000fca00078e0208 */
[----:B------:R-:W-:-:S13]  /*0440*/  ISETP.GT.U32.AND P1, PT, R9, R2, PT ;  /* 0x000000020900720c */ /* 0x000fda0003f24070 */
[-C--:B------:R-:W-:Y:S01]  /*0450*/  @!P1 IADD3 R2, PT, PT, R2, -R9.reuse, RZ ;  /* 0x8000000902029210 */ /* 0x080fe20007ffe0ff */
[----:B------:R-:W-:Y:S01]  /*0460*/  @!P1 VIADD R3, R3, 0x1 ;  /* 0x0000000103039836 */ /* 0x000fe20000000000 */
[----:B------:R-:W-:Y:S02]  /*0470*/  ISETP.NE.AND P1, PT, R0, RZ, PT ;  /* 0x000000ff0000720c */ /* 0x000fe40003f25270 */
[----:B------:R-:W-:Y:S02]  /*0480*/  ISETP.GE.U32.AND P0, PT, R2, R9, PT ;  /* 0x000000090200720c */ /* 0x000fe40003f06070 */
[----:B0-----:R-:W-:-:S11]  /*0490*/  IADD3 R2, P3, PT, R4, UR6, RZ ;  /* 0x0000000604027c10 */ /* 0x001fd6000ff7e0ff */
        /* <DEDUP_REMOVED lines=9> */
[----:B------:R-:W-:Y:S02]  /*0530*/  IADD3.X R3, PT, PT, R5, UR7, RZ, P3, !PT ;  /* 0x0000000705037c10 */ /* 0x000fe40009ffe4ff */
[----:B------:R-:W-:-:S05]  /*0540*/  @P1 SEL R7, R0, 0xffff, P2 ;  /* 0x0000ffff00071807 */ /* 0x000fca0001000000 */
[----:B--2---:R-:W-:Y:S01]  /*0550*/  STG.E.U8 desc[UR4][R2.64], R7 ;  /* 0x0000000702007986 */ /* 0x004fe2000c101104 */
[----:B------:R-:W-:Y:S05]  /*0560*/  EXIT ;  /* 0x000000000000794d */ /* 0x000fea0003800000 */
        .weak           $__internal_2_$__cuda_sm20_rem_s64
        .type           $__internal_2_$__cuda_sm20_rem_s64,@function
        .size           $__internal_2_$__cuda_sm20_rem_s64,(.L_x_1229 - $__internal_2_$__cuda_sm20_rem_s64)
$__internal_2_$__cuda_sm20_rem_s64:
[-C--:B------:R-:W-:Y:S02]  /*0570*/  IADD3 R7, P1, PT, RZ, -R2.reuse, RZ ;  /* 0x80000002ff077210 */ /* 0x080fe40007f3e0ff */
[----:B------:R-:W-:Y:S02]  /*0580*/  ISETP.GE.AND P0, PT, R9, RZ, PT ;  /* 0x000000ff0900720c */ /* 0x000fe40003f06270 */
[-C--:B------:R-:W-:Y:S02]  /*0590*/  IADD3.X R10, PT, PT, RZ, ~R9.reuse, RZ, P1, !PT ;  /* 0x80000009ff0a7210 */ /* 0x080fe40000ffe4ff */
[----:B------:R-:W-:Y:S02]  /*05a0*/  SEL R6, R7, R2, !P0 ;  /* 0x0000000207067207 */ /* 0x000fe40004000000 */
[----:B------:R-:W-:-:S04]  /*05b0*/  SEL R7, R10, R9, !P0 ;  /* 0x000000090a077207 */ /* 0x000fc80004000000 */
[----:B------:R-:W0:Y:S08]  /*05c0*/  I2F.U64.RP R3, R6 ;  /* 0x0000000600037312 */ /* 0x000e300000309000 */
[----:B0-----:R-:W0:Y:S02]  /*05d0*/  MUFU.RCP R3, R3 ;  /* 0x0000000300037308 */ /* 0x001e240000001000 */
[----:B0-----:R-:W-:-:S06]  /*05e0*/  VIADD R10, R3, 0x1ffffffe ;  /* 0x1ffffffe030a7836 */ /* 0x001fcc0000000000 */
[----:B------:R-:W0:Y:S02]  /*05f0*/  F2I.U64.TRUNC R10, R10 ;  /* 0x0000000a000a7311 */ /* 0x000e24000020d800 */
[----:B0-----:R-:W-:-:S04]  /*0600*/  IMAD.WIDE.U32 R12, R10, R6, RZ ;  /* 0x000000060a0c7225 */ /* 0x001fc800078e00ff */
[----:B------:R-:W-:Y:S01]  /*0610*/  IMAD R13, R10, R7, R13 ;  /* 0x000000070a0d7224 */ /* 0x000fe200078e020d */
[----:B------:R-:W-:-:S03]  /*0620*/  IADD3 R15, P0, PT, RZ, -R12, RZ ;  /* 0x8000000cff0f7210 */ /* 0x000fc60007f1e0ff */
[----:B------:R-:W-:Y:S02]  /*0630*/  IMAD R13, R11, R6, R13 ;  /* 0x000000060b0d7224 */ /* 0x000fe400078e020d */
[----:B------:R-:W-:-:S04]  /*0640*/  IMAD.HI.U32 R12, R10, R15, RZ ;  /* 0x0000000f0a0c7227 */ /* 0x000fc800078e00ff */
[----:B------:R-:W-:Y:S01]  /*0650*/  IMAD.X R17, RZ, RZ, ~R13, P0 ;  /* 0x000000ffff117224 */ /* 0x000fe200000e0e0d */
[----:B------:R-:W-:-:S03]  /*0660*/  MOV R13, R10 ;  /* 0x0000000a000d7202 */ /* 0x000fc60000000f00 */
[-C--:B------:R-:W-:Y:S02]  /*0670*/  IMAD R19, R11, R17.reuse, RZ ;  /* 0x000000110b137224 */ /* 0x080fe400078e02ff */
[----:B------:R-:W-:-:S04]  /*0680*/  IMAD.WIDE.U32 R12, P0, R10, R17, R12 ;  /* 0x000000110a0c7225 */ /* 0x000fc8000780000c */
[----:B------:R-:W-:-:S04]  /*0690*/  IMAD.HI.U32 R3, R11, R17, RZ ;  /* 0x000000110b037227 */ /* 0x000fc800078e00ff */
[----:B------:R-:W-:-:S04]  /*06a0*/  IMAD.HI.U32 R12, P1, R11, R15, R12 ;  /* 0x0000000f0b0c7227 */ /* 0x000fc8000782000c */
[----:B------:R-:W-:Y:S01]  /*06b0*/  IMAD.X R3, R3, 0x1, R11, P0 ;  /* 0x0000000103037824 */ /* 0x000fe200000e060b */
[----:B------:R-:W-:-:S04]  /*06c0*/  IADD3 R13, P2, PT, R19, R12, RZ ;  /* 0x0000000c130d7210 */ /* 0x000fc80007f5e0ff */
[----:B------:R-:W-:Y:S01]  /*06d0*/  IADD3.X R15, PT, PT, RZ, RZ, R3, P2, P1 ;  /* 0x000000ffff0f7210 */ /* 0x000fe200017e2403 */
[----:B------:R-:W-:Y:S01]  /*06e0*/  IMAD.WIDE.U32 R10, R13, R6, RZ ;  /* 0x000000060d0a7225 */ /* 0x000fe200078e00ff */
[----:B------:R-:W-:-:S03]  /*06f0*/  ISETP.GE.AND P1, PT, R5, RZ, PT ;  /* 0x000000ff0500720c */ /* 0x000fc60003f26270 */
[----:B------:R-:W-:Y:S01]  /*0700*/  IMAD R3, R13, R7, R11 ;  /* 0x000000070d037224 */ /* 0x000fe200078e020b */
[----:B------:R-:W-:-:S03]  /*0710*/  IADD3 R11, P0, PT, RZ, -R10, RZ ;  /* 0x8000000aff0b7210 */ /* 0x000fc60007f1e0ff */
[----:B------:R-:W-:Y:S02]  /*0720*/  IMAD R3, R15, R6, R3 ;  /* 0x000000060f037224 */ /* 0x000fe400078e0203 */
[----:B------:R-:W-:-:S04]  /*0730*/  IMAD.HI.U32 R12, R13, R11, RZ ;  /* 0x0000000b0d0c7227 */ /* 0x000fc800078e00ff */
[----:B------:R-:W-:Y:S01]  /*0740*/  IMAD.X R10, RZ, RZ, ~R3, P0 ;  /* 0x000000ffff0a7224 */ /* 0x000fe200000e0e03 */
[----:B------:R-:W-:-:S03]  /*0750*/  IADD3 R3, P4, PT, RZ, -R4, RZ ;  /* 0x80000004ff037210 */ /* 0x000fc60007f9e0ff */
[----:B------:R-:W-:Y:S01]  /*0760*/  IMAD.WIDE.U32 R12, P0, R13, R10, R12 ;  /* 0x0000000a0d0c7225 */ /* 0x000fe2000780000c */
[----:B------:R-:W-:-:S03]  /*0770*/  SEL R3, R3, R4, !P1 ;  /* 0x0000000403037207 */ /* 0x000fc60004800000 */
[----:B------:R-:W-:-:S04]  /*0780*/  IMAD.HI.U32 R12, P2, R15, R11, R12 ;  /* 0x0000000b0f0c7227 */ /* 0x000fc8000784000c */
[CC--:B------:R-:W-:Y:S02]  /*0790*/  IMAD R11, R15.reuse, R10.reuse, RZ ;  /* 0x0000000a0f0b7224 */ /* 0x0c0fe400078e02ff */
[----:B------:R-:W-:-:S03]  /*07a0*/  IMAD.HI.U32 R10, R15, R10, RZ ;  /* 0x0000000a0f0a7227 */ /* 0x000fc600078e00ff */
[----:B------:R-:W-:Y:S01]  /*07b0*/  IADD3 R12, P3, PT, R11, R12, RZ ;  /* 0x0000000c0b0c7210 */ /* 0x000fe20007f7e0ff */
[----:B------:R-:W-:Y:S01]  /*07c0*/  IMAD.X R15, R10, 0x1, R15, P0 ;  /* 0x000000010a0f7824 */ /* 0x000fe200000e060f */
[----:B------:R-:W-:-:S03]  /*07d0*/  IADD3.X R11, PT, PT, RZ, ~R5, RZ, P4, !PT ;  /* 0x80000005ff0b7210 */ /* 0x000fc600027fe4ff */
[C---:B------:R-:W-:Y:S01]  /*07e0*/  IMAD.HI.U32 R10, R12.reuse, R3, RZ ;  /* 0x000000030c0a7227 */ /* 0x040fe200078e00ff */
[----:B------:R-:W-:Y:S02]  /*07f0*/  SEL R14, R11, R5, !P1 ;  /* 0x000000050b0e7207 */ /* 0x000fe40004800000 */
[----:B------:R-:W-:Y:S01]  /*0800*/  IADD3.X R15, PT, PT, RZ, RZ, R15, P3, P2 ;  /* 0x000000ffff0f7210 */ /* 0x000fe20001fe440f */
[----:B------:R-:W-:Y:S02]  /*0810*/  IMAD.MOV.U32 R11, RZ, RZ, RZ ;  /* 0x000000ffff0b7224 */ /* 0x000fe400078e00ff */
[----:B------:R-:W-:-:S04]  /*0820*/  IMAD.WIDE.U32 R10, R12, R14, R10 ;  /* 0x0000000e0c0a7225 */ /* 0x000fc800078e000a */
[C---:B------:R-:W-:Y:S02]  /*0830*/  IMAD R13, R15.reuse, R14, RZ ;  /* 0x0000000e0f0d7224 */ /* 0x040fe400078e02ff */
[----:B------:R-:W-:-:S04]  /*0840*/  IMAD.HI.U32 R10, P0, R15, R3, R10 ;  /* 0x000000030f0a7227 */ /* 0x000fc8000780000a */
[----:B------:R-:W-:Y:S01]  /*0850*/  IMAD.HI.U32 R12, R15, R14, RZ ;  /* 0x0000000e0f0c7227 */ /* 0x000fe200078e00ff */
[----:B------:R-:W-:-:S04]  /*0860*/  IADD3 R13, P2, PT, R13, R10, RZ ;  /* 0x0000000a0d0d7210 */ /* 0x000fc80007f5e0ff */
[----:B------:R-:W-:Y:S01]  /*0870*/  IADD3.X R12, PT, PT, R12, RZ, RZ, P0, !PT ;  /* 0x000000ff0c0c7210 */ /* 0x000fe200007fe4ff */
[----:B------:R-:W-:-:S04]  /*0880*/  IMAD.WIDE.U32 R10, R13, R6, RZ ;  /* 0x000000060d0a7225 */ /* 0x000fc800078e00ff */
[----:B------:R-:W-:Y:S01]  /*0890*/  IMAD.X R15, RZ, RZ, R12, P2 ;  /* 0x000000ffff0f7224 */ /* 0x000fe200010e060c */
[----:B------:R-:W-:Y:S01]  /*08a0*/  IADD3 R3, P2, PT, -R10, R3, RZ ;  /* 0x000000030a037210 */ /* 0x000fe20007f5e1ff */
[----:B------:R-:W-:-:S03]  /*08b0*/  IMAD R13, R13, R7, R11 ;  /* 0x000000070d0d7224 */ /* 0x000fc600078e020b */
[-C--:B------:R-:W-:Y:S01]  /*08c0*/  ISETP.GE.U32.AND P0, PT, R3, R6.reuse, PT ;  /* 0x000000060300720c */ /* 0x080fe20003f06070 */
[----:B------:R-:W-:-:S05]  /*08d0*/  IMAD R13, R15, R6, R13 ;  /* 0x000000060f0d7224 */ /* 0x000fca00078e020d */
[----:B------:R-:W-:Y:S02]  /*08e0*/  IADD3.X R15, PT, PT, ~R13, R14, RZ, P2, !PT ;  /* 0x0000000e0d0f7210 */ /* 0x000fe400017fe5ff */
[----:B------:R-:W-:Y:S02]  /*08f0*/  IADD3 R11, P2, PT, R3, -R6, RZ ;  /* 0x80000006030b7210 */ /* 0x000fe40007f5e0ff */
[----:B------:R-:W-:-:S03]  /*0900*/  ISETP.GE.U32.AND.EX P0, PT, R15, R7, PT, P0 ;  /* 0x000000070f00720c */ /* 0x000fc60003f06100 */
[----:B------:R-:W-:Y:S01]  /*0910*/  IMAD.X R13, R15, 0x1, ~R7, P2 ;  /* 0x000000010f0d7824 */ /* 0x000fe200010e0e07 */
[----:B------:R-:W-:-:S04]  /*0920*/  SEL R11, R11, R3, P0 ;  /* 0x000000030b0b7207 */ /* 0x000fc80000000000 */
[----:B------:R-:W-:Y:S02]  /*0930*/  SEL R13, R13, R15, P0 ;  /* 0x0000000f0d0d7207 */ /* 0x000fe40000000000 */
[CC--:B------:R-:W-:Y:S02]  /*0940*/  ISETP.GE.U32.AND P0, PT, R11.reuse, R6.reuse, PT ;  /* 0x000000060b00720c */ /* 0x0c0fe40003f06070 */
[----:B------:R-:W-:Y:S02]  /*0950*/  IADD3 R3, PT, PT, R11, -R6, RZ ;  /* 0x800000060b037210 */ /* 0x000fe40007ffe0ff */
[----:B------:R-:W-:-:S04]  /*0960*/  ISETP.GE.U32.AND.EX P0, PT, R13, R7, PT, P0 ;  /* 0x000000070d00720c */ /* 0x000fc80003f06100 */
[----:B------:R-:W-:Y:S02]  /*0970*/  SEL R7, R3, R11, P0 ;  /* 0x0000000b03077207 */ /* 0x000fe40000000000 */
[----:B------:R-:W-:-:S03]  /*0980*/  ISETP.NE.U32.AND P0, PT, R2, RZ, PT ;  /* 0x000000ff0200720c */ /* 0x000fc60003f05070 */
[----:B------:R-:W-:Y:S01]  /*0990*/  IMAD.MOV R2, RZ, RZ, -R7 ;  /* 0x000000ffff027224 */ /* 0x000fe200078e0a07 */
[----:B------:R-:W-:Y:S01]  /*09a0*/  ISETP.NE.AND.EX P0, PT, R9, RZ, PT, P0 ;  /* 0x000000ff0900720c */ /* 0x000fe20003f05300 */
[----:B------:R-:W-:-:S03]  /*09b0*/  HFMA2 R9, -RZ, RZ, 0, 0 ;  /* 0x00000000ff097431 */ /* 0x000fc600000001ff */
[----:B------:R-:W-:-:S04]  /*09c0*/  SEL R7, R2, R7, !P1 ;  /* 0x0000000702077207 */ /* 0x000fc80004800000 */
[----:B------:R-:W-:Y:S01]  /*09d0*/  SEL R7, R7, 0xffffffff, P0 ;  /* 0xffffffff07077807 */ /* 0x000fe20000000000 */
[----:B------:R-:W-:Y:S06]  /*09e0*/  RET.REL.NODEC R8 `(_Z21generate_world_kernelPaiiiiij) ;  /* 0xfffffff408847950 */ /* 0x000fec0003c3ffff */
.L_x_92:
        /* <DEDUP_REMOVED lines=9> */
.L_x_1229:


//--------------------- .text._Z12reset_kernelPfS_S_S_PbPKbifff --------------------------
	.section	.text._Z12reset_kernelPfS_S_S_PbPKbifff,"ax",@progbits
	.align	128
        .global         _Z12reset_kernelPfS_S_S_PbPKbifff
        .type           _Z12reset_kernelPfS_S_S_PbPKbifff,@function
        .size           _Z12reset_kernelPfS_S_S_PbPKbifff,(.L_x_1258 - _Z12reset_kernelPfS_S_S_PbPKbifff)
        .other          _Z12reset_kernelPfS_S_S_PbPKbifff,@"STO_CUDA_ENTRY STV_DEFAULT"
_Z12reset_kernelPfS_S_S_PbPKbifff:
.text._Z12reset_kernelPfS_S_S_PbPKbifff:
        /* <DEDUP_REMOVED lines=16> */
[----:B------:R-:W0:Y:S01]  /*0100*/  LDC.64 R2, c[0x0][0x380] ;  /* 0x0000e000ff027b82 */ /* 0x000e220000000a00 */
[----:B------:R-:W1:Y:S01]  /*0110*/  LDCU.64 UR6, c[0x0][0x3a0] ;  /* 0x00007400ff0677ac */ /* 0x000e620008000a00 */
[----:B------:R-:W-:-:S06]  /*0120*/  IMAD R11, R13, 0x3, RZ ;  /* 0x000000030d0b7824 */ /* 0x000fcc00078e02ff */
[----:B------:R-:W2:Y:S08]  /*0130*/  LDC.64 R4, c[0x0][0x388] ;  /* 0x0000e200ff047b82 */ /* 0x000eb00000000a00 */
[----:B------:R-:W3:Y:S01]  /*0140*/  LDC.64 R6, c[0x0][0x390] ;  /* 0x0000e400ff067b82 */ /* 0x000ee20000000a00 */
[----:B-1----:R-:W-:-:S07]  /*0150*/  IADD3 R10, P0, PT, R13, UR6, RZ ;  /* 0x000000060d0a7c10 */ /* 0x002fce000ff1e0ff */
[----:B------:R-:W1:Y:S01]  /*0160*/  LDC.64 R8, c[0x0][0x398] ;  /* 0x0000e600ff087b82 */ /* 0x000e620000000a00 */
[----:B0-----:R-:W-:-:S07]  /*0170*/  IMAD.WIDE R2, R11, 0x4, R2 ;  /* 0x000000040b027825 */ /* 0x001fce00078e0202 */
[----:B------:R-:W0:Y:S01]  /*0180*/  LDC R15, c[0x0][0x3b4] ;  /* 0x0000ed00ff0f7b82 */ /* 0x000e220000000800 */
[----:B--2---:R-:W-:Y:S01]  /*0190*/  IMAD.WIDE R4, R11, 0x4, R4 ;  /* 0x000000040b047825 */ /* 0x004fe200078e0204 */
[----:B------:R-:W-:-:S06]  /*01a0*/  IADD3.X R11, PT, PT, R0, UR7, RZ, P0, !PT ;  /* 0x00000007000b7c10 */ /* 0x000fcc00087fe4ff */
[----:B------:R-:W2:Y:S01]  /*01b0*/  LDC.64 R16, c[0x0][0x3b8] ;  /* 0x0000ee00ff107b82 */ /* 0x000ea20000000a00 */
[----:B---3--:R-:W-:-:S04]  /*01c0*/  IMAD.WIDE R6, R13, 0x4, R6 ;  /* 0x000000040d067825 */ /* 0x008fc800078e0206 */
[----:B-1----:R-:W-:Y:S01]  /*01d0*/  IMAD.WIDE R8, R13, 0x4, R8 ;  /* 0x000000040d087825 */ /* 0x002fe200078e0208 */
[----:B0-----:R-:W-:Y:S04]  /*01e0*/  STG.E desc[UR4][R2.64], R15 ;  /* 0x0000000f02007986 */ /* 0x001fe8000c101904 */
[----:B--2---:R-:W-:Y:S04]  /*01f0*/  STG.E desc[UR4][R2.64+0x4], R16 ;  /* 0x0000041002007986 */ /* 0x004fe8000c101904 */
[----:B------:R-:W-:Y:S04]  /*0200*/  STG.E desc[UR4][R2.64+0x8], R17 ;  /* 0x0000081102007986 */ /* 0x000fe8000c101904 */
[----:B------:R-:W-:Y:S04]  /*0210*/  STG.E desc[UR4][R4.64], RZ ;  /* 0x000000ff04007986 */ /* 0x000fe8000c101904 */
[----:B------:R-:W-:Y:S04]  /*0220*/  STG.E desc[UR4][R4.64+0x4], RZ ;  /* 0x000004ff04007986 */ /* 0x000fe8000c101904 */
[----:B------:R-:W-:Y:S04]  /*0230*/  STG.E desc[UR4][R4.64+0x8], RZ ;  /* 0x000008ff04007986 */ /* 0x000fe8000c101904 */
[----:B------:R-:W-:Y:S04]  /*0240*/  STG.E desc[UR4][R6.64], RZ ;  /* 0x000000ff06007986 */ /* 0x000fe8000c101904 */
[----:B------:R-:W-:Y:S04]  /*0250*/  STG.E desc[UR4][R8.64], RZ ;  /* 0x000000ff08007986 */ /* 0x000fe8000c101904 */
[----:B------:R-:W-:Y:S01]  /*0260*/  STG.E.U8 desc[UR4][R10.64], RZ ;  /* 0x000000ff0a007986 */ /* 0x000fe2000c101104 */
[----:B------:R-:W-:Y:S05]  /*0270*/  EXIT ;  /* 0x000000000000794d */ /* 0x000fea0003800000 */
.L_x_93:
        /* <DEDUP_REMOVED lines=16> */
.L_x_1258:


//--------------------- .text._Z20raycast_break_kernelPaPKfS1_S1_PKbPfiiiiaf --------------------------
	.section	.text._Z20raycast_break_kernelPaPKfS1_S1_PKbPfiiiiaf,"ax",@progbits
	.align	128
        .global         _Z20raycast_break_kernelPaPKfS1_S1_PKbPfiiiiaf
        .type           _Z20raycast_break_kernelPaPKfS1_S1_PKbPfiiiiaf,@function
        .size           _Z20raycast_break_kernelPaPKfS1_S1_PKbPfiiiiaf,(.L_x_1259 - _Z20raycast_break_kernelPaPKfS1_S1_PKbPfiiiiaf)
        .other          _Z20raycast_break_kernelPaPKfS1_S1_PKbPfiiiiaf,@"STO_CUDA_ENTRY STV_DEFAULT"
_Z20raycast_break_kernelPaPKfS1_S1_PKbPfiiiiaf:
.text._Z20raycast_break_kernelPaPKfS1_S1_PKbPfiiiiaf:
        /* <DEDUP_REMOVED lines=9> */
[----:B------:R-:W1:Y:S01]  /*0090*/  LDC.64 R2, c[0x0][0x3a8] ;  /* 0x0000ea00ff027b82 */ /* 0x000e620000000a00 */
[----:B------:R-:W2:Y:S01]  /*00a0*/  LDCU.64 UR6, c[0x0][0x358] ;  /* 0x00006b00ff0677ac */ /* 0x000ea20008000a00 */
[----:B0-----:R-:W-:-:S04]  /*00b0*/  IADD3 R6, P0, PT, R4, UR4, RZ ;  /* 0x0000000404067c10 */ /* 0x001fc8000ff1e0ff */
[----:B------:R-:W-:-:S05]  /*00c0*/  LEA.HI.X.SX32 R7, R4, UR5, 0x1, P0 ;  /* 0x0000000504077c11 */ /* 0x000fca00080f0eff */
[----:B--2---:R-:W2:Y:S01]  /*00d0*/  LDG.E.U8.CONSTANT R6, desc[UR6][R6.64] ;  /* 0x0000000606067981 */ /* 0x004ea2000c1e9100 */
[----:B-1----:R-:W-:-:S05]  /*00e0*/  IMAD.WIDE R2, R4, 0x4, R2 ;  /* 0x0000000404027825 */ /* 0x002fca00078e0202 */
[----:B------:R0:W-:Y:S01]  /*00f0*/  STG.E desc[UR6][R2.64], RZ ;  /* 0x000000ff02007986 */ /* 0x0001e2000c101906 */
[----:B--2---:R-:W-:-:S13]  /*0100*/  ISETP.NE.AND P0, PT, R6, RZ, PT ;  /* 0x000000ff0600720c */ /* 0x004fda0003f05270 */
[----:B0-----:R-:W-:Y:S05]  /*0110*/  @!P0 EXIT ;  /* 0x000000000000894d */ /* 0x001fea0003800000 */
[----:B------:R-:W0:Y:S08]  /*0120*/  LDC.64 R8, c[0x0][0x390] ;  /* 0x0000e400ff087b82 */ /* 0x000e300000000a00 */
[----:B------:R-:W1:Y:S01]  /*0130*/  LDC.64 R6, c[0x0][0x398] ;  /* 0x0000e600ff067b82 */ /* 0x000e620000000a00 */
[----:B0-----:R-:W-:-:S06]  /*0140*/  IMAD.WIDE R8, R4, 0x4, R8 ;  /* 0x0000000404087825 */ /* 0x001fcc00078e0208 */
[----:B------:R-:W2:Y:S01]  /*0150*/  LDG.E.CONSTANT R8, desc[UR6][R8.64] ;  /* 0x0000000608087981 */ /* 0x000ea2000c1e9900 */
[----:B-1----:R-:W-:Y:S01]  /*0160*/  IMAD.WIDE R6, R4, 0x4, R6 ;  /* 0x0000000404067825 */ /* 0x002fe200078e0206 */
[----:B------:R-:W-:Y:S04]  /*0170*/  BSSY.RECONVERGENT B0, `(.L_x_94) ;  /* 0x000006c000007945 */ /* 0x000fe80003800200 */
[----:B------:R0:W5:Y:S01]  /*0180*/  LDG.E.CONSTANT R5, desc[UR6][R6.64] ;  /* 0x0000000606057981 */ /* 0x000162000c1e9900 */
[C---:B--2---:R-:W-:Y:S01]  /*0190*/  FMUL R0, R8.reuse, 0.63661974668502807617 ;  /* 0x3f22f98308007820 */ /* 0x044fe20000400000 */
[----:B------:R-:W-:-:S04]  /*01a0*/  FSETP.GE.AND P0, PT, |R8|, 105615, PT ;  /* 0x47ce47800800780b */ /* 0x000fc80003f06200 */
[----:B0-----:R-:W-:Y:S01]  /*01b0*/  P2R R6, PR, RZ, 0x1 ;  /* 0x00000001ff067803 */ /* 0x001fe20000000000 */
[----:B------:R-:W0:Y:S02]  /*01c0*/  F2I.NTZ R0, R0 ;  /* 0x0000000000007305 */ /* 0x000e240000203100 */
[----:B0-----:R-:W-:-:S05]  /*01d0*/  I2FP.F32.S32 R11, R0 ;  /* 0x00000000000b7245 */ /* 0x001fca0000201400 */
[----:B------:R-:W-:-:S04]  /*01e0*/  FFMA R10, R11, -1.5707962512969970703, R8 ;  /* 0xbfc90fda0b0a7823 */ /* 0x000fc80000000008 */
[----:B------:R-:W-:-:S04]  /*01f0*/  FFMA R10, R11, -7.5497894158615963534e-08, R10 ;  /* 0xb3a221680b0a7823 */ /* 0x000fc8000000000a */
[----:B------:R-:W-:Y:S01]  /*0200*/  FFMA R12, R11, -5.3903029534742383927e-15, R10 ;  /* 0xa7c234c50b0c7823 */ /* 0x000fe2000000000a */
[----:B------:R-:W-:-:S03]  /*0210*/  IMAD.MOV.U32 R10, RZ, RZ, R0 ;  /* 0x000000ffff0a7224 */ /* 0x000fc600078e0000 */
[----:B------:R-:W-:Y:S01]  /*0220*/  IMAD.MOV.U32 R13, RZ, RZ, R12 ;  /* 0x000000ffff0d7224 */ /* 0x000fe200078e000c */
[----:B------:R-:W-:Y:S06]  /*0230*/  @!P0 BRA `(.L_x_95) ;  /* 0x00000004007c8947 */ /* 0x000fec0003800000 */
[----:B------:R-:W-:-:S13]  /*0240*/  FSETP.NEU.AND P0, PT, |R8|, +INF , PT ;  /* 0x7f8000000800780b */ /* 0x000fda0003f0d200 */
[----:B------:R-:W-:Y:S01]  /*0250*/  @!P0 FMUL R13, RZ, R8 ;  /* 0x00000008ff0d8220 */ /* 0x000fe20000400000 */
[----:B------:R-:W-:Y:S01]  /*0260*/  @!P0 IMAD.MOV.U32 R0, RZ, RZ, RZ ;  /* 0x000000ffff008224 */ /* 0x000fe200078e00ff */
[----:B------:R-:W-:Y:S06]  /*0270*/  @!P0 BRA `(.L_x_95) ;  /* 0x00000004006c8947 */ /* 0x000fec0003800000 */
[----:B------:R-:W-:Y:S01]  /*0280*/  IMAD.SHL.U32 R0, R8, 0x100, RZ ;  /* 0x0000010008007824 */ /* 0x000fe200078e00ff */
[----:B------:R-:W0:Y:S01]  /*0290*/  LDCU.64 UR8, c[0x4][URZ] ;  /* 0x01000000ff0877ac */ /* 0x000e220008000a00 */
[----:B------:R-:W-:Y:S02]  /*02a0*/  IMAD.MOV.U32 R7, RZ, RZ, RZ ;  /* 0x000000ffff077224 */ /* 0x000fe400078e00ff */
[----:B------:R-:W-:Y:S01]  /*02b0*/  IMAD.MOV.U32 R13, RZ, RZ, RZ ;  /* 0x000000ffff0d7224 */ /* 0x000fe200078e00ff */
[----:B------:R-:W-:Y:S01]  /*02c0*/  LOP3.LUT R0, R0, 0x80000000, RZ, 0xfc, !PT ;  /* 0x8000000000007812 */ /* 0x000fe200078efcff */
[----:B------:R-:W-:Y:S01]  /*02d0*/  UMOV UR5, URZ ;  /* 0x000000ff00057c82 */ /* 0x000fe20008000000 */
[----:B------:R-:W-:-:S05]  /*02e0*/  UMOV UR4, URZ ;  /* 0x000000ff00047c82 */ /* 0x000fca0008000000 */
.L_x_96:
[----:B0-----:R-:W-:Y:S02]  /*02f0*/  IMAD.U32 R15, RZ, RZ, UR9 ;  /* 0x00000009ff0f7e24 */ /* 0x001fe4000f8e00ff */
[----:B------:R-:W-:-:S05]  /*0300*/  IMAD.U32 R14, RZ, RZ, UR8 ;  /* 0x00000008ff0e7e24 */ /* 0x000fca000f8e00ff */
[----:B------:R-:W2:Y:S01]  /*0310*/  LDG.E.CONSTANT R15, desc[UR6][R14.64] ;  /* 0x000000060e0f7981 */ /* 0x000ea2000c1e9900 */
[----:B------:R-:W-:Y:S01]  /*0320*/  UIADD3 UR4, UPT, UPT, UR4, 0x1, URZ ;  /* 0x0000000104047890 */ /* 0x000fe2000fffe0ff */
[C---:B------:R-:W-:Y:S01]  /*0330*/  ISETP.EQ.AND P0, PT, R13.reuse, RZ, PT ;  /* 0x000000ff0d00720c */ /* 0x040fe20003f02270 */
[----:B------:R-:W-:Y:S01]  /*0340*/  UIADD3 UR8, UP1, UPT, UR8, 0x4, URZ ;  /* 0x0000000408087890 */ /* 0x000fe2000ff3e0ff */
[C---:B------:R-:W-:Y:S01]  /*0350*/  ISETP.EQ.AND P1, PT, R13.reuse, 0x4, PT ;  /* 0x000000040d00780c */ /* 0x040fe20003f22270 */
[----:B------:R-:W-:Y:S01]  /*0360*/  UISETP.NE.AND UP0, UPT, UR4, 0x6, UPT ;  /* 0x000000060400788c */ /* 0x000fe2000bf05270 */
[C---:B------:R-:W-:Y:S01]  /*0370*/  ISETP.EQ.AND P3, PT, R13.reuse, 0xc, PT ;  /* 0x0000000c0d00780c */ /* 0x040fe20003f62270 */
[----:B------:R-:W-:Y:S01]  /*0380*/  UIADD3.X UR9, UPT, UPT, URZ, UR9, URZ, UP1, !UPT ;  /* 0x00000009ff097290 */ /* 0x000fe20008ffe4ff */
[C---:B------:R-:W-:Y:S02]  /*0390*/  ISETP.EQ.AND P4, PT, R13.reuse, 0x10, PT ;  /* 0x000000100d00780c */ /* 0x040fe40003f82270 */
[----:B------:R-:W-:Y:S01]  /*03a0*/  ISETP.EQ.AND P5, PT, R13, 0x14, PT ;  /* 0x000000140d00780c */ /* 0x000fe20003fa2270 */
[----:B--2---:R-:W-:-:S03]  /*03b0*/  IMAD.WIDE.U32 R20, R15, R0, RZ ;  /* 0x000000000f147225 */ /* 0x004fc600078e00ff */
[----:B------:R-:W-:-:S04]  /*03c0*/  IADD3 R9, P2, PT, R20, R7, RZ ;  /* 0x0000000714097210 */ /* 0x000fc80007f5e0ff */
[----:B------:R-:W-:Y:S01]  /*03d0*/  IADD3.X R7, PT, PT, R21, UR5, RZ, P2, !PT ;  /* 0x0000000515077c10 */ /* 0x000fe200097fe4ff */
[--C-:B------:R-:W-:Y:S01]  /*03e0*/  @P0 IMAD.MOV.U32 R6, RZ, RZ, R9.reuse ;  /* 0x000000ffff060224 */ /* 0x100fe200078e0009 */
[C---:B------:R-:W-:Y:S01]  /*03f0*/  ISETP.EQ.AND P2, PT, R13.reuse, 0x8, PT ;  /* 0x000000080d00780c */ /* 0x040fe20003f42270 */
[--C-:B------:R-:W-:Y:S02]  /*0400*/  @P1 IMAD.MOV.U32 R11, RZ, RZ, R9.reuse ;  /* 0x000000ffff0b1224 */ /* 0x100fe400078e0009 */
[--C-:B------:R-:W-:Y:S02]  /*0410*/  @P3 IMAD.MOV.U32 R17, RZ, RZ, R9.reuse ;  /* 0x000000ffff113224 */ /* 0x100fe400078e0009 */
[--C-:B------:R-:W-:Y:S02]  /*0420*/  @P4 IMAD.MOV.U32 R18, RZ, RZ, R9.reuse ;  /* 0x000000ffff124224 */ /* 0x100fe400078e0009 */
[----:B------:R-:W-:Y:S02]  /*0430*/  @P5 IMAD.MOV.U32 R19, RZ, RZ, R9 ;  /* 0x000000ffff135224 */ /* 0x000fe400078e0009 */
[----:B------:R-:W-:-:S04]  /*0440*/  VIADD R13, R13, 0x4 ;  /* 0x000000040d0d7836 */ /* 0x000fc80000000000 */
[----:B------:R-:W-:Y:S01]  /*0450*/  @P2 IMAD.MOV.U32 R16, RZ, RZ, R9 ;  /* 0x000000ffff102224 */ /* 0x000fe200078e0009 */
[----:B------:R-:W-:Y:S06]  /*0460*/  BRA.U UP0, `(.L_x_96) ;  /* 0xfffffffd00a07547 */ /* 0x000fec000b83ffff */
[----:B------:R-:W-:Y:S01]  /*0470*/  SHF.R.U32.HI R9, RZ, 0x17, R8 ;  /* 0x00000017ff097819 */ /* 0x000fe20000011608 */
[----:B------:R-:W-:Y:S03]  /*0480*/  BSSY.RECONVERGENT B1, `(.L_x_97) ;  /* 0x0000028000017945 */ /* 0x000fe60003800200 */
[C---:B------:R-:W-:Y:S02]  /*0490*/  LOP3.LUT R0, R9.reuse, 0xe0, RZ, 0xc0, !PT ;  /* 0x000000e009007812 */ /* 0x040fe400078ec0ff */
[----:B------:R-:W-:-:S03]  /*04a0*/  LOP3.LUT P6, RZ, R9, 0x1f, RZ, 0xc0, !PT ;  /* 0x0000001f09ff7812 */ /* 0x000fc600078cc0ff */
[----:B------:R-:W-:-:S05]  /*04b0*/  VIADD R0, R0, 0xffffff80 ;  /* 0xffffff8000007836 */ /* 0x000fca0000000000 */
[----:B------:R-:W-:-:S05]  /*04c0*/  SHF.R.U32.HI R0, RZ, 0x5, R0 ;  /* 0x00000005ff007819 */ /* 0x000fca0000011600 */
[----:B------:R-:W-:-:S05]  /*04d0*/  IMAD.U32 R15, R0, -0x4, RZ ;  /* 0xfffffffc000f7824 */ /* 0x000fca00078e00ff */
[C---:B------:R-:W-:Y:S02]  /*04e0*/  ISETP.EQ.AND P3, PT, R15.reuse, -0x18, PT ;  /* 0xffffffe80f00780c */ /* 0x040fe40003f62270 */
[C---:B------:R-:W-:Y:S02]  /*04f0*/  ISETP.EQ.AND P4, PT, R15.reuse, -0x14, PT ;  /* 0xffffffec0f00780c */ /* 0x040fe40003f82270 */
[C---:B------:R-:W-:Y:S02]  /*0500*/  ISETP.EQ.AND P0, PT, R15.reuse, -0x10, PT ;  /* 0xfffffff00f00780c */ /* 0x040fe40003f02270 */
[C---:B------:R-:W-:Y:S02]  /*0510*/  ISETP.EQ.AND P1, PT, R15.reuse, -0xc, PT ;  /* 0xfffffff40f00780c */ /* 0x040fe40003f22270 */
[C---:B------:R-:W-:Y:S02]  /*0520*/  ISETP.EQ.AND P2, PT, R15.reuse, -0x8, PT ;  /* 0xfffffff80f00780c */ /* 0x040fe40003f42270 */
[----:B------:R-:W-:-:S03]  /*0530*/  ISETP.EQ.AND P5, PT, R15, 0x4, PT ;  /* 0x000000040f00780c */ /* 0x000fc60003fa2270 */
[--C-:B------:R-:W-:Y:S01]  /*0540*/  @P3 IMAD.MOV.U32 R0, RZ, RZ, R6.reuse ;  /* 0x000000ffff003224 */ /* 0x100fe200078e0006 */
[C---:B------:R-:W-:Y:S01]  /*0550*/  ISETP.EQ.AND P3, PT, R15.reuse, -0x4, PT ;  /* 0xfffffffc0f00780c */ /* 0x040fe20003f62270 */
[----:B------:R-:W-:Y:S02]  /*0560*/  @P4 IMAD.MOV.U32 R13, RZ, RZ, R6 ;  /* 0x000000ffff0d4224 */ /* 0x000fe400078e0006 */
[--C-:B------:R-:W-:Y:S01]  /*0570*/  @P4 IMAD.MOV.U32 R0, RZ, RZ, R11.reuse ;  /* 0x000000ffff004224 */ /* 0x100fe200078e000b */
[----:B------:R-:W-:Y:S01]  /*0580*/  ISETP.EQ.AND P4, PT, R15, RZ, PT ;  /* 0x000000ff0f00720c */ /* 0x000fe20003f82270 */
[----:B------:R-:W-:Y:S02]  /*0590*/  @P0 IMAD.MOV.U32 R13, RZ, RZ, R11 ;  /* 0x000000ffff0d0224 */ /* 0x000fe400078e000b */
[--C-:B------:R-:W-:Y:S02]  /*05a0*/  @P0 IMAD.MOV.U32 R0, RZ, RZ, R16.reuse ;  /* 0x000000ffff000224 */ /* 0x100fe400078e0010 */
[----:B------:R-:W-:-:S02]  /*05b0*/  @P1 IMAD.MOV.U32 R13, RZ, RZ, R16 ;  /* 0x000000ffff0d1224 */ /* 0x000fc400078e0010 */
[--C-:B------:R-:W-:Y:S02]  /*05c0*/  @P1 IMAD.MOV.U32 R0, RZ, RZ, R17.reuse ;  /* 0x000000ffff001224 */ /* 0x100fe400078e0011 */
[----:B------:R-:W-:Y:S02]  /*05d0*/  @P2 IMAD.MOV.U32 R13, RZ, RZ, R17 ;  /* 0x000000ffff0d2224 */ /* 0x000fe400078e0011 */
[--C-:B------:R-:W-:Y:S02]  /*05e0*/  @P2 IMAD.MOV.U32 R0, RZ, RZ, R18.reuse ;  /* 0x000000ffff002224 */ /* 0x100fe400078e0012 */
[----:B------:R-:W-:Y:S02]  /*05f0*/  @P3 IMAD.MOV.U32 R13, RZ, RZ, R18 ;  /* 0x000000ffff0d3224 */ /* 0x000fe400078e0012 */
[--C-:B------:R-:W-:Y:S02]  /*0600*/  @P3 IMAD.MOV.U32 R0, RZ, RZ, R19.reuse ;  /* 0x000000ffff003224 */ /* 0x100fe400078e0013 */
[----:B------:R-:W-:-:S02]  /*0610*/  @P4 IMAD.MOV.U32 R13, RZ, RZ, R19 ;  /* 0x000000ffff0d4224 */ /* 0x000fc400078e0013 */
[--C-:B------:R-:W-:Y:S02]  /*0620*/  @P4 IMAD.MOV.U32 R0, RZ, RZ, R7.reuse ;  /* 0x000000ffff004224 */ /* 0x100fe400078e0007 */
[----:B------:R-:W-:Y:S01]  /*0630*/  @P5 IMAD.MOV.U32 R13, RZ, RZ, R7 ;  /* 0x000000ffff0d5224 */ /* 0x000fe200078e0007 */
[----:B------:R-:W-:Y:S06]  /*0640*/  @!P6 BRA `(.L_x_98) ;  /* 0x00000000002ce947 */ /* 0x000fec0003800000 */
[----:B------:R-:W-:Y:S01]  /*0650*/  @P0 IMAD.MOV.U32 R14, RZ, RZ, R6 ;  /* 0x000000ffff0e0224 */ /* 0x000fe200078e0006 */
[----:B------:R-:W-:Y:S01]  /*0660*/  ISETP.EQ.AND P0, PT, R15, 0x8, PT ;  /* 0x000000080f00780c */ /* 0x000fe20003f02270 */
[----:B------:R-:W-:Y:S01]  /*0670*/  @P1 IMAD.MOV.U32 R14, RZ, RZ, R11 ;  /* 0x000000ffff0e1224 */ /* 0x000fe200078e000b */
[----:B------:R-:W-:Y:S01]  /*0680*/  LOP3.LUT R9, R9, 0x1f, RZ, 0xc0, !PT ;  /* 0x0000001f09097812 */ /* 0x000fe200078ec0ff */
[----:B------:R-:W-:Y:S02]  /*0690*/  @P2 IMAD.MOV.U32 R14, RZ, RZ, R16 ;  /* 0x000000ffff0e2224 */ /* 0x000fe400078e0010 */
[----:B------:R-:W-:Y:S01]  /*06a0*/  @P3 IMAD.MOV.U32 R14, RZ, RZ, R17 ;  /* 0x000000ffff0e3224 */ /* 0x000fe200078e0011 */
[----:B------:R-:W-:Y:S01]  /*06b0*/  @P4 MOV R14, R18 ;  /* 0x00000012000e4202 */ /* 0x000fe20000000f00 */
[----:B------:R-:W-:Y:S01]  /*06c0*/  @P5 IMAD.MOV.U32 R14, RZ, RZ, R19 ;  /* 0x000000ffff0e5224 */ /* 0x000fe200078e0013 */
[----:B------:R-:W-:-:S05]  /*06d0*/  SHF.L.W.U32.HI R0, R13, R9, R0 ;  /* 0x000000090d007219 */ /* 0x000fca0000010e00 */
[----:B------:R-:W-:-:S05]  /*06e0*/  @P0 IMAD.MOV.U32 R14, RZ, RZ, R7 ;  /* 0x000000ffff0e0224 */ /* 0x000fca00078e0007 */
[----:B------:R-:W-:-:S07]  /*06f0*/  SHF.L.W.U32.HI R13, R14, R9, R13 ;  /* 0x000000090e0d7219 */ /* 0x000fce0000010e0d */
.L_x_98:
[----:B------:R-:W-:Y:S05]  /*0700*/  BSYNC.RECONVERGENT B1 ;  /* 0x0000000000017941 */ /* 0x000fea0003800200 */
.L_x_97:
[C---:B------:R-:W-:Y:S01]  /*0710*/  SHF.L.W.U32.HI R7, R13.reuse, 0x2, R0 ;  /* 0x000000020d077819 */ /* 0x040fe20000010e00 */
[----:B------:R-:W-:Y:S01]  /*0720*/  IMAD.SHL.U32 R13, R13, 0x4, RZ ;  /* 0x000000040d0d7824 */ /* 0x000fe200078e00ff */
[----:B------:R-:W-:Y:S01]  /*0730*/  UMOV UR4, 0x54442d19 ;  /* 0x54442d1900047882 */ /* 0x000fe20000000000 */
[----:B------:R-:W-:Y:S01]  /*0740*/  UMOV UR5, 0x3bf921fb ;  /* 0x3bf921fb00057882 */ /* 0x000fe20000000000 */
[----:B------:R-:W-:Y:S02]  /*0750*/  SHF.R.S32.HI R20, RZ, 0x1f, R7 ;  /* 0x0000001fff147819 */ /* 0x000fe40000011407 */
[----:B------:R-:W-:Y:S02]  /*0760*/  ISETP.GE.AND P0, PT, R8, RZ, PT ;  /* 0x000000ff0800720c */ /* 0x000fe40003f06270 */
[C---:B------:R-:W-:Y:S02]  /*0770*/  LOP3.LUT R14, R20.reuse, R13, RZ, 0x3c, !PT ;  /* 0x0000000d140e7212 */ /* 0x040fe400078e3cff */
[----:B------:R-:W-:-:S02]  /*0780*/  LOP3.LUT R15, R20, R7, RZ, 0x3c, !PT ;  /* 0x00000007140f7212 */ /* 0x000fc400078e3cff */
[----:B------:R-:W-:Y:S02]  /*0790*/  SHF.R.U32.HI R0, RZ, 0x1e, R0 ;  /* 0x0000001eff007819 */ /* 0x000fe40000011600 */
[C---:B------:R-:W-:Y:S02]  /*07a0*/  LOP3.LUT R9, R7.reuse, R8, RZ, 0x3c, !PT ;  /* 0x0000000807097212 */ /* 0x040fe400078e3cff */
[----:B------:R-:W0:Y:S01]  /*07b0*/  I2F.F64.S64 R14, R14 ;  /* 0x0000000e000e7312 */ /* 0x000e220000301c00 */
[----:B------:R-:W-:Y:S02]  /*07c0*/  LEA.HI R0, R7, R0, RZ, 0x1 ;  /* 0x0000000007007211 */ /* 0x000fe400078f08ff */
[----:B------:R-:W-:-:S03]  /*07d0*/  ISETP.GE.AND P1, PT, R9, RZ, PT ;  /* 0x000000ff0900720c */ /* 0x000fc60003f26270 */
[----:B------:R-:W-:-:S04]  /*07e0*/  IMAD.MOV R7, RZ, RZ, -R0 ;  /* 0x000000ffff077224 */ /* 0x000fc800078e0a00 */
[----:B------:R-:W-:Y:S01]  /*07f0*/  @!P0 IMAD.MOV.U32 R0, RZ, RZ, R7 ;  /* 0x000000ffff008224 */ /* 0x000fe200078e0007 */
[----:B0-----:R-:W-:-:S10]  /*0800*/  DMUL R20, R14, UR4 ;  /* 0x000000040e147c28 */ /* 0x001fd40008000000 */
[----:B------:R-:W0:Y:S02]  /*0810*/  F2F.F32.F64 R20, R20 ;  /* 0x0000001400147310 */ /* 0x000e240000301000 */
[----:B0-----:R-:W-:-:S07]  /*0820*/  FSEL R13, -R20, R20, !P1 ;  /* 0x00000014140d7208 */ /* 0x001fce0004800100 */
.L_x_95:
[----:B------:R-:W-:Y:S05]  /*0830*/  BSYNC.RECONVERGENT B0 ;  /* 0x0000000000007941 */ /* 0x000fea0003800200 */
.L_x_94:
[----:B------:R-:W-:Y:S02]  /*0840*/  IMAD.MOV.U32 R9, RZ, RZ, 0x37cbac00 ;  /* 0x37cbac00ff097424 */ /* 0x000fe400078e00ff */
[----:B------:R-:W-:Y:S01]  /*0850*/  FMUL R7, R13, R13 ;  /* 0x0000000d0d077220 */ /* 0x000fe20000400000 */
[----:B------:R-:W-:Y:S01]  /*0860*/  LOP3.LUT R15, R0, 0x1, RZ, 0xc0, !PT ;  /* 0x00000001000f7812 */ /* 0x000fe200078ec0ff */
[----:B------:R-:W-:Y:S01]  /*0870*/  IMAD.MOV.U32 R20, RZ, RZ, 0x3c0885e4 ;  /* 0x3c0885e4ff147424 */ /* 0x000fe200078e00ff */
[----:B------:R-:W-:Y:S01]  /*0880*/  FSETP.GE.AND P2, PT, |R8|, 105615, PT ;  /* 0x47ce47800800780b */ /* 0x000fe20003f46200 */
[----:B------:R-:W-:Y:S01]  /*0890*/  FFMA R14, R7, R9, -0.0013887860113754868507 ;  /* 0xbab607ed070e7423 */ /* 0x000fe20000000009 */
[----:B------:R-:W-:Y:S01]  /*08a0*/  ISETP.NE.U32.AND P0, PT, R15, 0x1, PT ;  /* 0x000000010f00780c */ /* 0x000fe20003f05070 */
[----:B------:R-:W-:Y:S01]  /*08b0*/  VIADD R0, R0, 0x1 ;  /* 0x0000000100007836 */ /* 0x000fe20000000000 */
[----:B------:R-:W-:Y:S01]  /*08c0*/  BSSY.RECONVERGENT B0, `(.L_x_99) ;  /* 0x000006c000007945 */ /* 0x000fe20003800200 */
[----:B------:R-:W-:Y:S01]  /*08d0*/  IMAD.MOV.U32 R15, RZ, RZ, 0x3e2aaaa8 ;  /* 0x3e2aaaa8ff0f7424 */ /* 0x000fe200078e00ff */
[----:B------:R-:W-:-:S02]  /*08e0*/  FSEL R14, R14, -0.00019574658654164522886, P0 ;  /* 0xb94d41530e0e7808 */ /* 0x000fc40000000000 */
[----:B------:R-:W-:Y:S02]  /*08f0*/  FSEL R20, R20, 0.041666727513074874878, !P0 ;  /* 0x3d2aaabb14147808 */ /* 0x000fe40004000000 */
[----:B------:R-:W-:Y:S02]  /*0900*/  LOP3.LUT P1, RZ, R0, 0x2, RZ, 0xc0, !PT ;  /* 0x0000000200ff7812 */ /* 0x000fe4000782c0ff */
[----:B------:R-:W-:Y:S01]  /*0910*/  FSEL R0, R13, 1, !P0 ;  /* 0x3f8000000d007808 */ /* 0x000fe20004000000 */
[----:B------:R-:W-:Y:S01]  /*0920*/  FFMA R14, R7, R14, R20 ;  /* 0x0000000e070e7223 */ /* 0x000fe20000000014 */
[----:B------:R-:W-:-:S03]  /*0930*/  FSEL R15, -R15, -0.4999999701976776123, !P0 ;  /* 0xbeffffff0f0f7808 */ /* 0x000fc60004000100 */
[C---:B------:R-:W-:Y:S02]  /*0940*/  FFMA R13, R7.reuse, R0, RZ ;  /* 0x00000000070d7223 */ /* 0x040fe400000000ff */
[----:B------:R-:W-:-:S04]  /*0950*/  FFMA R7, R7, R14, R15 ;  /* 0x0000000e07077223 */ /* 0x000fc8000000000f */
[----:B------:R-:W-:-:S04]  /*0960*/  FFMA R7, R13, R7, R0 ;  /* 0x000000070d077223 */ /* 0x000fc80000000000 */
[----:B------:R-:W-:Y:S01]  /*0970*/  @P1 FADD R7, RZ, -R7 ;  /* 0x80000007ff071221 */ /* 0x000fe20000000000 */
        /* <DEDUP_REMOVED lines=12> */
.L_x_101:
        /* <DEDUP_REMOVED lines=11> */
[----:B------:R-:W-:-:S02]  /*0af0*/  ISETP.EQ.AND P4, PT, R10, 0x10, PT ;  /* 0x000000100a00780c */ /* 0x000fc40003f82270 */
[C---:B------:R-:W-:Y:S01]  /*0b00*/  ISETP.EQ.AND P5, PT, R10.reuse, 0x14, PT ;  /* 0x000000140a00780c */ /* 0x040fe20003fa2270 */
[----:B------:R-:W-:Y:S02]  /*0b10*/  VIADD R10, R10, 0x4 ;  /* 0x000000040a0a7836 */ /* 0x000fe40000000000 */
[----:B--2---:R-:W-:-:S03]  /*0b20*/  IMAD.WIDE.U32 R12, R12, R23, RZ ;  /* 0x000000170c0c7225 */ /* 0x004fc600078e00ff */
[----:B------:R-:W-:-:S04]  /*0b30*/  IADD3 R0, P6, PT, R12, R21, RZ ;  /* 0x000000150c007210 */ /* 0x000fc80007fde0ff */
[----:B------:R-:W-:Y:S01]  /*0b40*/  IADD3.X R21, PT, PT, R13, UR5, RZ, P6, !PT ;  /* 0x000000050d157c10 */ /* 0x000fe2000b7fe4ff */
[--C-:B------:R-:W-:Y:S02]  /*0b50*/  @P0 IMAD.MOV.U32 R6, RZ, RZ, R0.reuse ;  /* 0x000000ffff060224 */ /* 0x100fe400078e0000 */
[--C-:B------:R-:W-:Y:S02]  /*0b60*/  @P1 IMAD.MOV.U32 R11, RZ, RZ, R0.reuse ;  /* 0x000000ffff0b1224 */ /* 0x100fe400078e0000 */
[--C-:B------:R-:W-:Y:S02]  /*0b70*/  @P2 IMAD.MOV.U32 R16, RZ, RZ, R0.reuse ;  /* 0x000000ffff102224 */ /* 0x100fe400078e0000 */
[--C-:B------:R-:W-:Y:S02]  /*0b80*/  @P3 IMAD.MOV.U32 R17, RZ, RZ, R0.reuse ;  /* 0x000000ffff113224 */ /* 0x100fe400078e0000 */
[--C-:B------:R-:W-:Y:S02]  /*0b90*/  @P4 IMAD.MOV.U32 R18, RZ, RZ, R0.reuse ;  /* 0x000000ffff124224 */ /* 0x100fe400078e0000 */
        /* <DEDUP_REMOVED lines=14> */
[----:B------:R-:W-:-:S03]  /*0c80*/  ISETP.EQ.AND P5, PT, R14, RZ, PT ;  /* 0x000000ff0e00720c */ /* 0x000fc60003fa2270 */
[--C-:B------:R-:W-:Y:S01]  /*0c90*/  @P3 IMAD.MOV.U32 R0, RZ, RZ, R6.reuse ;  /* 0x000000ffff003224 */ /* 0x100fe200078e0006 */
[C---:B------:R-:W-:Y:S01]  /*0ca0*/  ISETP.EQ.AND P3, PT, R14.reuse, -0x4, PT ;  /* 0xfffffffc0e00780c */ /* 0x040fe20003f62270 */
[----:B------:R-:W-:Y:S02]  /*0cb0*/  @P4 IMAD.MOV.U32 R10, RZ, RZ, R6 ;  /* 0x000000ffff0a4224 */ /* 0x000fe400078e0006 */
[--C-:B------:R-:W-:Y:S01]  /*0cc0*/  @P4 IMAD.MOV.U32 R0, RZ, RZ, R11.reuse ;  /* 0x000000ffff004224 */ /* 0x100fe200078e000b */
[----:B------:R-:W-:Y:S01]  /*0cd0*/  ISETP.EQ.AND P4, PT, R14, 0x4, PT ;  /* 0x000000040e00780c */ /* 0x000fe20003f82270 */
[----:B------:R-:W-:Y:S01]  /*0ce0*/  @P2 IMAD.MOV.U32 R10, RZ, RZ, R11 ;  /* 0x000000ffff0a2224 */ /* 0x000fe200078e000b */
[----:B------:R-:W-:Y:S01]  /*0cf0*/  @P2 MOV R0, R16 ;  /* 0x0000001000002202 */ /* 0x000fe20000000f00 */
[----:B------:R-:W-:Y:S02]  /*0d00*/  @P1 IMAD.MOV.U32 R10, RZ, RZ, R16 ;  /* 0x000000ffff0a1224 */ /* 0x000fe400078e0010 */
[----:B------:R-:W-:-:S02]  /*0d10*/  @P1 IMAD.MOV.U32 R0, RZ, RZ, R17 ;  /* 0x000000ffff001224 */ /* 0x000fc400078e0011 */
[----:B------:R-:W-:Y:S02]  /*0d20*/  @P0 IMAD.MOV.U32 R10, RZ, RZ, R17 ;  /* 0x000000ffff0a0224 */ /* 0x000fe400078e0011 */
[--C-:B------:R-:W-:Y:S02]  /*0d30*/  @P0 IMAD.MOV.U32 R0, RZ, RZ, R18.reuse ;  /* 0x000000ffff000224 */ /* 0x100fe400078e0012 */
[----:B------:R-:W-:Y:S02]  /*0d40*/  @P3 IMAD.MOV.U32 R10, RZ, RZ, R18 ;  /* 0x000000ffff0a3224 */ /* 0x000fe400078e0012 */
[--C-:B------:R-:W-:Y:S02]  /*0d50*/  @P3 IMAD.MOV.U32 R0, RZ, RZ, R19.reuse ;  /* 0x000000ffff003224 */ /* 0x100fe400078e0013 */
[----:B------:R-:W-:Y:S02]  /*0d60*/  @P5 IMAD.MOV.U32 R10, RZ, RZ, R19 ;  /* 0x000000ffff0a5224 */ /* 0x000fe400078e0013 */
[----:B------:R-:W-:-:S02]  /*0d70*/  @P5 IMAD.MOV.U32 R0, RZ, RZ, R21 ;  /* 0x000000ffff005224 */ /* 0x000fc400078e0015 */
[----:B------:R-:W-:Y:S01]  /*0d80*/  @P4 IMAD.MOV.U32 R10, RZ, RZ, R21 ;  /* 0x000000ffff0a4224 */ /* 0x000fe200078e0015 */
[----:B------:R-:W-:Y:S06]  /*0d90*/  @!P6 BRA `(.L_x_103) ;  /* 0x00000000002ce947 */ /* 0x000fec0003800000 */
[----:B------:R-:W-:Y:S01]  /*0da0*/  @P2 IMAD.MOV.U32 R13, RZ, RZ, R6 ;  /* 0x000000ffff0d2224 */ /* 0x000fe200078e0006 */
[----:B------:R-:W-:Y:S01]  /*0db0*/  LOP3.LUT R15, R12, 0x1f, RZ, 0xc0, !PT ;  /* 0x0000001f0c0f7812 */ /* 0x000fe200078ec0ff */
[----:B------:R-:W-:Y:S02]  /*0dc0*/  @P1 IMAD.MOV.U32 R13, RZ, RZ, R11 ;  /* 0x000000ffff0d1224 */ /* 0x000fe400078e000b */
[----:B------:R-:W-:Y:S01]  /*0dd0*/  @P0 IMAD.MOV.U32 R13, RZ, RZ, R16 ;  /* 0x000000ffff0d0224 */ /* 0x000fe200078e0010 */
[----:B------:R-:W-:Y:S01]  /*0de0*/  ISETP.EQ.AND P0, PT, R14, 0x8, PT ;  /* 0x000000080e00780c */ /* 0x000fe20003f02270 */
[----:B------:R-:W-:Y:S01]  /*0df0*/  @P3 IMAD.MOV.U32 R13, RZ, RZ, R17 ;  /* 0x000000ffff0d3224 */ /* 0x000fe200078e0011 */
[----:B------:R-:W-:Y:S01]  /*0e00*/  SHF.L.W.U32.HI R0, R10, R15, R0 ;  /* 0x0000000f0a007219 */ /* 0x000fe20000010e00 */
[----:B------:R-:W-:Y:S02]  /*0e10*/  @P5 IMAD.MOV.U32 R13, RZ, RZ, R18 ;  /* 0x000000ffff0d5224 */ /* 0x000fe400078e0012 */
[----:B------:R-:W-:-:S08]  /*0e20*/  @P4 IMAD.MOV.U32 R13, RZ, RZ, R19 ;  /* 0x000000ffff0d4224 */ /* 0x000fd000078e0013 */
[----:B------:R-:W-:-:S05]  /*0e30*/  @P0 IMAD.MOV.U32 R13, RZ, RZ, R21 ;  /* 0x000000ffff0d0224 */ /* 0x000fca00078e0015 */
[----:B------:R-:W-:-:S07]  /*0e40*/  SHF.L.W.U32.HI R10, R13, R15, R10 ;  /* 0x0000000f0d0a7219 */ /* 0x000fce0000010e0a */
.L_x_103:
[----:B------:R-:W-:Y:S05]  /*0e50*/  BSYNC.RECONVERGENT B1 ;  /* 0x0000000000017941 */ /* 0x000fea0003800200 */
.L_x_102:
        /* <DEDUP_REMOVED lines=18> */
.L_x_100:
[----:B------:R-:W-:Y:S05]  /*0f80*/  BSYNC.RECONVERGENT B0 ;  /* 0x0000000000007941 */ /* 0x000fea0003800200 */
.L_x_99:
[C---:B-----5:R-:W-:Y:S01]  /*0f90*/  FMUL R22, R5.reuse, 0.63661974668502807617 ;  /* 0x3f22f98305167820 */ /* 0x060fe20000400000 */
[----:B------:R-:W-:Y:S01]  /*0fa0*/  FMUL R13, R12, R12 ;  /* 0x0000000c0c0d7220 */ /* 0x000fe20000400000 */
[----:B------:R-:W-:Y:S01]  /*0fb0*/  LOP3.LUT R0, R10, 0x1, RZ, 0xc0, !PT ;  /* 0x000000010a007812 */ /* 0x000fe200078ec0ff */
[----:B------:R-:W-:Y:S01]  /*0fc0*/  IMAD.MOV.U32 R8, RZ, RZ, 0x3d2aaabb ;  /* 0x3d2aaabbff087424 */ /* 0x000fe200078e00ff */
[----:B------:R-:W-:Y:S01]  /*0fd0*/  FSETP.GE.AND P1, PT, |R5|, 105615, PT ;  /* 0x47ce47800500780b */ /* 0x000fe20003f26200 */
[----:B------:R-:W-:Y:S01]  /*0fe0*/  FFMA R14, R13, R9, -0.0013887860113754868507 ;  /* 0xbab607ed0d0e7423 */ /* 0x000fe20000000009 */
[----:B------:R-:W0:Y:S01]  /*0ff0*/  F2I.NTZ R22, R22 ;  /* 0x0000001600167305 */ /* 0x000e220000203100 */
[----:B------:R-:W-:Y:S01]  /*1000*/  ISETP.NE.U32.AND P0, PT, R0, 0x1, PT ;  /* 0x000000010000780c */ /* 0x000fe20003f05070 */
[----:B------:R-:W-:Y:S01]  /*1010*/  IMAD.MOV.U32 R9, RZ, RZ, 0x3effffff ;  /* 0x3effffffff097424 */ /* 0x000fe200078e00ff */
[----:B------:R-:W-:Y:S02]  /*1020*/  BSSY.RECONVERGENT B0, `(.L_x_104) ;  /* 0x0000072000007945 */ /* 0x000fe40003800200 */
[----:B------:R-:W-:-:S02]  /*1030*/  FSEL R14, R14, -0.00019574658654164522886, !P0 ;  /* 0xb94d41530e0e7808 */ /* 0x000fc40004000000 */
[----:B------:R-:W-:Y:S02]  /*1040*/  FSEL R0, R8, 0.0083327032625675201416, !P0 ;  /* 0x3c0885e408007808 */ /* 0x000fe40004000000 */
[----:B------:R-:W-:-:S03]  /*1050*/  FSEL R20, -R9, -0.16666662693023681641, !P0 ;  /* 0xbe2aaaa809147808 */ /* 0x000fc60004000100 */
[C---:B------:R-:W-:Y:S01]  /*1060*/  FFMA R14, R13.reuse, R14, R0 ;  /* 0x0000000e0d0e7223 */ /* 0x040fe20000000000 */
[----:B------:R-:W-:Y:S02]  /*1070*/  FSEL R0, R12, 1, P0 ;  /* 0x3f8000000c007808 */ /* 0x000fe40000000000 */
[----:B0-----:R-:W-:Y:S01]  /*1080*/  I2FP.F32.S32 R24, R22 ;  /* 0x0000001600187245 */ /* 0x001fe20000201400 */
[C---:B------:R-:W-:Y:S01]  /*1090*/  FFMA R14, R13.reuse, R14, R20 ;  /* 0x0000000e0d0e7223 */ /* 0x040fe20000000014 */
[----:B------:R-:W-:Y:S01]  /*10a0*/  LOP3.LUT P0, RZ, R10, 0x2, RZ, 0xc0, !PT ;  /* 0x000000020aff7812 */ /* 0x000fe2000780c0ff */
[----:B------:R-:W-:Y:S01]  /*10b0*/  FFMA R13, R13, R0, RZ ;  /* 0x000000000d0d7223 */ /* 0x000fe200000000ff */
[----:B------:R-:W-:Y:S02]  /*10c0*/  IMAD.MOV.U32 R20, RZ, RZ, R22 ;  /* 0x000000ffff147224 */ /* 0x000fe400078e0016 */
[----:B------:R-:W-:Y:S01]  /*10d0*/  FFMA R15, R24, -1.5707962512969970703, R5 ;  /* 0xbfc90fda180f7823 */ /* 0x000fe20000000005 */
[----:B------:R-:W-:Y:S01]  /*10e0*/  FFMA R10, R13, R14, R0 ;  /* 0x0000000e0d0a7223 */ /* 0x000fe20000000000 */
[----:B------:R-:W-:-:S02]  /*10f0*/  P2R R0, PR, RZ, 0x2 ;  /* 0x00000002ff007803 */ /* 0x000fc40000000000 */
[----:B------:R-:W-:-:S04]  /*1100*/  FFMA R15, R24, -7.5497894158615963534e-08, R15 ;  /* 0xb3a22168180f7823 */ /* 0x000fc8000000000f */
[----:B------:R-:W-:Y:S01]  /*1110*/  FFMA R21, R24, -5.3903029534742383927e-15, R15 ;  /* 0xa7c234c518157823 */ /* 0x000fe2000000000f */
[----:B------:R-:W-:-:S03]  /*1120*/  @P0 FADD R10, RZ, -R10 ;  /* 0x8000000aff0a0221 */ /* 0x000fc60000000000 */
[----:B------:R-:W-:Y:S01]  /*1130*/  IMAD.MOV.U32 R0, RZ, RZ, R21 ;  /* 0x000000ffff007224 */ /* 0x000fe200078e0015 */
[----:B------:R-:W-:Y:S06]  /*1140*/  @!P1 BRA `(.L_x_105) ;  /* 0x00000004007c9947 */ /* 0x000fec0003800000 */
[----:B------:R-:W-:-:S13]  /*1150*/  FSETP.NEU.AND P0, PT, |R5|, +INF , PT ;  /* 0x7f8000000500780b */ /* 0x000fda0003f0d200 */
[----:B------:R-:W-:Y:S01]  /*1160*/  @!P0 FMUL R0, RZ, R5 ;  /* 0x00000005ff008220 */ /* 0x000fe20000400000 */
[----:B------:R-:W-:Y:S01]  /*1170*/  @!P0 IMAD.MOV.U32 R22, RZ, RZ, RZ ;  /* 0x000000ffff168224 */ /* 0x000fe200078e00ff */
[----:B------:R-:W-:Y:S06]  /*1180*/  @!P0 BRA `(.L_x_105) ;  /* 0x00000004006c8947 */ /* 0x000fec0003800000 */
[----:B------:R-:W-:Y:S01]  /*1190*/  IMAD.SHL.U32 R0, R5, 0x100, RZ ;  /* 0x0000010005007824 */ /* 0x000fe200078e00ff */
[----:B------:R-:W-:Y:S01]  /*11a0*/  CS2R R22, SRZ ;  /* 0x0000000000167805 */ /* 0x000fe2000001ff00 */
[----:B------:R-:W0:Y:S03]  /*11b0*/  LDCU.64 UR8, c[0x4][URZ] ;  /* 0x01000000ff0877ac */ /* 0x000e260008000a00 */
[----:B------:R-:W-:Y:S01]  /*11c0*/  LOP3.LUT R0, R0, 0x80000000, RZ, 0xfc, !PT ;  /* 0x8000000000007812 */ /* 0x000fe200078efcff */
[----:B------:R-:W-:Y:S01]  /*11d0*/  UMOV UR5, URZ ;  /* 0x000000ff00057c82 */ /* 0x000fe20008000000 */
[----:B------:R-:W-:-:S05]  /*11e0*/  UMOV UR4, URZ ;  /* 0x000000ff00047c82 */ /* 0x000fca0008000000 */
.L_x_106:
        /* <DEDUP_REMOVED lines=17> */
[--C-:B------:R-:W-:Y:S01]  /*1300*/  @P3 IMAD.MOV.U32 R17, RZ, RZ, R14.reuse ;  /* 0x000000ffff113224 */ /* 0x100fe200078e000e */
[----:B------:R-:W-:Y:S01]  /*1310*/  @P0 MOV R6, R14 ;  /* 0x0000000e00060202 */ /* 0x000fe20000000f00 */
[--C-:B------:R-:W-:Y:S02]  /*1320*/  @P4 IMAD.MOV.U32 R18, RZ, RZ, R14.reuse ;  /* 0x000000ffff124224 */ /* 0x100fe400078e000e */
[----:B------:R-:W-:Y:S02]  /*1330*/  @P5 IMAD.MOV.U32 R19, RZ, RZ, R14 ;  /* 0x000000ffff135224 */ /* 0x000fe400078e000e */
[----:B------:R-:W-:-:S06]  /*1340*/  VIADD R22, R22, 0x4 ;  /* 0x0000000416167836 */ /* 0x000fcc0000000000 */
        /* <DEDUP_REMOVED lines=21> */
[----:B------:R-:W-:Y:S02]  /*14a0*/  @P1 IMAD.MOV.U32 R13, RZ, RZ, R16 ;  /* 0x000000ffff0d1224 */ /* 0x000fe400078e0010 */
[----:B------:R-:W-:-:S02]  /*14b0*/  @P2 IMAD.MOV.U32 R13, RZ, RZ, R17 ;  /* 0x000000ffff0d2224 */ /* 0x000fc400078e0011 */
[----:B------:R-:W-:Y:S02]  /*14c0*/  @P0 IMAD.MOV.U32 R0, RZ, RZ, R16 ;  /* 0x000000ffff000224 */ /* 0x000fe400078e0010 */
[--C-:B------:R-:W-:Y:S02]  /*14d0*/  @P3 IMAD.MOV.U32 R13, RZ, RZ, R18.reuse ;  /* 0x000000ffff0d3224 */ /* 0x100fe400078e0012 */
[----:B------:R-:W-:Y:S02]  /*14e0*/  @P1 IMAD.MOV.U32 R0, RZ, RZ, R17 ;  /* 0x000000ffff001224 */ /* 0x000fe400078e0011 */
[----:B------:R-:W-:Y:S02]  /*14f0*/  @P4 IMAD.MOV.U32 R13, RZ, RZ, R19 ;  /* 0x000000ffff0d4224 */ /* 0x000fe400078e0013 */
[----:B------:R-:W-:Y:S02]  /*1500*/  @P5 IMAD.MOV.U32 R13, RZ, RZ, R23 ;  /* 0x000000ffff0d5224 */ /* 0x000fe400078e0017 */
[----:B------:R-:W-:-:S02]  /*1510*/  @P2 IMAD.MOV.U32 R0, RZ, RZ, R18 ;  /* 0x000000ffff002224 */ /* 0x000fc400078e0012 */
[----:B------:R-:W-:Y:S02]  /*1520*/  @P3 IMAD.MOV.U32 R0, RZ, RZ, R19 ;  /* 0x000000ffff003224 */ /* 0x000fe400078e0013 */
[----:B------:R-:W-:Y:S02]  /*1530*/  @P4 IMAD.MOV.U32 R0, RZ, RZ, R23 ;  /* 0x000000ffff004224 */ /* 0x000fe400078e0017 */
[----:B------:R-:W-:Y:S01]  /*1540*/  IMAD.MOV.U32 R14, RZ, RZ, R13 ;  /* 0x000000ffff0e7224 */ /* 0x000fe200078e000d */
        /* <DEDUP_REMOVED lines=12> */
.L_x_108:
[----:B------:R-:W-:Y:S05]  /*1610*/  BSYNC.RECONVERGENT B1 ;  /* 0x0000000000017941 */ /* 0x000fea0003800200 */
.L_x_107:
        /* <DEDUP_REMOVED lines=18> */
.L_x_105:
[----:B------:R-:W-:Y:S05]  /*1740*/  BSYNC.RECONVERGENT B0 ;  /* 0x0000000000007941 */ /* 0x000fea0003800200 */
.L_x_104:
        /* <DEDUP_REMOVED lines=31> */
.L_x_111:
        /* <DEDUP_REMOVED lines=64> */
.L_x_113:
[----:B------:R-:W-:Y:S05]  /*1d40*/  BSYNC.RECONVERGENT B1 ;  /* 0x0000000000017941 */ /* 0x000fea0003800200 */
.L_x_112:
        /* <DEDUP_REMOVED lines=9> */
[----:B------:R-:W0:Y:S01]  /*1de0*/  I2F.F64.S64 R12, R14 ;  /* 0x0000000e000c7312 */ /* 0x000e220000301c00 */
[C---:B------:R-:W-:Y:S02]  /*1df0*/  LOP3.LUT R5, R20.reuse, R5, RZ, 0x3c, !PT ;  /* 0x0000000514057212 */ /* 0x040fe400078e3cff */
[----:B------:R-:W-:Y:S02]  /*1e00*/  LEA.HI R20, R20, R0, RZ, 0x1 ;  /* 0x0000000014147211 */ /* 0x000fe400078f08ff */
[----:B------:R-:W-:-:S03]  /*1e10*/  ISETP.GE.AND P0, PT, R5, RZ, PT ;  /* 0x000000ff0500720c */ /* 0x000fc60003f06270 */
[----:B------:R-:W-:-:S04]  /*1e20*/  IMAD.MOV R0, RZ, RZ, -R20 ;  /* 0x000000ffff007224 */ /* 0x000fc800078e0a14 */
[----:B------:R-:W-:Y:S01]  /*1e30*/  @!P1 IMAD.MOV.U32 R20, RZ, RZ, R0 ;  /* 0x000000ffff149224 */ /* 0x000fe200078e0000 */
[----:B0-----:R-:W-:-:S10]  /*1e40*/  DMUL R12, R12, UR4 ;  /* 0x000000040c0c7c28 */ /* 0x001fd40008000000 */
[----:B------:R-:W0:Y:S02]  /*1e50*/  F2F.F32.F64 R12, R12 ;  /* 0x0000000c000c7310 */ /* 0x000e240000301000 */
[----:B0-----:R-:W-:-:S07]  /*1e60*/  FSEL R21, -R12, R12, !P0 ;  /* 0x0000000c0c157208 */ /* 0x001fce0004000100 */
.L_x_110:
[----:B------:R-:W-:Y:S05]  /*1e70*/  BSYNC.RECONVERGENT B0 ;  /* 0x0000000000007941 */ /* 0x000fea0003800200 */
.L_x_109:
[----:B------:R-:W0:Y:S01]  /*1e80*/  LDC.64 R12, c[0x0][0x388] ;  /* 0x0000e200ff0c7b82 */ /* 0x000e220000000a00 */
[----:B------:R-:W-:Y:S01]  /*1e90*/  IMAD R5, R4, 0x3, RZ ;  /* 0x0000000304057824 */ /* 0x000fe200078e02ff */
[----:B------:R-:W1:Y:S01]  /*1ea0*/  LDCU UR4, c[0x0][0x3b4] ;  /* 0x00007680ff0477ac */ /* 0x000e620008000800 */
[----:B------:R-:W2:Y:S01]  /*1eb0*/  LDCU.64 UR8, c[0x0][0x3b8] ;  /* 0x00007700ff0877ac */ /* 0x000ea20008000a00 */
[----:B------:R-:W-:Y:S01]  /*1ec0*/  FMUL R15, R21, R21 ;  /* 0x00000015150f7220 */ /* 0x000fe20000400000 */
[----:B------:R-:W-:Y:S01]  /*1ed0*/  LOP3.LUT R0, R20, 0x1, RZ, 0xc0, !PT ;  /* 0x0000000114007812 */ /* 0x000fe200078ec0ff */
[----:B------:R-:W3:Y:S01]  /*1ee0*/  LDCU.64 UR10, c[0x0][0x380] ;  /* 0x00007000ff0a77ac */ /* 0x000ee20008000a00 */
[----:B0-----:R-:W-:-:S05]  /*1ef0*/  IMAD.WIDE R12, R5, 0x4, R12 ;  /* 0x00000004050c7825 */ /* 0x001fca00078e020c */
[----:B------:R-:W4:Y:S01]  /*1f00*/  LDG.E.CONSTANT R14, desc[UR6][R12.64+0x4] ;  /* 0x000004060c0e7981 */ /* 0x000f22000c1e9900 */
[----:B------:R-:W-:Y:S01]  /*1f10*/  FFMA R23, R15, R23, -0.0013887860113754868507 ;  /* 0xbab607ed0f177423 */ /* 0x000fe20000000017 */
[----:B------:R-:W-:Y:S01]  /*1f20*/  ISETP.NE.U32.AND P0, PT, R0, 0x1, PT ;  /* 0x000000010000780c */ /* 0x000fe20003f05070 */
[----:B-1----:R-:W-:Y:S01]  /*1f30*/  IMAD.WIDE R4, R4, UR4, RZ ;  /* 0x0000000404047c25 */ /* 0x002fe2000f8e02ff */
[----:B--2---:R-:W-:Y:S01]  /*1f40*/  USHF.R.S32.HI UR5, URZ, 0x1f, UR8 ;  /* 0x0000001fff057899 */ /* 0x004fe20008011408 */
[----:B------:R-:W5:Y:S01]  /*1f50*/  LDG.E.CONSTANT R6, desc[UR6][R12.64] ;  /* 0x000000060c067981 */ /* 0x000f62000c1e9900 */
[----:B------:R-:W-:Y:S01]  /*1f60*/  FSEL R8, R8, 0.0083327032625675201416, !P0 ;  /* 0x3c0885e408087808 */ /* 0x000fe20004000000 */
[----:B------:R-:W-:Y:S01]  /*1f70*/  IMAD R5, R5, UR8, RZ ;  /* 0x0000000805057c24 */ /* 0x000fe2000f8e02ff */
[----:B------:R-:W-:Y:S01]  /*1f80*/  FSEL R0, R23, -0.00019574658654164522886, !P0 ;  /* 0xb94d415317007808 */ /* 0x000fe20004000000 */
[----:B------:R0:W5:Y:S01]  /*1f90*/  LDG.E.CONSTANT R11, desc[UR6][R12.64+0x8] ;  /* 0x000008060c0b7981 */ /* 0x000162000c1e9900 */
[----:B------:R-:W-:Y:S01]  /*1fa0*/  FSEL R18, -R9, -0.16666662693023681641, !P0 ;  /* 0xbe2aaaa809127808 */ /* 0x000fe20004000100 */
[----:B------:R-:W-:Y:S01]  /*1fb0*/  IMAD R17, R4, UR5, R5 ;  /* 0x0000000504117c24 */ /* 0x000fe2000f8e0205 */
[----:B------:R-:W-:Y:S01]  /*1fc0*/  USHF.R.S32.HI UR5, URZ, 0x1f, UR9 ;  /* 0x0000001fff057899 */ /* 0x000fe20008011409 */
[----:B------:R-:W-:Y:S01]  /*1fd0*/  FFMA R16, R15, R0, R8 ;  /* 0x000000000f107223 */ /* 0x000fe20000000008 */
[----:B------:R-:W-:Y:S01]  /*1fe0*/  FSEL R0, R21, 1, P0 ;  /* 0x3f80000015007808 */ /* 0x000fe20000000000 */
[----:B------:R-:W1:Y:S01]  /*1ff0*/  LDC R8, c[0x0][0x3b4] ;  /* 0x0000ed00ff087b82 */ /* 0x000e620000000800 */
[----:B------:R-:W-:Y:S01]  /*2000*/  LOP3.LUT P0, RZ, R20, 0x2, RZ, 0xc0, !PT ;  /* 0x0000000214ff7812 */ /* 0x000fe2000780c0ff */
[----:B------:R-:W-:Y:S01]  /*2010*/  FFMA R16, R15, R16, R18 ;  /* 0x000000100f107223 */ /* 0x000fe20000000012 */
[----:B------:R-:W-:Y:S01]  /*2020*/  BSSY.RECONVERGENT B1, `(.L_x_114) ;  /* 0x0000090000017945 */ /* 0x000fe20003800200 */
[----:B0-----:R-:W-:-:S04]  /*2030*/  IMAD.WIDE.U32 R12, R4, UR8, RZ ;  /* 0x00000008040c7c25 */ /* 0x001fc8000f8e00ff */
[----:B------:R-:W-:Y:S01]  /*2040*/  FFMA R15, R15, R0, RZ ;  /* 0x000000000f0f7223 */ /* 0x000fe200000000ff */
[----:B------:R-:W-:Y:S01]  /*2050*/  UIMAD UR4, UR9, UR4, URZ ;  /* 0x00000004090472a4 */ /* 0x000fe2000f8e02ff */
[----:B------:R-:W0:Y:S01]  /*2060*/  LDC.64 R4, c[0x0][0x3b8] ;  /* 0x0000ee00ff047b82 */ /* 0x000e220000000a00 */
[----:B------:R-:W-:Y:S02]  /*2070*/  IMAD.IADD R9, R13, 0x1, R17 ;  /* 0x000000010d097824 */ /* 0x000fe400078e0211 */
[----:B------:R-:W-:Y:S01]  /*2080*/  FFMA R0, R15, R16, R0 ;  /* 0x000000100f007223 */ /* 0x000fe20000000000 */
[----:B------:R-:W-:Y:S02]  /*2090*/  IMAD.MOV.U32 R17, RZ, RZ, RZ ;  /* 0x000000ffff117224 */ /* 0x000fe400078e00ff */
[----:B------:R-:W-:Y:S02]  /*20a0*/  IMAD R9, R9, UR9, RZ ;  /* 0x0000000909097c24 */ /* 0x000fe4000f8e02ff */
[----:B------:R-:W-:-:S02]  /*20b0*/  @P0 FADD R0, RZ, -R0 ;  /* 0x80000000ff000221 */ /* 0x000fc40000000000 */
[----:B------:R-:W-:Y:S02]  /*20c0*/  IMAD R15, R12, UR5, R9 ;  /* 0x000000050c0f7c24 */ /* 0x000fe4000f8e0209 */
[----:B------:R-:W-:Y:S01]  /*20d0*/  FMUL R9, R10, R22 ;  /* 0x000000160a097220 */ /* 0x000fe20000400000 */
[----:B------:R-:W-:-:S04]  /*20e0*/  IMAD.WIDE.U32 R12, R12, UR9, RZ ;  /* 0x000000090c0c7c25 */ /* 0x000fc8000f8e00ff */
[----:B------:R-:W-:Y:S01]  /*20f0*/  FMUL R22, R7, R22 ;  /* 0x0000001607167220 */ /* 0x000fe20000400000 */
[----:B------:R-:W-:Y:S02]  /*2100*/  IMAD.IADD R10, R13, 0x1, R15 ;  /* 0x000000010d0a7824 */ /* 0x000fe400078e020f */
[----:B01-34-:R-:W-:-:S07]  /*2110*/  FADD R7, R14, 1.6000000238418579102 ;  /* 0x3fcccccd0e077421 */ /* 0x01bfce0000000000 */
.L_x_124:
[----:B------:R-:W-:Y:S01]  /*2120*/  I2FP.F32.U32 R15, R17 ;  /* 0x00000011000f7245 */ /* 0x000fe20000201000 */
[----:B------:R-:W-:Y:S01]  /*2130*/  IMAD.MOV.U32 R16, RZ, RZ, 0x3e000000 ;  /* 0x3e000000ff107424 */ /* 0x000fe200078e00ff */
[----:B------:R-:W-:Y:S03]  /*2140*/  BSSY.RELIABLE B0, `(.L_x_115) ;  /* 0x000001c000007945 */ /* 0x000fe60003800100 */
[----:B------:R-:W-:-:S04]  /*2150*/  FFMA R15, R15, R16, 0.10000000149011611938 ;  /* 0x3dcccccd0f0f7423 */ /* 0x000fc80000000010 */
[-C--:B-----5:R-:W-:Y:S01]  /*2160*/  FFMA R14, R9, R15.reuse, R6 ;  /* 0x0000000f090e7223 */ /* 0x0a0fe20000000006 */
[-C--:B------:R-:W-:Y:S01]  /*2170*/  FFMA R18, R0, R15.reuse, R7 ;  /* 0x0000000f00127223 */ /* 0x080fe20000000007 */
[----:B------:R-:W-:-:S03]  /*2180*/  FFMA R15, R22, R15, R11 ;  /* 0x0000000f160f7223 */ /* 0x000fc6000000000b */
[----:B------:R-:W0:Y:S08]  /*2190*/  F2I.FLOOR.NTZ R19, R18 ;  /* 0x0000001200137305 */ /* 0x000e300000207100 */
[----:B------:R-:W1:Y:S01]  /*21a0*/  F2I.FLOOR.NTZ R14, R14 ;  /* 0x0000000e000e7305 */ /* 0x000e620000207100 */
[----:B0-----:R-:W-:-:S07]  /*21b0*/  ISETP.GE.AND P1, PT, R19, R4, PT ;  /* 0x000000041300720c */ /* 0x001fce0003f26270 */
[----:B------:R-:W0:Y:S01]  /*21c0*/  F2I.FLOOR.NTZ R20, R15 ;  /* 0x0000000f00147305 */ /* 0x000e220000207100 */
[----:B------:R-:W-:Y:S02]  /*21d0*/  ISETP.GT.AND P1, PT, R19, -0x1, !P1 ;  /* 0xffffffff1300780c */ /* 0x000fe40004f24270 */
[----:B-1----:R-:W-:-:S04]  /*21e0*/  ISETP.GE.AND P0, PT, R14, R8, PT ;  /* 0x000000080e00720c */ /* 0x002fc80003f06270 */
[----:B------:R-:W-:Y:S02]  /*21f0*/  ISETP.GT.AND P0, PT, R14, -0x1, !P0 ;  /* 0xffffffff0e00780c */ /* 0x000fe40004704270 */
[----:B0-----:R-:W-:-:S04]  /*2200*/  ISETP.GE.AND P2, PT, R20, R5, PT ;  /* 0x000000051400720c */ /* 0x001fc80003f46270 */
[----:B------:R-:W-:-:S04]  /*2210*/  ISETP.GT.AND P2, PT, R20, -0x1, !P2 ;  /* 0xffffffff1400780c */ /* 0x000fc80005744270 */
[----:B------:R-:W-:-:S13]  /*2220*/  PLOP3.LUT P0, PT, P2, P0, P1, 0x80, 0x0 ;  /* 0x000000000000781c */ /* 0x000fda0001701010 */
[----:B------:R-:W-:Y:S05]  /*2230*/  @!P0 BRA `(.L_x_116) ;  /* 0x0000000000308947 */ /* 0x000fea0003800000 */
[----:B------:R-:W-:Y:S02]  /*2240*/  IMAD R15, R19, UR4, RZ ;  /* 0x00000004130f7c24 */ /* 0x000fe4000f8e02ff */
[----:B------:R-:W-:-:S03]  /*2250*/  IMAD R14, R14, R5, RZ ;  /* 0x000000050e0e7224 */ /* 0x000fc600078e02ff */
[----:B------:R-:W-:Y:S02]  /*2260*/  IADD3 R19, P0, P1, R15, R12, R20 ;  /* 0x0000000c0f137210 */ /* 0x000fe4000791e014 */
[----:B------:R-:W-:Y:S02]  /*2270*/  SHF.R.S32.HI R15, RZ, 0x1f, R15 ;  /* 0x0000001fff0f7819 */ /* 0x000fe4000001140f */
[--C-:B------:R-:W-:Y:S02]  /*2280*/  SHF.R.S32.HI R18, RZ, 0x1f, R14.reuse ;  /* 0x0000001fff127819 */ /* 0x100fe4000001140e */
[----:B------:R-:W-:Y:S02]  /*2290*/  IADD3 R14, P2, P3, R19, UR10, R14 ;  /* 0x0000000a130e7c10 */ /* 0x000fe4000fb5e00e */
[----:B------:R-:W-:-:S04]  /*22a0*/  IADD3.X R15, PT, PT, R15, R10, RZ, P0, P1 ;  /* 0x0000000a0f0f7210 */ /* 0x000fc800007e24ff */
[----:B------:R-:W-:-:S05]  /*22b0*/  IADD3.X R15, PT, PT, R15, UR11, R18, P2, P3 ;  /* 0x0000000b0f0f7c10 */ /* 0x000fca00097e6412 */
[----:B------:R-:W2:Y:S02]  /*22c0*/  LDG.E.S8 R18, desc[UR6][R14.64] ;  /* 0x000000060e127981 */ /* 0x000ea4000c1e1300 */
[----:B--2---:R-:W-:-:S13]  /*22d0*/  ISETP.GE.AND P0, PT, R18, RZ, PT ;  /* 0x000000ff1200720c */ /* 0x004fda0003f06270 */
[----:B------:R-:W-:Y:S05]  /*22e0*/  @P0 BREAK.RELIABLE B0 ;  /* 0x0000000000000942 */ /* 0x000fea0003800100 */
[----:B------:R-:W-:Y:S05]  /*22f0*/  @P0 BRA `(.L_x_117) ;  /* 0x0000000400880947 */ /* 0x000fea0003800000 */
.L_x_116:
[----:B------:R-:W-:Y:S05]  /*2300*/  BSYNC.RELIABLE B0 ;  /* 0x0000000000007941 */ /* 0x000fea0003800100 */
.L_x_115:
[----:B------:R-:W-:Y:S01]  /*2310*/  VIADD R14, R17, 0x1 ;  /* 0x00000001110e7836 */ /* 0x000fe20000000000 */
[----:B------:R-:W-:Y:S04]  /*2320*/  BSSY.RELIABLE B2, `(.L_x_118) ;  /* 0x000001d000027945 */ /* 0x000fe80003800100 */
[----:B------:R-:W-:-:S05]  /*2330*/  I2FP.F32.U32 R15, R14 ;  /* 0x0000000e000f7245 */ /* 0x000fca0000201000 */
[----:B------:R-:W-:-:S04]  /*2340*/  FFMA R15, R15, R16, 0.10000000149011611938 ;  /* 0x3dcccccd0f0f7423 */ /* 0x000fc80000000010 */
[-C--:B------:R-:W-:Y:S01]  /*2350*/  FFMA R14, R9, R15.reuse, R6 ;  /* 0x0000000f090e7223 */ /* 0x080fe20000000006 */
        /* <DEDUP_REMOVED lines=22> */
[----:B--2---:R-:W-:-:S13]  /*24c0*/  ISETP.GT.AND P0, PT, R18, -0x1, PT ;  /* 0xffffffff1200780c */ /* 0x004fda0003f04270 */
[----:B------:R-:W-:Y:S05]  /*24d0*/  @P0 BREAK.RELIABLE B2 ;  /* 0x0000000000020942 */ /* 0x000fea0003800100 */
[----:B------:R-:W-:Y:S05]  /*24e0*/  @P0 BRA `(.L_x_117) ;  /* 0x00000004000c0947 */ /* 0x000fea0003800000 */
.L_x_119:
[----:B------:R-:W-:Y:S05]  /*24f0*/  BSYNC.RELIABLE B2 ;  /* 0x0000000000027941 */ /* 0x000fea0003800100 */
.L_x_118:
        /* <DEDUP_REMOVED lines=30> */
.L_x_121:
[----:B------:R-:W-:Y:S05]  /*26e0*/  BSYNC.RELIABLE B2 ;  /* 0x0000000000027941 */ /* 0x000fea0003800100 */
.L_x_120:
        /* <DEDUP_REMOVED lines=30> */
.L_x_123:
[----:B------:R-:W-:Y:S05]  /*28d0*/  BSYNC.RELIABLE B2 ;  /* 0x0000000000027941 */ /* 0x000fea0003800100 */
.L_x_122:
[----:B------:R-:W-:-:S05]  /*28e0*/  VIADD R17, R17, 0x4 ;  /* 0x0000000411117836 */ /* 0x000fca0000000000 */
[----:B------:R-:W-:-:S13]  /*28f0*/  ISETP.NE.AND P0, PT, R17, 0x20, PT ;  /* 0x000000201100780c */ /* 0x000fda0003f05270 */
[----:B------:R-:W-:Y:S05]  /*2900*/  @P0 BRA `(.L_x_124) ;  /* 0xfffffff800040947 */ /* 0x000fea000383ffff */
[----:B------:R-:W-:Y:S05]  /*2910*/  EXIT ;  /* 0x000000000000794d */ /* 0x000fea0003800000 */
.L_x_117:
[----:B------:R-:W-:Y:S05]  /*2920*/  BSYNC.RECONVERGENT B1 ;  /* 0x0000000000017941 */ /* 0x000fea0003800200 */
.L_x_114:
[----:B------:R-:W0:Y:S01]  /*2930*/  LDC.U8 R0, c[0x0][0x3c0] ;  /* 0x0000f000ff007b82 */ /* 0x000e220000000000 */
[----:B------:R-:W-:Y:S01]  /*2940*/  PRMT R5, R18, 0x9910, RZ ;  /* 0x0000991012057816 */ /* 0x000fe200000000ff */
[----:B------:R-:W-:Y:S01]  /*2950*/  IMAD.MOV.U32 R7, RZ, RZ, 0xff ;  /* 0x000000ffff077424 */ /* 0x000fe200078e00ff */
[----:B0-----:R-:W-:-:S04]  /*2960*/  PRMT R0, R0, 0x8880, RZ ;  /* 0x0000888000007816 */ /* 0x001fc800000000ff */
[----:B------:R-:W-:-:S04]  /*2970*/  ISETP.NE.AND P0, PT, R5, R0, PT ;  /* 0x000000000500720c */ /* 0x000fc80003f05270 */
[----:B------:R-:W-:-:S13]  /*2980*/  ISETP.GT.AND P0, PT, R0, -0x1, P0 ;  /* 0xffffffff0000780c */ /* 0x000fda0000704270 */
[----:B------:R-:W0:Y:S02]  /*2990*/  @!P0 LDC R5, c[0x0][0x3c4] ;  /* 0x0000f100ff058b82 */ /* 0x000e240000000800 */
[----:B0-----:R-:W-:Y:S04]  /*29a0*/  @!P0 STG.E desc[UR6][R2.64], R5 ;  /* 0x0000000502008986 */ /* 0x001fe8000c101906 */
[----:B------:R-:W-:Y:S01]  /*29b0*/  STG.E.U8 desc[UR6][R14.64], R7 ;  /* 0x000000070e007986 */ /* 0x000fe2000c101106 */
[----:B------:R-:W-:Y:S05]  /*29c0*/  EXIT ;  /* 0x000000000000794d */ /* 0x000fea0003800000 */
.L_x_125:
        /* <DEDUP_REMOVED lines=11> */
.L_x_1259:


//--------------------- .text._Z23raycast_interact_kernelPaPKfS1_S1_PKbS3_Pfiiiiaf --------------------------
	.section	.text._Z23raycast_interact_kernelPaPKfS1_S1_PKbS3_Pfiiiiaf,"ax",@progbits
	.align	128
        .global         _Z23raycast_interact_kernelPaPKfS1_S1_PKbS3_Pfiiiiaf
        .type           _Z23raycast_interact_kernelPaPKfS1_S1_PKbS3_Pfiiiiaf,@function
        .size           _Z23raycast_interact_kernelPaPKfS1_S1_PKbS3_Pfiiiiaf,(.L_x_1260 - _Z23raycast_interact_kernelPaPKfS1_S1_PKbS3_Pfiiiiaf)
        .other          _Z23raycast_interact_kernelPaPKfS1_S1_PKbS3_Pfiiiiaf,@"STO_CUDA_ENTRY STV_DEFAULT"
_Z23raycast_interact_kernelPaPKfS1_S1_PKbS3_Pfiiiiaf:
.text._Z23raycast_interact_kernelPaPKfS1_S1_PKbS3_Pfiiiiaf:
        /* <DEDUP_REMOVED lines=8> */
[----:B------:R-:W0:Y:S01]  /*0080*/  LDCU.128 UR8, c[0x0][0x3a0] ;  /* 0x00007400ff0877ac */ /* 0x000e220008000c00 */
[----:B------:R-:W-:Y:S01]  /*0090*/  SHF.R.S32.HI R0, RZ, 0x1f, R6 ;  /* 0x0000001fff007819 */ /* 0x000fe20000011406 */
[----:B------:R-:W1:Y:S01]  /*00a0*/  LDC.64 R2, c[0x0][0x3b0] ;  /* 0x0000ec00ff027b82 */ /* 0x000e620000000a00 */
[----:B------:R-:W2:Y:S01]  /*00b0*/  LDCU.64 UR6, c[0x0][0x358] ;  /* 0x00006b00ff0677ac */ /* 0x000ea20008000a00 */
[C---:B0-----:R-:W-:Y:S02]  /*00c0*/  IADD3 R8, P0, PT, R6.reuse, UR8, RZ ;  /* 0x0000000806087c10 */ /* 0x041fe4000ff1e0ff */
[----:B------:R-:W-:Y:S02]  /*00d0*/  IADD3 R10, P1, PT, R6, UR10, RZ ;  /* 0x0000000a060a7c10 */ /* 0x000fe4000ff3e0ff */
[C---:B------:R-:W-:Y:S02]  /*00e0*/  IADD3.X R9, PT, PT, R0.reuse, UR9, RZ, P0, !PT ;  /* 0x0000000900097c10 */ /* 0x040fe400087fe4ff */
[----:B------:R-:W-:-:S03]  /*00f0*/  IADD3.X R11, PT, PT, R0, UR11, RZ, P1, !PT ;  /* 0x0000000b000b7c10 */ /* 0x000fc60008ffe4ff */
[----:B--2---:R-:W2:Y:S04]  /*0100*/  LDG.E.U8.CONSTANT R4, desc[UR6][R8.64] ;  /* 0x0000000608047981 */ /* 0x004ea8000c1e9100 */
[----:B------:R-:W2:Y:S01]  /*0110*/  LDG.E.U8.CONSTANT R5, desc[UR6][R10.64] ;  /* 0x000000060a057981 */ /* 0x000ea2000c1e9100 */
[----:B-1----:R-:W-:-:S05]  /*0120*/  IMAD.WIDE R2, R6, 0x4, R2 ;  /* 0x0000000406027825 */ /* 0x002fca00078e0202 */
[----:B------:R0:W-:Y:S01]  /*0130*/  STG.E desc[UR6][R2.64], RZ ;  /* 0x000000ff02007986 */ /* 0x0001e2000c101906 */
[----:B--2---:R-:W-:-:S13]  /*0140*/  LOP3.LUT P0, RZ, R4, 0xff, R5, 0xc8, !PT ;  /* 0x000000ff04ff7812 */ /* 0x004fda000780c805 */
[----:B0-----:R-:W-:Y:S05]  /*0150*/  @!P0 EXIT ;  /* 0x000000000000894d */ /* 0x001fea0003800000 */
[----:B------:R-:W0:Y:S08]  /*0160*/  LDC.64 R8, c[0x0][0x390] ;  /* 0x0000e400ff087b82 */ /* 0x000e300000000a00 */
[----:B------:R-:W1:Y:S01]  /*0170*/  LDC.64 R12, c[0x0][0x398] ;  /* 0x0000e600ff0c7b82 */ /* 0x000e620000000a00 */
[----:B0-----:R-:W-:-:S06]  /*0180*/  IMAD.WIDE R8, R6, 0x4, R8 ;  /* 0x0000000406087825 */ /* 0x001fcc00078e0208 */
[----:B------:R-:W2:Y:S01]  /*0190*/  LDG.E.CONSTANT R9, desc[UR6][R8.64] ;  /* 0x0000000608097981 */ /* 0x000ea2000c1e9900 */
[----:B-1----:R-:W-:-:S06]  /*01a0*/  IMAD.WIDE R12, R6, 0x4, R12 ;  /* 0x00000004060c7825 */ /* 0x002fcc00078e020c */
[----:B------:R0:W5:Y:S01]  /*01b0*/  LDG.E.CONSTANT R13, desc[UR6][R12.64] ;  /* 0x000000060c0d7981 */ /* 0x000162000c1e9900 */
[----:B------:R-:W-:Y:S01]  /*01c0*/  BSSY.RECONVERGENT B0, `(.L_x_126) ;  /* 0x000006b000007945 */ /* 0x000fe20003800200 */
[C---:B--2---:R-:W-:Y:S01]  /*01d0*/  FMUL R0, R9.reuse, 0.63661974668502807617 ;  /* 0x3f22f98309007820 */ /* 0x044fe20000400000 */
[----:B------:R-:W-:-:S05]  /*01e0*/  FSETP.GE.AND P0, PT, |R9|, 105615, PT ;  /* 0x47ce47800900780b */ /* 0x000fca0003f06200 */
[----:B------:R-:W1:Y:S02]  /*01f0*/  F2I.NTZ R0, R0 ;  /* 0x0000000000007305 */ /* 0x000e640000203100 */
[----:B-1----:R-:W-:-:S05]  /*0200*/  I2FP.F32.S32 R10, R0 ;  /* 0x00000000000a7245 */ /* 0x002fca0000201400 */
[----:B------:R-:W-:-:S04]  /*0210*/  FFMA R7, R10, -1.5707962512969970703, R9 ;  /* 0xbfc90fda0a077823 */ /* 0x000fc80000000009 */
[----:B------:R-:W-:-:S04]  /*0220*/  FFMA R7, R10, -7.5497894158615963534e-08, R7 ;  /* 0xb3a221680a077823 */ /* 0x000fc80000000007 */
[----:B------:R-:W-:Y:S01]  /*0230*/  FFMA R11, R10, -5.3903029534742383927e-15, R7 ;  /* 0xa7c234c50a0b7823 */ /* 0x000fe20000000007 */
[----:B------:R-:W-:Y:S01]  /*0240*/  IMAD.MOV.U32 R10, RZ, RZ, R0 ;  /* 0x000000ffff0a7224 */ /* 0x000fe200078e0000 */
[----:B------:R-:W-:Y:S02]  /*0250*/  P2R R7, PR, RZ, 0x1 ;  /* 0x00000001ff077803 */ /* 0x000fe40000000000 */
[----:B------:R-:W-:Y:S01]  /*0260*/  IMAD.MOV.U32 R8, RZ, RZ, R11 ;  /* 0x000000ffff087224 */ /* 0x000fe200078e000b */
[----:B0-----:R-:W-:Y:S06]  /*0270*/  @!P0 BRA `(.L_x_127) ;  /* 0x00000004007c8947 */ /* 0x001fec0003800000 */
        /* <DEDUP_REMOVED lines=11> */
.L_x_128:
        /* <DEDUP_REMOVED lines=27> */
[----:B------:R-:W-:Y:S02]  /*04e0*/  LOP3.LUT P6, RZ, R0, 0x1f, RZ, 0xc0, !PT ;  /* 0x0000001f00ff7812 */ /* 0x000fe400078cc0ff */
[----:B------:R-:W-:-:S04]  /*04f0*/  IADD3 R7, PT, PT, R7, -0x80, RZ ;  /* 0xffffff8007077810 */ /* 0x000fc80007ffe0ff */
        /* <DEDUP_REMOVED lines=21> */
[----:B------:R-:W-:Y:S01]  /*0650*/  @P4 IMAD.MOV.U32 R8, RZ, RZ, R25 ;  /* 0x000000ffff084224 */ /* 0x000fe200078e0019 */
[----:B------:R-:W-:Y:S01]  /*0660*/  @P5 MOV R8, R21 ;  /* 0x0000001500085202 */ /* 0x000fe20000000f00 */
        /* <DEDUP_REMOVED lines=8> */
[----:B------:R-:W-:Y:S01]  /*06f0*/  SHF.L.W.U32.HI R7, R8, R0, R7 ;  /* 0x0000000008077219 */ /* 0x000fe20000010e07 */
[----:B------:R-:W-:Y:S02]  /*0700*/  @P4 IMAD.MOV.U32 R17, RZ, RZ, R24 ;  /* 0x000000ffff114224 */ /* 0x000fe400078e0018 */
[----:B------:R-:W-:-:S04]  /*0710*/  @P5 IMAD.MOV.U32 R17, RZ, RZ, R25 ;  /* 0x000000ffff115224 */ /* 0x000fc800078e0019 */
[----:B------:R-:W-:-:S05]  /*0720*/  @P0 IMAD.MOV.U32 R17, RZ, RZ, R21 ;  /* 0x000000ffff110224 */ /* 0x000fca00078e0015 */
[----:B------:R-:W-:-:S07]  /*0730*/  SHF.L.W.U32.HI R8, R17, R0, R8 ;  /* 0x0000000011087219 */ /* 0x000fce0000010e08 */
.L_x_130:
[----:B------:R-:W-:Y:S05]  /*0740*/  BSYNC.RECONVERGENT B1 ;  /* 0x0000000000017941 */ /* 0x000fea0003800200 */
.L_x_129:
        /* <DEDUP_REMOVED lines=18> */
.L_x_127:
[----:B------:R-:W-:Y:S05]  /*0870*/  BSYNC.RECONVERGENT B0 ;  /* 0x0000000000007941 */ /* 0x000fea0003800200 */
.L_x_126:
        /* <DEDUP_REMOVED lines=23> */
[----:B------:R-:W-:Y:S01]  /*09f0*/  @!P0 MOV R10, RZ ;  /* 0x000000ff000a8202 */ /* 0x000fe20000000f00 */
        /* <DEDUP_REMOVED lines=8> */
.L_x_133:
        /* <DEDUP_REMOVED lines=37> */
[----:B------:R-:W-:Y:S02]  /*0cd0*/  @P3 MOV R0, R15 ;  /* 0x0000000f00003202 */ /* 0x000fe40000000f00 */
[C---:B------:R-:W-:Y:S01]  /*0ce0*/  ISETP.EQ.AND P3, PT, R14.reuse, -0x4, PT ;  /* 0xfffffffc0e00780c */ /* 0x040fe20003f62270 */
[----:B------:R-:W-:Y:S02]  /*0cf0*/  @P4 IMAD.MOV.U32 R10, RZ, RZ, R15 ;  /* 0x000000ffff0a4224 */ /* 0x000fe400078e000f */
[--C-:B------:R-:W-:Y:S01]  /*0d00*/  @P4 IMAD.MOV.U32 R0, RZ, RZ, R20.reuse ;  /* 0x000000ffff004224 */ /* 0x100fe200078e0014 */
[----:B------:R-:W-:Y:S01]  /*0d10*/  ISETP.EQ.AND P4, PT, R14, 0x4, PT ;  /* 0x000000040e00780c */ /* 0x000fe20003f82270 */
        /* <DEDUP_REMOVED lines=13> */
[----:B------:R-:W-:Y:S01]  /*0df0*/  @P1 MOV R11, R20 ;  /* 0x00000014000b1202 */ /* 0x000fe20000000f00 */
[----:B------:R-:W-:Y:S01]  /*0e00*/  @P0 IMAD.MOV.U32 R11, RZ, RZ, R22 ;  /* 0x000000ffff0b0224 */ /* 0x000fe200078e0016 */
[----:B------:R-:W-:Y:S01]  /*0e10*/  ISETP.EQ.AND P0, PT, R14, 0x8, PT ;  /* 0x000000080e00780c */ /* 0x000fe20003f02270 */
[----:B------:R-:W-:Y:S01]  /*0e20*/  @P3 IMAD.MOV.U32 R11, RZ, RZ, R23 ;  /* 0x000000ffff0b3224 */ /* 0x000fe200078e0017 */
[----:B------:R-:W-:Y:S01]  /*0e30*/  LOP3.LUT R17, R12, 0x1f, RZ, 0xc0, !PT ;  /* 0x0000001f0c117812 */ /* 0x000fe200078ec0ff */
[----:B------:R-:W-:Y:S02]  /*0e40*/  @P5 IMAD.MOV.U32 R11, RZ, RZ, R24 ;  /* 0x000000ffff0b5224 */ /* 0x000fe400078e0018 */
[----:B------:R-:W-:Y:S01]  /*0e50*/  @P4 IMAD.MOV.U32 R11, RZ, RZ, R25 ;  /* 0x000000ffff0b4224 */ /* 0x000fe200078e0019 */
[----:B------:R-:W-:-:S07]  /*0e60*/  SHF.L.W.U32.HI R0, R10, R17, R0 ;  /* 0x000000110a007219 */ /* 0x000fce0000010e00 */
[----:B------:R-:W-:-:S05]  /*0e70*/  @P0 IMAD.MOV.U32 R11, RZ, RZ, R19 ;  /* 0x000000ffff0b0224 */ /* 0x000fca00078e0013 */
[----:B------:R-:W-:-:S07]  /*0e80*/  SHF.L.W.U32.HI R10, R11, R17, R10 ;  /* 0x000000110b0a7219 */ /* 0x000fce0000010e0a */
.L_x_135:
[----:B------:R-:W-:Y:S05]  /*0e90*/  BSYNC.RECONVERGENT B1 ;  /* 0x0000000000017941 */ /* 0x000fea0003800200 */
.L_x_134:
        /* <DEDUP_REMOVED lines=10> */
[----:B------:R-:W-:-:S04]  /*0f40*/  LOP3.LUT R9, R12, R9, RZ, 0x3c, !PT ;  /* 0x000000090c097212 */ /* 0x000fc800078e3cff */
[----:B------:R-:W-:Y:S01]  /*0f50*/  ISETP.GE.AND P0, PT, R9, RZ, PT ;  /* 0x000000ff0900720c */ /* 0x000fe20003f06270 */
[----:B0-----:R-:W-:Y:S01]  /*0f60*/  DMUL R16, R10, UR4 ;  /* 0x000000040a107c28 */ /* 0x001fe20008000000 */
[----:B------:R-:W-:-:S05]  /*0f70*/  LEA.HI R10, R12, R0, RZ, 0x1 ;  /* 0x000000000c0a7211 */ /* 0x000fca00078f08ff */
[----:B------:R-:W-:-:S04]  /*0f80*/  IMAD.MOV R0, RZ, RZ, -R10 ;  /* 0x000000ffff007224 */ /* 0x000fc800078e0a0a */
[----:B------:R-:W0:Y:S01]  /*0f90*/  F2F.F32.F64 R16, R16 ;  /* 0x0000001000107310 */ /* 0x000e220000301000 */
[----:B------:R-:W-:Y:S01]  /*0fa0*/  @!P1 IMAD.MOV.U32 R10, RZ, RZ, R0 ;  /* 0x000000ffff0a9224 */ /* 0x000fe200078e0000 */
[----:B0-----:R-:W-:-:S07]  /*0fb0*/  FSEL R11, -R16, R16, !P0 ;  /* 0x00000010100b7208 */ /* 0x001fce0004000100 */
.L_x_132:
[----:B------:R-:W-:Y:S05]  /*0fc0*/  BSYNC.RECONVERGENT B0 ;  /* 0x0000000000007941 */ /* 0x000fea0003800200 */
.L_x_131:
[----:B-----5:R-:W-:Y:S01]  /*0fd0*/  FMUL R21, R13, 0.63661974668502807617 ;  /* 0x3f22f9830d157820 */ /* 0x020fe20000400000 */
        /* <DEDUP_REMOVED lines=11> */
[----:B------:R-:W-:Y:S02]  /*1090*/  FSEL R27, -R12, -0.16666662693023681641, !P0 ;  /* 0xbe2aaaa80c1b7808 */ /* 0x000fe40004000100 */
[----:B------:R-:W-:Y:S01]  /*10a0*/  FSEL R0, R11, 1, P0 ;  /* 0x3f8000000b007808 */ /* 0x000fe20000000000 */
[----:B------:R-:W-:Y:S01]  /*10b0*/  FFMA R17, R14, R17, R19 ;  /* 0x000000110e117223 */ /* 0x000fe20000000013 */
[----:B------:R-:W-:Y:S02]  /*10c0*/  LOP3.LUT P0, RZ, R10, 0x2, RZ, 0xc0, !PT ;  /* 0x000000020aff7812 */ /* 0x000fe4000780c0ff */
[----:B0-----:R-:W-:Y:S01]  /*10d0*/  I2FP.F32.S32 R16, R21 ;  /* 0x0000001500107245 */ /* 0x001fe20000201400 */
[C---:B------:R-:W-:Y:S01]  /*10e0*/  FFMA R17, R14.reuse, R17, R27 ;  /* 0x000000110e117223 */ /* 0x040fe2000000001b */
[----:B------:R-:W-:Y:S01]  /*10f0*/  FFMA R11, R14, R0, RZ ;  /* 0x000000000e0b7223 */ /* 0x000fe200000000ff */
[----:B------:R-:W-:-:S02]  /*1100*/  IMAD.MOV.U32 R18, RZ, RZ, R21 ;  /* 0x000000ffff127224 */ /* 0x000fc400078e0015 */
[C---:B------:R-:W-:Y:S01]  /*1110*/  FFMA R19, R16.reuse, -1.5707962512969970703, R13 ;  /* 0xbfc90fda10137823 */ /* 0x040fe2000000000d */
[----:B------:R-:W-:Y:S01]  /*1120*/  FFMA R14, R11, R17, R0 ;  /* 0x000000110b0e7223 */ /* 0x000fe20000000000 */
[----:B------:R-:W-:Y:S02]  /*1130*/  P2R R0, PR, RZ, 0x2 ;  /* 0x00000002ff007803 */ /* 0x000fe40000000000 */
[C---:B------:R-:W-:Y:S02]  /*1140*/  FFMA R19, R16.reuse, -7.5497894158615963534e-08, R19 ;  /* 0xb3a2216810137823 */ /* 0x040fe40000000013 */
[----:B------:R-:W-:Y:S02]  /*1150*/  @P0 FADD R14, RZ, -R14 ;  /* 0x8000000eff0e0221 */ /* 0x000fe40000000000 */
[----:B------:R-:W-:-:S04]  /*1160*/  FFMA R19, R16, -5.3903029534742383927e-15, R19 ;  /* 0xa7c234c510137823 */ /* 0x000fc80000000013 */
[----:B------:R-:W-:Y:S01]  /*1170*/  IMAD.MOV.U32 R0, RZ, RZ, R19 ;  /* 0x000000ffff007224 */ /* 0x000fe200078e0013 */
[----:B------:R-:W-:Y:S06]  /*1180*/  @!P1 BRA `(.L_x_137) ;  /* 0x0000000400809947 */ /* 0x000fec0003800000 */
[----:B------:R-:W-:-:S13]  /*1190*/  FSETP.NEU.AND P0, PT, |R13|, +INF , PT ;  /* 0x7f8000000d00780b */ /* 0x000fda0003f0d200 */
[----:B------:R-:W-:Y:S01]  /*11a0*/  @!P0 FMUL R0, RZ, R13 ;  /* 0x0000000dff008220 */ /* 0x000fe20000400000 */
[----:B------:R-:W-:Y:S01]  /*11b0*/  @!P0 IMAD.MOV.U32 R21, RZ, RZ, RZ ;  /* 0x000000ffff158224 */ /* 0x000fe200078e00ff */
[----:B------:R-:W-:Y:S06]  /*11c0*/  @!P0 BRA `(.L_x_137) ;  /* 0x0000000400708947 */ /* 0x000fec0003800000 */
[----:B------:R-:W-:Y:S01]  /*11d0*/  SHF.L.U32 R0, R13, 0x8, RZ ;  /* 0x000000080d007819 */ /* 0x000fe200000006ff */
[----:B------:R-:W-:Y:S01]  /*11e0*/  IMAD.MOV.U32 R21, RZ, RZ, RZ ;  /* 0x000000ffff157224 */ /* 0x000fe200078e00ff */
[----:B------:R-:W0:Y:S01]  /*11f0*/  LDCU.64 UR8, c[0x4][URZ] ;  /* 0x01000000ff0877ac */ /* 0x000e220008000a00 */
[----:B------:R-:W-:Y:S01]  /*1200*/  IMAD.MOV.U32 R26, RZ, RZ, RZ ;  /* 0x000000ffff1a7224 */ /* 0x000fe200078e00ff */
[----:B------:R-:W-:Y:S01]  /*1210*/  LOP3.LUT R0, R0, 0x80000000, RZ, 0xfc, !PT ;  /* 0x8000000000007812 */ /* 0x000fe200078efcff */
[----:B------:R-:W-:Y:S01]  /*1220*/  UMOV UR5, URZ ;  /* 0x000000ff00057c82 */ /* 0x000fe20008000000 */
[----:B------:R-:W-:-:S05]  /*1230*/  UMOV UR4, URZ ;  /* 0x000000ff00047c82 */ /* 0x000fca0008000000 */
.L_x_138:
        /* <DEDUP_REMOVED lines=37> */
[----:B------:R-:W-:Y:S02]  /*1490*/  @P3 MOV R10, R15 ;  /* 0x0000000f000a3202 */ /* 0x000fe40000000f00 */
[----:B------:R-:W-:Y:S01]  /*14a0*/  @P4 IMAD.MOV.U32 R11, RZ, RZ, R15 ;  /* 0x000000ffff0b4224 */ /* 0x000fe200078e000f */
[C---:B------:R-:W-:Y:S01]  /*14b0*/  ISETP.EQ.AND P3, PT, R16.reuse, -0x4, PT ;  /* 0xfffffffc1000780c */ /* 0x040fe20003f62270 */
[----:B------:R-:W-:Y:S01]  /*14c0*/  @P4 IMAD.MOV.U32 R10, RZ, RZ, R20 ;  /* 0x000000ffff0a4224 */ /* 0x000fe200078e0014 */
[----:B------:R-:W-:Y:S01]  /*14d0*/  ISETP.EQ.AND P4, PT, R16, RZ, PT ;  /* 0x000000ff1000720c */ /* 0x000fe20003f82270 */
[----:B------:R-:W-:Y:S02]  /*14e0*/  @P0 IMAD.MOV.U32 R10, RZ, RZ, R22 ;  /* 0x000000ffff0a0224 */ /* 0x000fe400078e0016 */
[----:B------:R-:W-:Y:S02]  /*14f0*/  @P1 IMAD.MOV.U32 R10, RZ, RZ, R23 ;  /* 0x000000ffff0a1224 */ /* 0x000fe400078e0017 */
[----:B------:R-:W-:-:S02]  /*1500*/  @P2 IMAD.MOV.U32 R10, RZ, RZ, R24 ;  /* 0x000000ffff0a2224 */ /* 0x000fc400078e0018 */
[----:B------:R-:W-:Y:S02]  /*1510*/  @P0 IMAD.MOV.U32 R11, RZ, RZ, R20 ;  /* 0x000000ffff0b0224 */ /* 0x000fe400078e0014 */
[----:B------:R-:W-:Y:S02]  /*1520*/  @P1 IMAD.MOV.U32 R11, RZ, RZ, R22 ;  /* 0x000000ffff0b1224 */ /* 0x000fe400078e0016 */
[----:B------:R-:W-:Y:S02]  /*1530*/  @P3 IMAD.MOV.U32 R10, RZ, RZ, R25 ;  /* 0x000000ffff0a3224 */ /* 0x000fe400078e0019 */
[----:B------:R-:W-:Y:S02]  /*1540*/  @P4 IMAD.MOV.U32 R10, RZ, RZ, R21 ;  /* 0x000000ffff0a4224 */ /* 0x000fe400078e0015 */
[----:B------:R-:W-:Y:S02]  /*1550*/  @P2 IMAD.MOV.U32 R11, RZ, RZ, R23 ;  /* 0x000000ffff0b2224 */ /* 0x000fe400078e0017 */
[----:B------:R-:W-:Y:S01]  /*1560*/  @P3 IMAD.MOV.U32 R11, RZ, RZ, R24 ;  /* 0x000000ffff0b3224 */ /* 0x000fe200078e0018 */
[----:B------:R-:W-:Y:S01]  /*1570*/  MOV R27, R10 ;  /* 0x0000000a001b7202 */ /* 0x000fe20000000f00 */
[----:B------:R-:W-:-:S02]  /*1580*/  @P4 IMAD.MOV.U32 R11, RZ, RZ, R25 ;  /* 0x000000ffff0b4224 */ /* 0x000fc400078e0019 */
        /* <DEDUP_REMOVED lines=13> */
.L_x_140:
[----:B------:R-:W-:Y:S05]  /*1660*/  BSYNC.RECONVERGENT B1 ;  /* 0x0000000000017941 */ /* 0x000fea0003800200 */
.L_x_139:
        /* <DEDUP_REMOVED lines=18> */
.L_x_137:
[----:B------:R-:W-:Y:S05]  /*1790*/  BSYNC.RECONVERGENT B0 ;  /* 0x0000000000007941 */ /* 0x000fea0003800200 */
.L_x_136:
        /* <DEDUP_REMOVED lines=9> */
[----:B------:R-:W-:Y:S02]  /*1830*/  FSEL R11, R11, -0.00019574658654164522886, P0 ;  /* 0xb94d41530b0b7808 */ /* 0x000fe40000000000 */
[----:B------:R-:W-:-:S02]  /*1840*/  FSEL R17, R17, 0.041666727513074874878, !P0 ;  /* 0x3d2aaabb11117808 */ /* 0x000fc40004000000 */
        /* <DEDUP_REMOVED lines=14> */
[----:B------:R-:W-:Y:S01]  /*1930*/  CS2R R18, SRZ ;  /* 0x0000000000127805 */ /* 0x000fe2000001ff00 */
[----:B------:R-:W0:Y:S03]  /*1940*/  LDCU.64 UR8, c[0x4][URZ] ;  /* 0x01000000ff0877ac */ /* 0x000e260008000a00 */
[----:B------:R-:W-:Y:S01]  /*1950*/  LOP3.LUT R27, R0, 0x80000000, RZ, 0xfc, !PT ;  /* 0x80000000001b7812 */ /* 0x000fe200078efcff */
[----:B------:R-:W-:Y:S01]  /*1960*/  UMOV UR5, URZ ;  /* 0x000000ff00057c82 */ /* 0x000fe20008000000 */
[----:B------:R-:W-:-:S05]  /*1970*/  UMOV UR4, URZ ;  /* 0x000000ff00047c82 */ /* 0x000fca0008000000 */
.L_x_143:
        /* <DEDUP_REMOVED lines=37> */
[----:B------:R-:W-:Y:S01]  /*1bd0*/  @P3 IMAD.MOV.U32 R0, RZ, RZ, R15 ;  /* 0x000000ffff003224 */ /* 0x000fe200078e000f */
[C---:B------:R-:W-:Y:S01]  /*1be0*/  ISETP.EQ.AND P3, PT, R16.reuse, -0x4, PT ;  /* 0xfffffffc1000780c */ /* 0x040fe20003f62270 */
[--C-:B------:R-:W-:Y:S01]  /*1bf0*/  @P4 IMAD.MOV.U32 R0, RZ, RZ, R20.reuse ;  /* 0x000000ffff004224 */ /* 0x100fe200078e0014 */
[----:B------:R-:W-:Y:S01]  /*1c00*/  @P4 MOV R10, R15 ;  /* 0x0000000f000a4202 */ /* 0x000fe20000000f00 */
[----:B------:R-:W-:Y:S01]  /*1c10*/  @P2 IMAD.MOV.U32 R10, RZ, RZ, R20 ;  /* 0x000000ffff0a2224 */ /* 0x000fe200078e0014 */
[----:B------:R-:W-:Y:S01]  /*1c20*/  ISETP.EQ.AND P4, PT, R16, 0x4, PT ;  /* 0x000000041000780c */ /* 0x000fe20003f82270 */
[--C-:B------:R-:W-:Y:S02]  /*1c30*/  @P2 IMAD.MOV.U32 R0, RZ, RZ, R22.reuse ;  /* 0x000000ffff002224 */ /* 0x100fe400078e0016 */
        /* <DEDUP_REMOVED lines=16> */
[----:B------:R-:W-:-:S03]  /*1d40*/  @P4 IMAD.MOV.U32 R15, RZ, RZ, R25 ;  /* 0x000000ffff0f4224 */ /* 0x000fc600078e0019 */
[----:B------:R-:W-:-:S07]  /*1d50*/  SHF.L.W.U32.HI R0, R10, R11, R0 ;  /* 0x0000000b0a007219 */ /* 0x000fce0000010e00 */
[----:B------:R-:W-:-:S05]  /*1d60*/  @P0 IMAD.MOV.U32 R15, RZ, RZ, R19 ;  /* 0x000000ffff0f0224 */ /* 0x000fca00078e0013 */
[----:B------:R-:W-:-:S07]  /*1d70*/  SHF.L.W.U32.HI R10, R15, R11, R10 ;  /* 0x0000000b0f0a7219 */ /* 0x000fce0000010e0a */
.L_x_145:
[----:B------:R-:W-:Y:S05]  /*1d80*/  BSYNC.RECONVERGENT B1 ;  /* 0x0000000000017941 */ /* 0x000fea0003800200 */
.L_x_144:
        /* <DEDUP_REMOVED lines=18> */
.L_x_142:
[----:B------:R-:W-:Y:S05]  /*1eb0*/  BSYNC.RECONVERGENT B0 ;  /* 0x0000000000007941 */ /* 0x000fea0003800200 */
.L_x_141:
[----:B------:R-:W0:Y:S01]  /*1ec0*/  LDC.64 R22, c[0x0][0x388] ;  /* 0x0000e200ff167b82 */ /* 0x000e220000000a00 */
[----:B------:R-:W-:Y:S01]  /*1ed0*/  IMAD R11, R6, 0x3, RZ ;  /* 0x00000003060b7824 */ /* 0x000fe200078e02ff */
[----:B------:R-:W1:Y:S01]  /*1ee0*/  LDCU UR4, c[0x0][0x3bc] ;  /* 0x00007780ff0477ac */ /* 0x000e620008000800 */
[----:B------:R-:W2:Y:S01]  /*1ef0*/  LDCU.64 UR8, c[0x0][0x3c0] ;  /* 0x00007800ff0877ac */ /* 0x000ea20008000a00 */
[C---:B------:R-:W-:Y:S01]  /*1f00*/  LOP3.LUT R13, R18.reuse, 0x1, RZ, 0xc0, !PT ;  /* 0x00000001120d7812 */ /* 0x040fe200078ec0ff */
[----:B------:R-:W-:Y:S01]  /*1f10*/  FMUL R0, R19, R19 ;  /* 0x0000001313007220 */ /* 0x000fe20000400000 */
[----:B------:R-:W-:Y:S01]  /*1f20*/  LOP3.LUT P1, RZ, R18, 0x2, RZ, 0xc0, !PT ;  /* 0x0000000212ff7812 */ /* 0x000fe2000782c0ff */
[----:B------:R-:W-:Y:S01]  /*1f30*/  FMUL R14, R14, R21 ;  /* 0x000000150e0e7220 */ /* 0x000fe20000400000 */
[----:B------:R-:W3:Y:S01]  /*1f40*/  LDCU.64 UR10, c[0x0][0x380] ;  /* 0x00007000ff0a77ac */ /* 0x000ee20008000a00 */
[----:B0-----:R-:W-:-:S05]  /*1f50*/  IMAD.WIDE R22, R11, 0x4, R22 ;  /* 0x000000040b167825 */ /* 0x001fca00078e0216 */
[----:B------:R-:W4:Y:S04]  /*1f60*/  LDG.E.CONSTANT R17, desc[UR6][R22.64+0x4] ;  /* 0x0000040616117981 */ /* 0x000f28000c1e9900 */
[----:B------:R0:W5:Y:S04]  /*1f70*/  LDG.E.CONSTANT R11, desc[UR6][R22.64] ;  /* 0x00000006160b7981 */ /* 0x000168000c1e9900 */
[----:B------:R0:W5:Y:S01]  /*1f80*/  LDG.E.CONSTANT R10, desc[UR6][R22.64+0x8] ;  /* 0x00000806160a7981 */ /* 0x000162000c1e9900 */
[----:B------:R-:W-:Y:S01]  /*1f90*/  ISETP.NE.U32.AND P0, PT, R13, 0x1, PT ;  /* 0x000000010d00780c */ /* 0x000fe20003f05070 */
[----:B------:R-:W-:Y:S01]  /*1fa0*/  FFMA R13, R0, R7, -0.0013887860113754868507 ;  /* 0xbab607ed000d7423 */ /* 0x000fe20000000007 */
[----:B-1----:R-:W-:Y:S01]  /*1fb0*/  IMAD.WIDE R6, R6, UR4, RZ ;  /* 0x0000000406067c25 */ /* 0x002fe2000f8e02ff */
[----:B--2---:R-:W-:Y:S01]  /*1fc0*/  USHF.R.S32.HI UR5, URZ, 0x1f, UR8 ;  /* 0x0000001fff057899 */ /* 0x004fe20008011408 */
[----:B------:R-:W-:Y:S01]  /*1fd0*/  FSEL R9, R9, 0.0083327032625675201416, !P0 ;  /* 0x3c0885e409097808 */ /* 0x000fe20004000000 */
[----:B------:R-:W-:Y:S01]  /*1fe0*/  BSSY.RECONVERGENT B1, `(.L_x_146) ;  /* 0x00000af000017945 */ /* 0x000fe20003800200 */
[----:B------:R-:W-:Y:S01]  /*1ff0*/  FSEL R13, R13, -0.00019574658654164522886, !P0 ;  /* 0xb94d41530d0d7808 */ /* 0x000fe20004000000 */
[----:B------:R-:W-:Y:S01]  /*2000*/  IMAD R7, R7, UR8, RZ ;  /* 0x0000000807077c24 */ /* 0x000fe2000f8e02ff */
[----:B------:R-:W-:Y:S01]  /*2010*/  FSEL R19, R19, 1, P0 ;  /* 0x3f80000013137808 */ /* 0x000fe20000000000 */
[----:B------:R-:W-:Y:S01]  /*2020*/  IMAD.MOV.U32 R24, RZ, RZ, -0x1 ;  /* 0xffffffffff187424 */ /* 0x000fe200078e00ff */
[----:B------:R-:W-:Y:S01]  /*2030*/  UIMAD UR4, UR9, UR4, URZ ;  /* 0x00000004090472a4 */ /* 0x000fe2000f8e02ff */
[----:B------:R-:W-:-:S02]  /*2040*/  IMAD R15, R6, UR5, R7 ;  /* 0x00000005060f7c24 */ /* 0x000fc4000f8e0207 */
[----:B------:R-:W-:Y:S01]  /*2050*/  FFMA R9, R0, R13, R9 ;  /* 0x0000000d00097223 */ /* 0x000fe20000000009 */
[----:B------:R-:W-:Y:S01]  /*2060*/  IMAD.WIDE.U32 R6, R6, UR8, RZ ;  /* 0x0000000806067c25 */ /* 0x000fe2000f8e00ff */
[----:B------:R-:W-:Y:S01]  /*2070*/  FSEL R13, -R12, -0.16666662693023681641, !P0 ;  /* 0xbe2aaaa80c0d7808 */ /* 0x000fe20004000100 */
[----:B------:R-:W-:Y:S02]  /*2080*/  USHF.R.S32.HI UR5, URZ, 0x1f, UR9 ;  /* 0x0000001fff057899 */ /* 0x000fe40008011409 */
[----:B------:R-:W-:Y:S02]  /*2090*/  IMAD.IADD R7, R7, 0x1, R15 ;  /* 0x0000000107077824 */ /* 0x000fe400078e020f */
[----:B------:R-:W-:Y:S01]  /*20a0*/  FMUL R15, R8, R21 ;  /* 0x00000015080f7220 */ /* 0x000fe20000400000 */
[C---:B------:R-:W-:Y:S01]  /*20b0*/  FFMA R9, R0.reuse, R9, R13 ;  /* 0x0000000900097223 */ /* 0x040fe2000000000d */
[----:B------:R-:W-:Y:S01]  /*20c0*/  FFMA R0, R0, R19, RZ ;  /* 0x0000001300007223 */ /* 0x000fe200000000ff */
[----:B------:R-:W-:-:S02]  /*20d0*/  IMAD R7, R7, UR9, RZ ;  /* 0x0000000907077c24 */ /* 0x000fc4000f8e02ff */
[----:B------:R-:W-:Y:S02]  /*20e0*/  IMAD.MOV.U32 R26, RZ, RZ, RZ ;  /* 0x000000ffff1a7224 */ /* 0x000fe400078e00ff */
[----:B------:R-:W-:Y:S01]  /*20f0*/  FFMA R0, R0, R9, R19 ;  /* 0x0000000900007223 */ /* 0x000fe20000000013 */
[C---:B------:R-:W-:Y:S02]  /*2100*/  IMAD R7, R6.reuse, UR5, R7 ;  /* 0x0000000506077c24 */ /* 0x040fe4000f8e0207 */
[----:B------:R-:W-:-:S04]  /*2110*/  IMAD.WIDE.U32 R8, R6, UR9, RZ ;  /* 0x0000000906087c25 */ /* 0x000fc8000f8e00ff */
[----:B------:R-:W-:Y:S01]  /*2120*/  @P1 FADD R0, RZ, -R0 ;  /* 0x80000000ff001221 */ /* 0x000fe20000000000 */
[----:B------:R-:W-:Y:S02]  /*2130*/  IMAD.MOV.U32 R21, RZ, RZ, -0x1 ;  /* 0xffffffffff157424 */ /* 0x000fe400078e00ff */
[----:B------:R-:W-:Y:S02]  /*2140*/  IMAD.MOV.U32 R18, RZ, RZ, -0x1 ;  /* 0xffffffffff127424 */ /* 0x000fe400078e00ff */
[----:B------:R-:W-:Y:S02]  /*2150*/  IMAD.IADD R16, R9, 0x1, R7 ;  /* 0x0000000109107824 */ /* 0x000fe400078e0207 */
[----:B0--34-:R-:W-:-:S07]  /*2160*/  FADD R17, R17, 1.6000000238418579102 ;  /* 0x3fcccccd11117421 */ /* 0x019fce0000000000 */
.L_x_156:
[----:B------:R-:W-:Y:S01]  /*2170*/  I2FP.F32.U32 R6, R26 ;  /* 0x0000001a00067245 */ /* 0x000fe20000201000 */
[----:B------:R-:W0:Y:S01]  /*2180*/  LDC R22, c[0x0][0x3bc] ;  /* 0x0000ef00ff167b82 */ /* 0x000e220000000800 */
[----:B------:R-:W-:Y:S01]  /*2190*/  MOV R23, 0x3e000000 ;  /* 0x3e00000000177802 */ /* 0x000fe20000000f00 */
[----:B------:R-:W-:Y:S04]  /*21a0*/  BSSY.RELIABLE B0, `(.L_x_147) ;  /* 0x0000022000007945 */ /* 0x000fe80003800100 */
[----:B------:R-:W-:Y:S02]  /*21b0*/  FFMA R12, R6, R23, 0.10000000149011611938 ;  /* 0x3dcccccd060c7423 */ /* 0x000fe40000000017 */
[----:B------:R-:W1:Y:S02]  /*21c0*/  LDC.64 R6, c[0x0][0x3c0] ;  /* 0x0000f000ff067b82 */ /* 0x000e640000000a00 */
[-C--:B-----5:R-:W-:Y:S01]  /*21d0*/  FFMA R27, R14, R12.reuse, R11 ;  /* 0x0000000c0e1b7223 */ /* 0x0a0fe2000000000b */
[-C--:B------:R-:W-:Y:S01]  /*21e0*/  FFMA R29, R0, R12.reuse, R17 ;  /* 0x0000000c001d7223 */ /* 0x080fe20000000011 */
[----:B------:R-:W-:-:S04]  /*21f0*/  FFMA R28, R15, R12, R10 ;  /* 0x0000000c0f1c7223 */ /* 0x000fc8000000000a */
        /* <DEDUP_REMOVED lines=12> */
[----:B------:R-:W-:Y:S02]  /*22c0*/  IMAD R30, R27, R7, RZ ;  /* 0x000000071b1e7224 */ /* 0x000fe400078e02ff */
[----:B------:R-:W-:Y:S01]  /*22d0*/  IMAD.U32 R19, RZ, RZ, UR10 ;  /* 0x0000000aff137e24 */ /* 0x000fe2000f8e00ff */
[----:B------:R-:W-:Y:S01]  /*22e0*/  IADD3 R12, P0, P1, R13, R8, R28 ;  /* 0x000000080d0c7210 */ /* 0x000fe2000791e01c */
[----:B------:R-:W-:Y:S01]  /*22f0*/  IMAD.U32 R20, RZ, RZ, UR11 ;  /* 0x0000000bff147e24 */ /* 0x000fe2000f8e00ff */
[----:B------:R-:W-:Y:S02]  /*2300*/  SHF.R.S32.HI R13, RZ, 0x1f, R13 ;  /* 0x0000001fff0d7819 */ /* 0x000fe4000001140d */
[--C-:B------:R-:W-:Y:S02]  /*2310*/  IADD3 R12, P2, P3, R12, R19, R30.reuse ;  /* 0x000000130c0c7210 */ /* 0x100fe40007b5e01e */
[----:B------:R-:W-:-:S02]  /*2320*/  SHF.R.S32.HI R25, RZ, 0x1f, R30 ;  /* 0x0000001fff197819 */ /* 0x000fc4000001141e */
[----:B------:R-:W-:-:S04]  /*2330*/  IADD3.X R13, PT, PT, R13, R16, RZ, P0, P1 ;  /* 0x000000100d0d7210 */ /* 0x000fc800007e24ff */
[----:B------:R-:W-:-:S05]  /*2340*/  IADD3.X R13, PT, PT, R13, R20, R25, P2, P3 ;  /* 0x000000140d0d7210 */ /* 0x000fca00017e6419 */
[----:B------:R-:W2:Y:S02]  /*2350*/  LDG.E.S8 R25, desc[UR6][R12.64] ;  /* 0x000000060c197981 */ /* 0x000ea4000c1e1300 */
[----:B--2---:R-:W-:-:S13]  /*2360*/  ISETP.GE.AND P0, PT, R25, RZ, PT ;  /* 0x000000ff1900720c */ /* 0x004fda0003f06270 */
[----:B------:R-:W-:Y:S05]  /*2370*/  @P0 BREAK.RELIABLE B0 ;  /* 0x0000000000000942 */ /* 0x000fea0003800100 */
[----:B------:R-:W-:Y:S05]  /*2380*/  @P0 BRA `(.L_x_149) ;  /* 0x0000000400d00947 */ /* 0x000fea0003800000 */
[----:B------:R-:W-:Y:S02]  /*2390*/  IMAD.MOV.U32 R18, RZ, RZ, R27 ;  /* 0x000000ffff127224 */ /* 0x000fe400078e001b */
[----:B------:R-:W-:Y:S02]  /*23a0*/  IMAD.MOV.U32 R21, RZ, RZ, R29 ;  /* 0x000000ffff157224 */ /* 0x000fe400078e001d */
[----:B------:R-:W-:-:S07]  /*23b0*/  IMAD.MOV.U32 R24, RZ, RZ, R28 ;  /* 0x000000ffff187224 */ /* 0x000fce00078e001c */
.L_x_148:
[----:B------:R-:W-:Y:S05]  /*23c0*/  BSYNC.RELIABLE B0 ;  /* 0x0000000000007941 */ /* 0x000fea0003800100 */
.L_x_147:
[----:B------:R-:W-:Y:S01]  /*23d0*/  VIADD R12, R26, 0x1 ;  /* 0x000000011a0c7836 */ /* 0x000fe20000000000 */
[----:B------:R-:W-:Y:S04]  /*23e0*/  BSSY.RELIABLE B2, `(.L_x_150) ;  /* 0x0000022000027945 */ /* 0x000fe80003800100 */
[----:B------:R-:W-:-:S05]  /*23f0*/  I2FP.F32.U32 R12, R12 ;  /* 0x0000000c000c7245 */ /* 0x000fca0000201000 */
[----:B------:R-:W-:-:S04]  /*2400*/  FFMA R12, R12, R23, 0.10000000149011611938 ;  /* 0x3dcccccd0c0c7423 */ /* 0x000fc80000000017 */
[-C--:B------:R-:W-:Y:S01]  /*2410*/  FFMA R27, R14, R12.reuse, R11 ;  /* 0x0000000c0e1b7223 */ /* 0x080fe2000000000b */
        /* <DEDUP_REMOVED lines=24> */
[----:B--2---:R-:W-:-:S13]  /*25a0*/  ISETP.GT.AND P0, PT, R25, -0x1, PT ;  /* 0xffffffff1900780c */ /* 0x004fda0003f04270 */
[----:B------:R-:W-:Y:S05]  /*25b0*/  @P0 BREAK.RELIABLE B2 ;  /* 0x0000000000020942 */ /* 0x000fea0003800100 */
[----:B------:R-:W-:Y:S05]  /*25c0*/  @P0 BRA `(.L_x_149) ;  /* 0x0000000400400947 */ /* 0x000fea0003800000 */
[----:B------:R-:W-:Y:S02]  /*25d0*/  IMAD.MOV.U32 R18, RZ, RZ, R27 ;  /* 0x000000ffff127224 */ /* 0x000fe400078e001b */
[----:B------:R-:W-:Y:S02]  /*25e0*/  IMAD.MOV.U32 R21, RZ, RZ, R29 ;  /* 0x000000ffff157224 */ /* 0x000fe400078e001d */
[----:B------:R-:W-:-:S07]  /*25f0*/  IMAD.MOV.U32 R24, RZ, RZ, R28 ;  /* 0x000000ffff187224 */ /* 0x000fce00078e001c */
.L_x_151:
[----:B------:R-:W-:Y:S05]  /*2600*/  BSYNC.RELIABLE B2 ;  /* 0x0000000000027941 */ /* 0x000fea0003800100 */
.L_x_150:
        /* <DEDUP_REMOVED lines=18> */
[----:B------:R-:W-:Y:S01]  /*2730*/  IMAD R13, R29, UR4, RZ ;  /* 0x000000041d0d7c24 */ /* 0x000fe2000f8e02ff */
[----:B------:R-:W-:Y:S01]  /*2740*/  MOV R20, UR11 ;  /* 0x0000000b00147c02 */ /* 0x000fe20008000f00 */
[----:B------:R-:W-:Y:S02]  /*2750*/  IMAD R30, R27, R7, RZ ;  /* 0x000000071b1e7224 */ /* 0x000fe400078e02ff */
[----:B------:R-:W-:Y:S01]  /*2760*/  IMAD.U32 R19, RZ, RZ, UR10 ;  /* 0x0000000aff137e24 */ /* 0x000fe2000f8e00ff */
[----:B------:R-:W-:Y:S02]  /*2770*/  IADD3 R12, P0, P1, R13, R8, R28 ;  /* 0x000000080d0c7210 */ /* 0x000fe4000791e01c */
        /* <DEDUP_REMOVED lines=12> */
.L_x_153:
[----:B------:R-:W-:Y:S05]  /*2840*/  BSYNC.RELIABLE B2 ;  /* 0x0000000000027941 */ /* 0x000fea0003800100 */
.L_x_152:
        /* <DEDUP_REMOVED lines=35> */
.L_x_155:
[----:B------:R-:W-:Y:S05]  /*2a80*/  BSYNC.RELIABLE B2 ;  /* 0x0000000000027941 */ /* 0x000fea0003800100 */
.L_x_154:
[----:B------:R-:W-:-:S05]  /*2a90*/  VIADD R26, R26, 0x4 ;  /* 0x000000041a1a7836 */ /* 0x000fca0000000000 */
[----:B------:R-:W-:-:S13]  /*2aa0*/  ISETP.NE.AND P0, PT, R26, 0x20, PT ;  /* 0x000000201a00780c */ /* 0x000fda0003f05270 */
[----:B------:R-:W-:Y:S05]  /*2ab0*/  @P0 BRA `(.L_x_156) ;  /* 0xfffffff400ac0947 */ /* 0x000fea000383ffff */
[----:B------:R-:W-:Y:S05]  /*2ac0*/  EXIT ;  /* 0x000000000000794d */ /* 0x000fea0003800000 */
.L_x_149:
[----:B------:R-:W-:Y:S05]  /*2ad0*/  BSYNC.RECONVERGENT B1 ;  /* 0x0000000000017941 */ /* 0x000fea0003800200 */
.L_x_146:
[----:B------:R-:W-:-:S13]  /*2ae0*/  ISETP.NE.AND P0, PT, R4, RZ, PT ;  /* 0x000000ff0400720c */ /* 0x000fda0003f05270 */
[----:B------:R-:W-:Y:S05]  /*2af0*/  @!P0 BRA `(.L_x_157) ;  /* 0x0000000000288947 */ /* 0x000fea0003800000 */
        /* <DEDUP_REMOVED lines=10> */
.L_x_157:
[----:B------:R-:W-:-:S04]  /*2ba0*/  ISETP.GE.AND P0, PT, R18, RZ, PT ;  /* 0x000000ff1200720c */ /* 0x000fc80003f06270 */
[----:B------:R-:W-:-:S13]  /*2bb0*/  ISETP.EQ.OR P0, PT, R5, RZ, !P0 ;  /* 0x000000ff0500720c */ /* 0x000fda0004702670 */
[----:B------:R-:W-:Y:S05]  /*2bc0*/  @P0 EXIT ;  /* 0x000000000000094d */ /* 0x000fea0003800000 */
[----:B------:R-:W-:Y:S01]  /*2bd0*/  IMAD R7, R18, R7, RZ ;  /* 0x0000000712077224 */ /* 0x000fe200078e02ff */
[----:B------:R-:W-:Y:S01]  /*2be0*/  SHF.R.S32.HI R3, RZ, 0x1f, R24 ;  /* 0x0000001fff037819 */ /* 0x000fe20000011418 */
[----:B------:R-:W-:Y:S02]  /*2bf0*/  IMAD R21, R21, UR4, RZ ;  /* 0x0000000415157c24 */ /* 0x000fe4000f8e02ff */
[----:B------:R-:W-:-:S03]  /*2c00*/  IMAD.MOV.U32 R12, RZ, RZ, 0x1 ;  /* 0x00000001ff0c7424 */ /* 0x000fc600078e00ff */
[----:B------:R-:W-:Y:S02]  /*2c10*/  IADD3 R8, P0, P1, R21, R8, R7 ;  /* 0x0000000815087210 */ /* 0x000fe4000791e007 */
[----:B------:R-:W-:Y:S02]  /*2c20*/  SHF.R.S32.HI R21, RZ, 0x1f, R21 ;  /* 0x0000001fff157819 */ /* 0x000fe40000011415 */
[----:B------:R-:W-:-:S04]  /*2c30*/  SHF.R.S32.HI R7, RZ, 0x1f, R7 ;  /* 0x0000001fff077819 */ /* 0x000fc80000011407 */
[----:B------:R-:W-:Y:S02]  /*2c40*/  IADD3.X R7, PT, PT, R21, R16, R7, P0, P1 ;  /* 0x0000001015077210 */ /* 0x000fe400007e2407 */
[----:B------:R-:W-:-:S04]  /*2c50*/  IADD3 R24, P0, P1, R8, R19, R24 ;  /* 0x0000001308187210 */ /* 0x000fc8000791e018 */
[----:B------:R-:W-:-:S05]  /*2c60*/  IADD3.X R25, PT, PT, R7, R20, R3, P0, P1 ;  /* 0x0000001407197210 */ /* 0x000fca00007e2403 */
[----:B------:R-:W-:Y:S01]  /*2c70*/  STG.E.U8 desc[UR6][R24.64], R12 ;  /* 0x0000000c18007986 */ /* 0x000fe2000c101106 */
[----:B------:R-:W-:Y:S05]  /*2c80*/  EXIT ;  /* 0x000000000000794d */ /* 0x000fea0003800000 */
.L_x_158:
        /* <DEDUP_REMOVED lines=15> */
.L_x_1260:


//--------------------- .text._Z14physics_kernelPfS_S_S_PbPKfS2_S2_S2_PKbS2_iiiiffff --------------------------
	.section	.text._Z14physics_kernelPfS_S_S_PbPKfS2_S2_S2_PKbS2_iiiiffff,"ax",@progbits
	.align	128
        .global         _Z14physics_kernelPfS_S_S_PbPKfS2_S2_S2_PKbS2_iiiiffff
        .type           _Z14physics_kernelPfS_S_S_PbPKfS2_S2_S2_PKbS2_iiiiffff,@function
        .size           _Z14physics_kernelPfS_S_S_PbPKfS2_S2_S2_PKbS2_iiiiffff,(.L_x_1261 - _Z14physics_kernelPfS_S_S_PbPKfS2_S2_S2_PKbS2_iiiiffff)
        .other          _Z14physics_kernelPfS_S_S_PbPKfS2_S2_S2_PKbS2_iiiiffff,@"STO_CUDA_ENTRY STV_DEFAULT"
_Z14physics_kernelPfS_S_S_PbPKfS2_S2_S2_PKbS2_iiiiffff:
.text._Z14physics_kernelPfS_S_S_PbPKfS2_S2_S2_PKbS2_iiiiffff:
        /* <DEDUP_REMOVED lines=9> */
[----:B------:R-:W1:Y:S07]  /*0090*/  LDCU.64 UR6, c[0x0][0x358] ;  /* 0x00006b00ff0677ac */ /* 0x000e6e0008000a00 */
[----:B------:R-:W2:Y:S08]  /*00a0*/  LDC.64 R6, c[0x0][0x390] ;  /* 0x0000e400ff067b82 */ /* 0x000eb00000000a00 */
[----:B------:R-:W3:Y:S01]  /*00b0*/  LDC.64 R10, c[0x0][0x3c0] ;  /* 0x0000f000ff0a7b82 */ /* 0x000ee20000000a00 */
[----:B0-----:R-:W-:-:S07]  /*00c0*/  IMAD.WIDE R4, R19, 0x4, R4 ;  /* 0x0000000413047825 */ /* 0x001fce00078e0204 */
[----:B------:R-:W0:Y:S01]  /*00d0*/  LDC.64 R8, c[0x0][0x398] ;  /* 0x0000e600ff087b82 */ /* 0x000e220000000a00 */
[----:B-1----:R-:W4:Y:S01]  /*00e0*/  LDG.E.CONSTANT R2, desc[UR6][R4.64] ;  /* 0x0000000604027981 */ /* 0x002f22000c1e9900 */
[----:B--2---:R-:W-:-:S05]  /*00f0*/  IMAD.WIDE R6, R19, 0x4, R6 ;  /* 0x0000000413067825 */ /* 0x004fca00078e0206 */
[----:B------:R-:W4:Y:S01]  /*0100*/  LDG.E R3, desc[UR6][R6.64] ;  /* 0x0000000606037981 */ /* 0x000f22000c1e1900 */
[----:B---3--:R-:W-:-:S06]  /*0110*/  IMAD.WIDE R10, R19, 0x4, R10 ;  /* 0x00000004130a7825 */ /* 0x008fcc00078e020a */
[----:B------:R-:W2:Y:S01]  /*0120*/  LDG.E.CONSTANT R10, desc[UR6][R10.64] ;  /* 0x000000060a0a7981 */ /* 0x000ea2000c1e9900 */
[----:B0-----:R-:W-:-:S04]  /*0130*/  IMAD.WIDE R8, R19, 0x4, R8 ;  /* 0x0000000413087825 */ /* 0x001fc800078e0208 */
[----:B----4-:R-:W-:-:S05]  /*0140*/  FADD R2, R2, R3 ;  /* 0x0000000302027221 */ /* 0x010fca0000000000 */
[----:B------:R0:W-:Y:S04]  /*0150*/  STG.E desc[UR6][R6.64], R2 ;  /* 0x0000000206007986 */ /* 0x0001e8000c101906 */
[----:B------:R-:W2:Y:S01]  /*0160*/  LDG.E R3, desc[UR6][R8.64] ;  /* 0x0000000608037981 */ /* 0x000ea2000c1e1900 */
[----:B------:R-:W-:-:S06]  /*0170*/  FMUL R0, R2, 0.63661974668502807617 ;  /* 0x3f22f98302007820 */ /* 0x000fcc0000400000 */
[----:B------:R-:W1:Y:S01]  /*0180*/  F2I.NTZ R0, R0 ;  /* 0x0000000000007305 */ /* 0x000e620000203100 */
[----:B------:R-:W-:Y:S02]  /*0190*/  FSETP.GE.AND P0, PT, |R2|, 105615, PT ;  /* 0x47ce47800200780b */ /* 0x000fe40003f06200 */
[----:B-1----:R-:W-:-:S05]  /*01a0*/  I2FP.F32.S32 R5, R0 ;  /* 0x0000000000057245 */ /* 0x002fca0000201400 */
[----:B------:R-:W-:-:S04]  /*01b0*/  FFMA R4, R5, -1.5707962512969970703, R2 ;  /* 0xbfc90fda05047823 */ /* 0x000fc80000000002 */
[C---:B------:R-:W-:Y:S01]  /*01c0*/  FFMA R4, R5.reuse, -7.5497894158615963534e-08, R4 ;  /* 0xb3a2216805047823 */ /* 0x040fe20000000004 */
[----:B------:R-:W-:Y:S03]  /*01d0*/  BSSY.RECONVERGENT B0, `(.L_x_159) ;  /* 0x000006a000007945 */ /* 0x000fe60003800200 */
[----:B------:R-:W-:Y:S01]  /*01e0*/  FFMA R16, R5, -5.3903029534742383927e-15, R4 ;  /* 0xa7c234c505107823 */ /* 0x000fe20000000004 */
[----:B------:R-:W-:-:S03]  /*01f0*/  IMAD.MOV.U32 R17, RZ, RZ, R0 ;  /* 0x000000ffff117224 */ /* 0x000fc600078e0000 */
[----:B0-----:R-:W-:Y:S02]  /*0200*/  IMAD.MOV.U32 R6, RZ, RZ, R16 ;  /* 0x000000ffff067224 */ /* 0x001fe400078e0010 */
[----:B--2---:R-:W-:-:S05]  /*0210*/  FADD R3, R3, R10 ;  /* 0x0000000a03037221 */ /* 0x004fca0000000000 */
[----:B------:R-:W-:-:S04]  /*0220*/  FMNMX R3, R3, -1.5599999427795410156, !PT ;  /* 0xbfc7ae1403037809 */ /* 0x000fc80007800000 */
[----:B------:R-:W-:-:S05]  /*0230*/  FMNMX R3, R3, 1.5599999427795410156, PT ;  /* 0x3fc7ae1403037809 */ /* 0x000fca0003800000 */
[----:B------:R0:W-:Y:S02]  /*0240*/  STG.E desc[UR6][R8.64], R3 ;  /* 0x0000000308007986 */ /* 0x0001e4000c101906 */
[----:B0-----:R-:W-:Y:S01]  /*0250*/  P2R R3, PR, RZ, 0x1 ;  /* 0x00000001ff037803 */ /* 0x001fe20000000000 */
[----:B------:R-:W-:Y:S06]  /*0260*/  @!P0 BRA `(.L_x_160) ;  /* 0x0000000400808947 */ /* 0x000fec0003800000 */
[----:B------:R-:W-:-:S13]  /*0270*/  FSETP.NEU.AND P0, PT, |R2|, +INF , PT ;  /* 0x7f8000000200780b */ /* 0x000fda0003f0d200 */
[----:B------:R-:W-:Y:S01]  /*0280*/  @!P0 FMUL R6, RZ, R2 ;  /* 0x00000002ff068220 */ /* 0x000fe20000400000 */
[----:B------:R-:W-:Y:S01]  /*0290*/  @!P0 IMAD.MOV.U32 R0, RZ, RZ, RZ ;  /* 0x000000ffff008224 */ /* 0x000fe200078e00ff */
[----:B------:R-:W-:Y:S06]  /*02a0*/  @!P0 BRA `(.L_x_160) ;  /* 0x0000000400708947 */ /* 0x000fec0003800000 */
[----:B------:R-:W-:Y:S02]  /*02b0*/  IMAD.SHL.U32 R3, R2, 0x100, RZ ;  /* 0x0000010002037824 */ /* 0x000fe400078e00ff */
[----:B------:R-:W-:Y:S02]  /*02c0*/  HFMA2 R0, -RZ, RZ, 0, 0 ;  /* 0x00000000ff007431 */ /* 0x000fe400000001ff */
[----:B------:R-:W-:Y:S01]  /*02d0*/  IMAD.MOV.U32 R14, RZ, RZ, RZ ;  /* 0x000000ffff0e7224 */ /* 0x000fe200078e00ff */
[----:B------:R-:W0:Y:S01]  /*02e0*/  LDCU.64 UR8, c[0x4][URZ] ;  /* 0x01000000ff0877ac */ /* 0x000e220008000a00 */
[----:B------:R-:W-:Y:S01]  /*02f0*/  LOP3.LUT R13, R3, 0x80000000, RZ, 0xfc, !PT ;  /* 0x80000000030d7812 */ /* 0x000fe200078efcff */
[----:B------:R-:W-:Y:S01]  /*0300*/  UMOV UR5, URZ ;  /* 0x000000ff00057c82 */ /* 0x000fe20008000000 */
[----:B------:R-:W-:-:S05]  /*0310*/  UMOV UR4, URZ ;  /* 0x000000ff00047c82 */ /* 0x000fca0008000000 */
.L_x_161:
        /* <DEDUP_REMOVED lines=19> */
[--C-:B------:R-:W-:Y:S01]  /*0450*/  @P4 IMAD.MOV.U32 R11, RZ, RZ, R4.reuse ;  /* 0x000000ffff0b4224 */ /* 0x100fe200078e0004 */
[----:B------:R-:W-:Y:S01]  /*0460*/  IADD3 R14, PT, PT, R14, 0x4, RZ ;  /* 0x000000040e0e7810 */ /* 0x000fe20007ffe0ff */
[----:B------:R-:W-:-:S08]  /*0470*/  @P5 IMAD.MOV.U32 R12, RZ, RZ, R4 ;  /* 0x000000ffff0c5224 */ /* 0x000fd000078e0004 */
        /* <DEDUP_REMOVED lines=17> */
[----:B------:R-:W-:Y:S01]  /*0590*/  @P4 IMAD.MOV.U32 R6, RZ, RZ, R3 ;  /* 0x000000ffff064224 */ /* 0x000fe200078e0003 */
[----:B------:R-:W-:Y:S01]  /*05a0*/  @P4 MOV R5, R8 ;  /* 0x0000000800054202 */ /* 0x000fe20000000f00 */
[----:B------:R-:W-:Y:S01]  /*05b0*/  @P0 IMAD.MOV.U32 R5, RZ, RZ, R9 ;  /* 0x000000ffff050224 */ /* 0x000fe200078e0009 */
[----:B------:R-:W-:Y:S01]  /*05c0*/  ISETP.EQ.AND P4, PT, R7, RZ, PT ;  /* 0x000000ff0700720c */ /* 0x000fe20003f82270 */
[----:B------:R-:W-:Y:S02]  /*05d0*/  @P1 IMAD.MOV.U32 R5, RZ, RZ, R10 ;  /* 0x000000ffff051224 */ /* 0x000fe400078e000a */
[----:B------:R-:W-:Y:S02]  /*05e0*/  @P2 IMAD.MOV.U32 R5, RZ, RZ, R11 ;  /* 0x000000ffff052224 */ /* 0x000fe400078e000b */
[----:B------:R-:W-:-:S02]  /*05f0*/  @P0 IMAD.MOV.U32 R6, RZ, RZ, R8 ;  /* 0x000000ffff060224 */ /* 0x000fc400078e0008 */
[----:B------:R-:W-:Y:S01]  /*0600*/  @P1 IMAD.MOV.U32 R6, RZ, RZ, R9 ;  /* 0x000000ffff061224 */ /* 0x000fe200078e0009 */
[----:B------:R-:W-:Y:S01]  /*0610*/  @P2 MOV R6, R10 ;  /* 0x0000000a00062202 */ /* 0x000fe20000000f00 */
[--C-:B------:R-:W-:Y:S02]  /*0620*/  @P3 IMAD.MOV.U32 R5, RZ, RZ, R12.reuse ;  /* 0x000000ffff053224 */ /* 0x100fe400078e000c */
[----:B------:R-:W-:Y:S02]  /*0630*/  @P3 IMAD.MOV.U32 R6, RZ, RZ, R11 ;  /* 0x000000ffff063224 */ /* 0x000fe400078e000b */
[----:B------:R-:W-:Y:S01]  /*0640*/  @P4 MOV R5, R0 ;  /* 0x0000000000054202 */ /* 0x000fe20000000f00 */
[----:B------:R-:W-:Y:S02]  /*0650*/  @P4 IMAD.MOV.U32 R6, RZ, RZ, R12 ;  /* 0x000000ffff064224 */ /* 0x000fe400078e000c */
[----:B------:R-:W-:Y:S02]  /*0660*/  @P5 IMAD.MOV.U32 R6, RZ, RZ, R0 ;  /* 0x000000ffff065224 */ /* 0x000fe400078e0000 */
[----:B------:R-:W-:Y:S01]  /*0670*/  IMAD.MOV.U32 R13, RZ, RZ, R5 ;  /* 0x000000ffff0d7224 */ /* 0x000fe200078e0005 */
[----:B------:R-:W-:Y:S06]  /*0680*/  @!P6 BRA `(.L_x_163) ;  /* 0x00000000002ce947 */ /* 0x000fec0003800000 */
[----:B------:R-:W-:Y:S01]  /*0690*/  @P0 IMAD.MOV.U32 R5, RZ, RZ, R3 ;  /* 0x000000ffff050224 */ /* 0x000fe200078e0003 */
[----:B------:R-:W-:Y:S01]  /*06a0*/  ISETP.EQ.AND P0, PT, R7, 0x8, PT ;  /* 0x000000080700780c */ /* 0x000fe20003f02270 */
[----:B------:R-:W-:Y:S01]  /*06b0*/  @P1 IMAD.MOV.U32 R5, RZ, RZ, R8 ;  /* 0x000000ffff051224 */ /* 0x000fe200078e0008 */
[----:B------:R-:W-:Y:S01]  /*06c0*/  @P2 MOV R5, R9 ;  /* 0x0000000900052202 */ /* 0x000fe20000000f00 */
[----:B------:R-:W-:Y:S01]  /*06d0*/  @P3 IMAD.MOV.U32 R5, RZ, RZ, R10 ;  /* 0x000000ffff053224 */ /* 0x000fe200078e000a */
[----:B------:R-:W-:Y:S01]  /*06e0*/  LOP3.LUT R4, R4, 0x1f, RZ, 0xc0, !PT ;  /* 0x0000001f04047812 */ /* 0x000fe200078ec0ff */
[----:B------:R-:W-:Y:S02]  /*06f0*/  @P4 IMAD.MOV.U32 R5, RZ, RZ, R11 ;  /* 0x000000ffff054224 */ /* 0x000fe400078e000b */
[----:B------:R-:W-:Y:S01]  /*0700*/  @P5 IMAD.MOV.U32 R5, RZ, RZ, R12 ;  /* 0x000000ffff055224 */ /* 0x000fe200078e000c */
[----:B------:R-:W-:-:S05]  /*0710*/  SHF.L.W.U32.HI R13, R6, R4, R13 ;  /* 0x00000004060d7219 */ /* 0x000fca0000010e0d */
[----:B------:R-:W-:-:S05]  /*0720*/  @P0 IMAD.MOV.U32 R5, RZ, RZ, R0 ;  /* 0x000000ffff050224 */ /* 0x000fca00078e0000 */
[----:B------:R-:W-:-:S07]  /*0730*/  SHF.L.W.U32.HI R6, R5, R4, R6 ;  /* 0x0000000405067219 */ /* 0x000fce0000010e06 */
.L_x_163:
[----:B------:R-:W-:Y:S05]  /*0740*/  BSYNC.RECONVERGENT B1 ;  /* 0x0000000000017941 */ /* 0x000fea0003800200 */
.L_x_162:
[C---:B------:R-:W-:Y:S01]  /*0750*/  SHF.L.W.U32.HI R15, R6.reuse, 0x2, R13 ;  /* 0x00000002060f7819 */ /* 0x040fe20000010e0d */
[----:B------:R-:W-:Y:S01]  /*0760*/  UMOV UR4, 0x54442d19 ;  /* 0x54442d1900047882 */ /* 0x000fe20000000000 */
[----:B------:R-:W-:Y:S01]  /*0770*/  SHF.L.U32 R6, R6, 0x2, RZ ;  /* 0x0000000206067819 */ /* 0x000fe200000006ff */
        /* <DEDUP_REMOVED lines=15> */
.L_x_160:
[----:B------:R-:W-:Y:S05]  /*0870*/  BSYNC.RECONVERGENT B0 ;  /* 0x0000000000007941 */ /* 0x000fea0003800200 */
.L_x_159:
[----:B------:R-:W-:Y:S01]  /*0880*/  LOP3.LUT R7, R0, 0x1, RZ, 0xc0, !PT ;  /* 0x0000000100077812 */ /* 0x000fe200078ec0ff */
[----:B------:R-:W-:Y:S02]  /*0890*/  IMAD.MOV.U32 R15, RZ, RZ, 0x37cbac00 ;  /* 0x37cbac00ff0f7424 */ /* 0x000fe400078e00ff */
[----:B------:R-:W-:Y:S01]  /*08a0*/  FMUL R4, R6, R6 ;  /* 0x0000000606047220 */ /* 0x000fe20000400000 */
[----:B------:R-:W-:Y:S01]  /*08b0*/  IADD3 R0, PT, PT, R0, 0x1, RZ ;  /* 0x0000000100007810 */ /* 0x000fe20007ffe0ff */
[----:B------:R-:W-:Y:S01]  /*08c0*/  IMAD.MOV.U32 R13, RZ, RZ, 0x3e2aaaa8 ;  /* 0x3e2aaaa8ff0d7424 */ /* 0x000fe200078e00ff */
[----:B------:R-:W-:Y:S01]  /*08d0*/  ISETP.NE.U32.AND P0, PT, R7, 0x1, PT ;  /* 0x000000010700780c */ /* 0x000fe20003f05070 */
[----:B------:R-:W-:Y:S01]  /*08e0*/  FFMA R5, R4, R15, -0.0013887860113754868507 ;  /* 0xbab607ed04057423 */ /* 0x000fe2000000000f */
[----:B------:R-:W-:Y:S01]  /*08f0*/  IMAD.MOV.U32 R7, RZ, RZ, 0x3c0885e4 ;  /* 0x3c0885e4ff077424 */ /* 0x000fe200078e00ff */
[----:B------:R-:W-:Y:S01]  /*0900*/  LOP3.LUT P1, RZ, R0, 0x2, RZ, 0xc0, !PT ;  /* 0x0000000200ff7812 */ /* 0x000fe2000782c0ff */
[----:B------:R-:W-:Y:S01]  /*0910*/  BSSY.RECONVERGENT B0, `(.L_x_164) ;  /* 0x000006b000007945 */ /* 0x000fe20003800200 */
[----:B------:R-:W-:-:S02]  /*0920*/  FSETP.GE.AND P2, PT, |R2|, 105615, PT ;  /* 0x47ce47800200780b */ /* 0x000fc40003f46200 */
[----:B------:R-:W-:Y:S02]  /*0930*/  FSEL R5, R5, -0.00019574658654164522886, P0 ;  /* 0xb94d415305057808 */ /* 0x000fe40000000000 */
[----:B------:R-:W-:Y:S02]  /*0940*/  FSEL R7, R7, 0.041666727513074874878, !P0 ;  /* 0x3d2aaabb07077808 */ /* 0x000fe40004000000 */
[----:B------:R-:W-:Y:S02]  /*0950*/  FSEL R0, R6, 1, !P0 ;  /* 0x3f80000006007808 */ /* 0x000fe40004000000 */
[----:B------:R-:W-:Y:S01]  /*0960*/  FSEL R6, -R13, -0.4999999701976776123, !P0 ;  /* 0xbeffffff0d067808 */ /* 0x000fe20004000100 */
[C---:B------:R-:W-:Y:S02]  /*0970*/  FFMA R7, R4.reuse, R5, R7 ;  /* 0x0000000504077223 */ /* 0x040fe40000000007 */
        /* <DEDUP_REMOVED lines=10> */
[----:B------:R-:W-:Y:S01]  /*0a20*/  MOV R16, RZ ;  /* 0x000000ff00107202 */ /* 0x000fe20000000f00 */
[----:B------:R-:W-:Y:S01]  /*0a30*/  IMAD.MOV.U32 R0, RZ, RZ, RZ ;  /* 0x000000ffff007224 */ /* 0x000fe200078e00ff */
[----:B------:R-:W0:Y:S02]  /*0a40*/  LDCU.64 UR8, c[0x4][URZ] ;  /* 0x01000000ff0877ac */ /* 0x000e240008000a00 */
[----:B------:R-:W-:Y:S01]  /*0a50*/  LOP3.LUT R13, R4, 0x80000000, RZ, 0xfc, !PT ;  /* 0x80000000040d7812 */ /* 0x000fe200078efcff */
[----:B------:R-:W-:Y:S01]  /*0a60*/  UMOV UR5, URZ ;  /* 0x000000ff00057c82 */ /* 0x000fe20008000000 */
[----:B------:R-:W-:-:S05]  /*0a70*/  UMOV UR4, URZ ;  /* 0x000000ff00047c82 */ /* 0x000fca0008000000 */
.L_x_166:
        /* <DEDUP_REMOVED lines=17> */
[--C-:B------:R-:W-:Y:S01]  /*0b90*/  @P0 IMAD.MOV.U32 R3, RZ, RZ, R4.reuse ;  /* 0x000000ffff030224 */ /* 0x100fe200078e0004 */
[----:B------:R-:W-:Y:S01]  /*0ba0*/  @P2 MOV R9, R4 ;  /* 0x0000000400092202 */ /* 0x000fe20000000f00 */
        /* <DEDUP_REMOVED lines=21> */
[----:B------:R-:W-:Y:S01]  /*0d00*/  @P4 IMAD.MOV.U32 R4, RZ, RZ, R8 ;  /* 0x000000ffff044224 */ /* 0x000fe200078e0008 */
[----:B------:R-:W-:Y:S01]  /*0d10*/  ISETP.EQ.AND P4, PT, R7, 0x4, PT ;  /* 0x000000040700780c */ /* 0x000fe20003f82270 */
[----:B------:R-:W-:Y:S01]  /*0d20*/  @P2 IMAD.MOV.U32 R4, RZ, RZ, R9 ;  /* 0x000000ffff042224 */ /* 0x000fe200078e0009 */
[----:B------:R-:W-:Y:S01]  /*0d30*/  @P2 MOV R5, R8 ;  /* 0x0000000800052202 */ /* 0x000fe20000000f00 */
[----:B------:R-:W-:Y:S02]  /*0d40*/  @P1 IMAD.MOV.U32 R4, RZ, RZ, R10 ;  /* 0x000000ffff041224 */ /* 0x000fe400078e000a */
[----:B------:R-:W-:-:S02]  /*0d50*/  @P0 IMAD.MOV.U32 R4, RZ, RZ, R11 ;  /* 0x000000ffff040224 */ /* 0x000fc400078e000b */
[----:B------:R-:W-:Y:S01]  /*0d60*/  @P1 IMAD.MOV.U32 R5, RZ, RZ, R9 ;  /* 0x000000ffff051224 */ /* 0x000fe200078e0009 */
[----:B------:R-:W-:Y:S01]  /*0d70*/  @P0 MOV R5, R10 ;  /* 0x0000000a00050202 */ /* 0x000fe20000000f00 */
[----:B------:R-:W-:Y:S02]  /*0d80*/  @P3 IMAD.MOV.U32 R4, RZ, RZ, R12 ;  /* 0x000000ffff043224 */ /* 0x000fe400078e000c */
[--C-:B------:R-:W-:Y:S02]  /*0d90*/  @P5 IMAD.MOV.U32 R4, RZ, RZ, R0.reuse ;  /* 0x000000ffff045224 */ /* 0x100fe400078e0000 */
[----:B------:R-:W-:Y:S01]  /*0da0*/  @P3 IMAD.MOV.U32 R5, RZ, RZ, R11 ;  /* 0x000000ffff053224 */ /* 0x000fe200078e000b */
[----:B------:R-:W-:Y:S01]  /*0db0*/  @P5 MOV R5, R12 ;  /* 0x0000000c00055202 */ /* 0x000fe20000000f00 */
[----:B------:R-:W-:Y:S02]  /*0dc0*/  @P4 IMAD.MOV.U32 R5, RZ, RZ, R0 ;  /* 0x000000ffff054224 */ /* 0x000fe400078e0000 */
[----:B------:R-:W-:Y:S01]  /*0dd0*/  IMAD.MOV.U32 R13, RZ, RZ, R4 ;  /* 0x000000ffff0d7224 */ /* 0x000fe200078e0004 */
[----:B------:R-:W-:Y:S06]  /*0de0*/  @!P6 BRA `(.L_x_168) ;  /* 0x000000000028e947 */ /* 0x000fec0003800000 */
[----:B------:R-:W-:Y:S01]  /*0df0*/  @P1 MOV R3, R8 ;  /* 0x0000000800031202 */ /* 0x000fe20000000f00 */
[----:B------:R-:W-:Y:S01]  /*0e00*/  @P0 IMAD.MOV.U32 R3, RZ, RZ, R9 ;  /* 0x000000ffff030224 */ /* 0x000fe200078e0009 */
[----:B------:R-:W-:Y:S01]  /*0e10*/  ISETP.EQ.AND P0, PT, R7, 0x8, PT ;  /* 0x000000080700780c */ /* 0x000fe20003f02270 */
[----:B------:R-:W-:Y:S01]  /*0e20*/  @P3 IMAD.MOV.U32 R3, RZ, RZ, R10 ;  /* 0x000000ffff033224 */ /* 0x000fe200078e000a */
[----:B------:R-:W-:Y:S01]  /*0e30*/  LOP3.LUT R6, R6, 0x1f, RZ, 0xc0, !PT ;  /* 0x0000001f06067812 */ /* 0x000fe200078ec0ff */
[----:B------:R-:W-:Y:S01]  /*0e40*/  @P5 IMAD.MOV.U32 R3, RZ, RZ, R11 ;  /* 0x000000ffff035224 */ /* 0x000fe200078e000b */
[----:B------:R-:W-:Y:S02]  /*0e50*/  @P4 MOV R3, R12 ;  /* 0x0000000c00034202 */ /* 0x000fe40000000f00 */
[----:B------:R-:W-:-:S07]  /*0e60*/  SHF.L.W.U32.HI R13, R5, R6, R13 ;  /* 0x00000006050d7219 */ /* 0x000fce0000010e0d */
[----:B------:R-:W-:-:S05]  /*0e70*/  @P0 IMAD.MOV.U32 R3, RZ, RZ, R0 ;  /* 0x000000ffff030224 */ /* 0x000fca00078e0000 */
[----:B------:R-:W-:-:S07]  /*0e80*/  SHF.L.W.U32.HI R5, R3, R6, R5 ;  /* 0x0000000603057219 */ /* 0x000fce0000010e05 */
.L_x_168:
[----:B------:R-:W-:Y:S05]  /*0e90*/  BSYNC.RECONVERGENT B1 ;  /* 0x0000000000017941 */ /* 0x000fea0003800200 */
.L_x_167:
[C---:B------:R-:W-:Y:S01]  /*0ea0*/  SHF.L.W.U32.HI R17, R5.reuse, 0x2, R13 ;  /* 0x0000000205117819 */ /* 0x040fe20000010e0d */
[----:B------:R-:W-:Y:S01]  /*0eb0*/  IMAD.SHL.U32 R5, R5, 0x4, RZ ;  /* 0x0000000405057824 */ /* 0x000fe200078e00ff */
[----:B------:R-:W-:Y:S01]  /*0ec0*/  UMOV UR4, 0x54442d19 ;  /* 0x54442d1900047882 */ /* 0x000fe20000000000 */
[----:B------:R-:W-:Y:S01]  /*0ed0*/  UMOV UR5, 0x3bf921fb ;  /* 0x3bf921fb00057882 */ /* 0x000fe20000000000 */
[----:B------:R-:W-:Y:S02]  /*0ee0*/  SHF.R.S32.HI R0, RZ, 0x1f, R17 ;  /* 0x0000001fff007819 */ /* 0x000fe40000011411 */
[----:B------:R-:W-:Y:S02]  /*0ef0*/  SHF.R.U32.HI R13, RZ, 0x1e, R13 ;  /* 0x0000001eff0d7819 */ /* 0x000fe4000001160d */
[C---:B------:R-:W-:Y:S02]  /*0f00*/  LOP3.LUT R6, R0.reuse, R5, RZ, 0x3c, !PT ;  /* 0x0000000500067212 */ /* 0x040fe400078e3cff */
[----:B------:R-:W-:-:S02]  /*0f10*/  LOP3.LUT R7, R0, R17, RZ, 0x3c, !PT ;  /* 0x0000001100077212 */ /* 0x000fc400078e3cff */
[----:B------:R-:W-:Y:S02]  /*0f20*/  ISETP.GE.AND P1, PT, R2, RZ, PT ;  /* 0x000000ff0200720c */ /* 0x000fe40003f26270 */
[----:B------:R-:W0:Y:S01]  /*0f30*/  I2F.F64.S64 R4, R6 ;  /* 0x0000000600047312 */ /* 0x000e220000301c00 */
[C---:B------:R-:W-:Y:S02]  /*0f40*/  LOP3.LUT R2, R17.reuse, R2, RZ, 0x3c, !PT ;  /* 0x0000000211027212 */ /* 0x040fe400078e3cff */
[----:B------:R-:W-:Y:S02]  /*0f50*/  LEA.HI R17, R17, R13, RZ, 0x1 ;  /* 0x0000000d11117211 */ /* 0x000fe400078f08ff */
[----:B------:R-:W-:-:S03]  /*0f60*/  ISETP.GE.AND P0, PT, R2, RZ, PT ;  /* 0x000000ff0200720c */ /* 0x000fc60003f06270 */
[----:B------:R-:W-:-:S05]  /*0f70*/  IMAD.MOV R0, RZ, RZ, -R17 ;  /* 0x000000ffff007224 */ /* 0x000fca00078e0a11 */
[----:B------:R-:W-:Y:S01]  /*0f80*/  @!P1 MOV R17, R0 ;  /* 0x0000000000119202 */ /* 0x000fe20000000f00 */
[----:B0-----:R-:W-:-:S10]  /*0f90*/  DMUL R4, R4, UR4 ;  /* 0x0000000404047c28 */ /* 0x001fd40008000000 */
[----:B------:R-:W0:Y:S02]  /*0fa0*/  F2F.F32.F64 R4, R4 ;  /* 0x0000000400047310 */ /* 0x000e240000301000 */
[----:B0-----:R-:W-:-:S07]  /*0fb0*/  FSEL R16, -R4, R4, !P0 ;  /* 0x0000000404107208 */ /* 0x001fce0004000100 */
.L_x_165:
[----:B------:R-:W-:Y:S05]  /*0fc0*/  BSYNC.RECONVERGENT B0 ;  /* 0x0000000000007941 */ /* 0x000fea0003800200 */
.L_x_164:
[----:B------:R-:W0:Y:S01]  /*0fd0*/  LDCU.64 UR4, c[0x0][0x3c8] ;  /* 0x00007900ff0477ac */ /* 0x000e220008000a00 */
[----:B------:R-:W-:Y:S01]  /*0fe0*/  SHF.R.S32.HI R0, RZ, 0x1f, R19 ;  /* 0x0000001fff007819 */ /* 0x000fe20000011413 */
[----:B------:R-:W1:Y:S01]  /*0ff0*/  LDC.64 R6, c[0x0][0x388] ;  /* 0x0000e200ff067b82 */ /* 0x000e620000000a00 */
[----:B------:R-:W-:-:S07]  /*1000*/  IMAD R21, R19, 0x3, RZ ;  /* 0x0000000313157824 */ /* 0x000fce00078e02ff */
[----:B------:R-:W2:Y:S08]  /*1010*/  LDC.64 R8, c[0x0][0x3a8] ;  /* 0x0000ea00ff087b82 */ /* 0x000eb00000000a00 */
[----:B------:R-:W3:Y:S01]  /*1020*/  LDC.64 R10, c[0x0][0x3d0] ;  /* 0x0000f400ff0a7b82 */ /* 0x000ee20000000a00 */
[----:B0-----:R-:W-:-:S07]  /*1030*/  IADD3 R2, P0, PT, R19, UR4, RZ ;  /* 0x0000000413027c10 */ /* 0x001fce000ff1e0ff */
[----:B------:R-:W0:Y:S01]  /*1040*/  LDC.64 R12, c[0x0][0x3b0] ;  /* 0x0000ec00ff0c7b82 */ /* 0x000e220000000a00 */
[----:B------:R-:W-:Y:S01]  /*1050*/  IADD3.X R3, PT, PT, R0, UR5, RZ, P0, !PT ;  /* 0x0000000500037c10 */ /* 0x000fe200087fe4ff */
[----:B------:R-:W4:Y:S04]  /*1060*/  LDCU.64 UR4, c[0x0][0x3a0] ;  /* 0x00007400ff0477ac */ /* 0x000f280008000a00 */
[----:B------:R-:W5:Y:S01]  /*1070*/  LDG.E.U8.CONSTANT R2, desc[UR6][R2.64] ;  /* 0x0000000602027981 */ /* 0x000f62000c1e9100 */
[----:B------:R-:W-:Y:S01]  /*1080*/  FMUL R22, R16, R16 ;  /* 0x0000001010167220 */ /* 0x000fe20000400000 */
[----:B------:R-:W-:Y:S01]  /*1090*/  LOP3.LUT P1, RZ, R17, 0x2, RZ, 0xc0, !PT ;  /* 0x0000000211ff7812 */ /* 0x000fe2000782c0ff */
[----:B------:R-:W1:Y:S01]  /*10a0*/  LDCU UR8, c[0x0][0x3f0] ;  /* 0x00007e00ff0877ac */ /* 0x000e620008000800 */
[----:B------:R-:W1:Y:S01]  /*10b0*/  LDCU UR9, c[0x0][0x3e8] ;  /* 0x00007d00ff0977ac */ /* 0x000e620008000800 */
[----:B------:R-:W1:Y:S01]  /*10c0*/  LDCU UR10, c[0x0][0x3dc] ;  /* 0x00007b80ff0a77ac */ /* 0x000e620008000800 */
[----:B----4-:R-:W-:-:S04]  /*10d0*/  IADD3 R4, P0, PT, R19, UR4, RZ ;  /* 0x0000000413047c10 */ /* 0x010fc8000ff1e0ff */
[----:B------:R-:W-:Y:S01]  /*10e0*/  IADD3.X R5, PT, PT, R0, UR5, RZ, P0, !PT ;  /* 0x0000000500057c10 */ /* 0x000fe200087fe4ff */
[----:B--2---:R-:W-:-:S04]  /*10f0*/  IMAD.WIDE R8, R19, 0x4, R8 ;  /* 0x0000000413087825 */ /* 0x004fc800078e0208 */
[----:B---3--:R-:W-:-:S04]  /*1100*/  IMAD.WIDE R10, R19, 0x4, R10 ;  /* 0x00000004130a7825 */ /* 0x008fc800078e020a */
[----:B0-----:R-:W-:Y:S01]  /*1110*/  IMAD.WIDE R12, R19, 0x4, R12 ;  /* 0x00000004130c7825 */ /* 0x001fe200078e020c */
[----:B------:R-:W2:Y:S01]  /*1120*/  LDG.E.CONSTANT R9, desc[UR6][R8.64] ;  /* 0x0000000608097981 */ /* 0x000ea2000c1e9900 */
[----:B-----5:R-:W-:Y:S02]  /*1130*/  ISETP.NE.AND P2, PT, R2, RZ, PT ;  /* 0x000000ff0200720c */ /* 0x020fe40003f45270 */
[C---:B-1----:R-:W-:Y:S01]  /*1140*/  IMAD.WIDE R2, R21.reuse, 0x4, R6 ;  /* 0x0000000415027825 */ /* 0x042fe200078e0206 */
[----:B------:R-:W3:Y:S01]  /*1150*/  LDG.E.CONSTANT R10, desc[UR6][R10.64] ;  /* 0x000000060a0a7981 */ /* 0x000ee2000c1e9900 */
[----:B------:R-:W0:Y:S02]  /*1160*/  LDC.64 R6, c[0x0][0x380] ;  /* 0x0000e000ff067b82 */ /* 0x000e240000000a00 */
[----:B------:R-:W-:Y:S01]  /*1170*/  FFMA R15, R22, R15, -0.0013887860113754868507 ;  /* 0xbab607ed160f7423 */ /* 0x000fe2000000000f */
[----:B------:R-:W1:Y:S01]  /*1180*/  LDCU UR5, c[0x0][0x3e0] ;  /* 0x00007c00ff0577ac */ /* 0x000e620008000800 */
[----:B------:R-:W4:Y:S04]  /*1190*/  LDG.E R18, desc[UR6][R2.64+0x4] ;  /* 0x0000040602127981 */ /* 0x000f28000c1e1900 */
[----:B------:R5:W3:Y:S04]  /*11a0*/  LDG.E.CONSTANT R13, desc[UR6][R12.64] ;  /* 0x000000060c0d7981 */ /* 0x000ae8000c1e9900 */
[----:B------:R-:W2:Y:S01]  /*11b0*/  @P2 LDG.E.U8 R0, desc[UR6][R4.64] ;  /* 0x0000000604002981 */ /* 0x000ea2000c1e1100 */
[----:B0-----:R-:W-:-:S05]  /*11c0*/  IMAD.WIDE R6, R21, 0x4, R6 ;  /* 0x0000000415067825 */ /* 0x001fca00078e0206 */
[----:B------:R-:W3:Y:S04]  /*11d0*/  LDG.E R21, desc[UR6][R6.64+0x4] ;  /* 0x0000040606157981 */ /* 0x000ee8000c1e1900 */
[----:B------:R-:W3:Y:S04]  /*11e0*/  LDG.E R20, desc[UR6][R6.64] ;  /* 0x0000000606147981 */ /* 0x000ee8000c1e1900 */
[----:B------:R-:W3:Y:S01]  /*11f0*/  LDG.E R19, desc[UR6][R6.64+0x8] ;  /* 0x0000080606137981 */ /* 0x000ee2000c1e1900 */
[----:B-1----:R-:W-:-:S04]  /*1200*/  USHF.R.S32.HI UR4, URZ, 0x1f, UR5 ;  /* 0x0000001fff047899 */ /* 0x002fc80008011405 */
[----:B------:R-:W-:Y:S01]  /*1210*/  ULEA.HI UR4, UR4, UR5, URZ, 0x2 ;  /* 0x0000000504047291 */ /* 0x000fe2000f8f10ff */
[----:B------:R-:W5:Y:S03]  /*1220*/  LDCU UR5, c[0x0][0x3e4] ;  /* 0x00007c80ff0577ac */ /* 0x000f660008000800 */
[----:B------:R-:W-:Y:S01]  /*1230*/  USHF.R.S32.HI UR4, URZ, 0x2, UR4 ;  /* 0x00000002ff047899 */ /* 0x000fe20008011404 */
[----:B-----5:R-:W-:Y:S02]  /*1240*/  I2FP.F32.S32 R12, UR5 ;  /* 0x00000005000c7c45 */ /* 0x020fe40008201400 */
[----:B--2---:R-:W-:Y:S02]  /*1250*/  ISETP.NE.AND P3, PT, R0, RZ, P2 ;  /* 0x000000ff0000720c */ /* 0x004fe40001765270 */
[----:B------:R-:W-:-:S04]  /*1260*/  LOP3.LUT R0, R17, 0x1, RZ, 0xc0, !PT ;  /* 0x0000000111007812 */ /* 0x000fc800078ec0ff */
[----:B------:R-:W-:Y:S01]  /*1270*/  ISETP.NE.U32.AND P0, PT, R0, 0x1, PT ;  /* 0x000000010000780c */ /* 0x000fe20003f05070 */
[----:B------:R-:W-:-:S03]  /*1280*/  IMAD.MOV.U32 R0, RZ, RZ, 0x3d2aaabb ;  /* 0x3d2aaabbff007424 */ /* 0x000fc600078e00ff */
[----:B------:R-:W-:Y:S02]  /*1290*/  FSEL R15, R15, -0.00019574658654164522886, !P0 ;  /* 0xb94d41530f0f7808 */ /* 0x000fe40004000000 */
[----:B------:R-:W-:Y:S01]  /*12a0*/  FSEL R11, R0, 0.0083327032625675201416, !P0 ;  /* 0x3c0885e4000b7808 */ /* 0x000fe20004000000 */
[----:B------:R-:W-:Y:S01]  /*12b0*/  IMAD.MOV.U32 R17, RZ, RZ, 0x3effffff ;  /* 0x3effffffff117424 */ /* 0x000fe200078e00ff */
[----:B----4-:R-:W0:Y:S03]  /*12c0*/  @P3 LDC R18, c[0x0][0x3f4] ;  /* 0x0000fd00ff123b82 */ /* 0x010e260000000800 */
[----:B------:R-:W-:Y:S01]  /*12d0*/  FFMA R15, R22, R15, R11 ;  /* 0x0000000f160f7223 */ /* 0x000fe2000000000b */
[----:B------:R-:W-:Y:S02]  /*12e0*/  FSEL R17, -R17, -0.16666662693023681641, !P0 ;  /* 0xbe2aaaa811117808 */ /* 0x000fe40004000100 */
[----:B------:R-:W-:-:S02]  /*12f0*/  FSEL R0, R16, 1, P0 ;  /* 0x3f80000010007808 */ /* 0x000fc40000000000 */
[----:B------:R-:W0:Y:S01]  /*1300*/  LDC R11, c[0x0][0x3ec] ;  /* 0x0000fb00ff0b7b82 */ /* 0x000e220000000800 */
[C---:B------:R-:W-:Y:S02]  /*1310*/  FFMA R17, R22.reuse, R15, R17 ;  /* 0x0000000f16117223 */ /* 0x040fe40000000011 */
[----:B------:R-:W-:-:S04]  /*1320*/  FFMA R15, R22, R0, RZ ;  /* 0x00000000160f7223 */ /* 0x000fc800000000ff */
[----:B------:R-:W-:Y:S01]  /*1330*/  FFMA R0, R15, R17, R0 ;  /* 0x000000110f007223 */ /* 0x000fe20000000000 */
[----:B------:R-:W-:-:S03]  /*1340*/  FMUL R15, R14, R9 ;  /* 0x000000090e0f7220 */ /* 0x000fc60000400000 */
[----:B------:R-:W-:Y:S01]  /*1350*/  @P1 FADD R0, RZ, -R0 ;  /* 0x80000000ff001221 */ /* 0x000fe20000000000 */
[----:B---3--:R-:W-:-:S03]  /*1360*/  FMUL R10, R10, UR8 ;  /* 0x000000080a0a7c20 */ /* 0x008fc60008400000 */
[C---:B------:R-:W-:Y:S01]  /*1370*/  FMUL R9, R0.reuse, R9 ;  /* 0x0000000900097220 */ /* 0x040fe20000400000 */
[-C--:B------:R-:W-:Y:S01]  /*1380*/  FMUL R0, R0, R13.reuse ;  /* 0x0000000d00007220 */ /* 0x080fe20000400000 */
[----:B------:R-:W-:Y:S02]  /*1390*/  FMUL R14, R14, R13 ;  /* 0x0000000d0e0e7220 */ /* 0x000fe40000400000 */
[C---:B------:R-:W-:Y:S01]  /*13a0*/  FMUL R9, R10.reuse, R9 ;  /* 0x000000090a097220 */ /* 0x040fe20000400000 */
[----:B------:R-:W-:Y:S01]  /*13b0*/  FMUL R15, R10, R15 ;  /* 0x0000000f0a0f7220 */ /* 0x000fe20000400000 */
[----:B------:R-:W-:Y:S01]  /*13c0*/  FMUL R10, R0, UR8 ;  /* 0x00000008000a7c20 */ /* 0x000fe20008400000 */
[----:B0-----:R-:W-:Y:S01]  /*13d0*/  FFMA R18, R11, UR9, R18 ;  /* 0x000000090b127c23 */ /* 0x001fe20008000012 */
[----:B------:R-:W-:Y:S01]  /*13e0*/  FMUL R11, R14, UR8 ;  /* 0x000000080e0b7c20 */ /* 0x000fe20008400000 */
[----:B------:R-:W-:Y:S01]  /*13f0*/  FMUL R8, R9, UR9 ;  /* 0x0000000909087c20 */ /* 0x000fe20008400000 */
[----:B------:R-:W-:Y:S01]  /*1400*/  I2FP.F32.S32 R9, UR4 ;  /* 0x0000000400097c45 */ /* 0x000fe20008201400 */
[----:B------:R-:W-:Y:S01]  /*1410*/  FFMA R0, R18, UR9, R21 ;  /* 0x0000000912007c23 */ /* 0x000fe20008000015 */
[----:B------:R-:W-:Y:S01]  /*1420*/  FMUL R10, R10, UR9 ;  /* 0x000000090a0a7c20 */ /* 0x000fe20008400000 */
[----:B------:R-:W-:-:S03]  /*1430*/  FFMA R11, R11, UR9, R8 ;  /* 0x000000090b0b7c23 */ /* 0x000fc60008000008 */
[----:B------:R-:W-:Y:S01]  /*1440*/  FSETP.GTU.AND P0, PT, R0, R9, PT ;  /* 0x000000090000720b */ /* 0x000fe20003f0c000 */
[----:B------:R-:W-:Y:S01]  /*1450*/  FFMA R8, R15, UR9, -R10 ;  /* 0x000000090f087c23 */ /* 0x000fe2000800080a */
[----:B------:R-:W-:Y:S01]  /*1460*/  FADD R20, R11, R20 ;  /* 0x000000140b147221 */ /* 0x000fe20000000000 */
[----:B------:R-:W-:Y:S01]  /*1470*/  IMAD.MOV.U32 R11, RZ, RZ, 0x1 ;  /* 0x00000001ff0b7424 */ /* 0x000fe200078e00ff */
[----:B------:R-:W-:Y:S01]  /*1480*/  I2FP.F32.S32 R10, UR10 ;  /* 0x0000000a000a7c45 */ /* 0x000fe20008201400 */
[----:B------:R-:W-:Y:S01]  /*1490*/  FADD R19, R8, R19 ;  /* 0x0000001308137221 */ /* 0x000fe20000000000 */
[----:B------:R-:W-:Y:S02]  /*14a0*/  FADD R15, R12, -1 ;  /* 0xbf8000000c0f7421 */ /* 0x000fe40000000000 */
[----:B------:R-:W-:Y:S01]  /*14b0*/  PRMT R8, R11, 0x7610, R8 ;  /* 0x000076100b087816 */ /* 0x000fe20000000008 */
[----:B------:R-:W-:Y:S02]  /*14c0*/  HFMA2 R11, -RZ, RZ, 0, 0 ;  /* 0x00000000ff0b7431 */ /* 0x000fe400000001ff */
[----:B------:R-:W-:Y:S01]  /*14d0*/  FADD R13, R10, -1 ;  /* 0xbf8000000a0d7421 */ /* 0x000fe20000000000 */
[----:B------:R-:W-:-:S02]  /*14e0*/  FMNMX R10, R20, 1, !PT ;  /* 0x3f800000140a7809 */ /* 0x000fc40007800000 */
[----:B------:R-:W-:Y:S01]  /*14f0*/  FMNMX R12, R19, 1, !PT ;  /* 0x3f800000130c7809 */ /* 0x000fe20007800000 */
[----:B------:R-:W-:Y:S01]  /*1500*/  @P0 IMAD.MOV.U32 R9, RZ, RZ, R0 ;  /* 0x000000ffff090224 */ /* 0x000fe200078e0000 */
[----:B------:R-:W-:Y:S01]  /*1510*/  @P0 PRMT R8, RZ, 0x7610, R8 ;  /* 0x00007610ff080816 */ /* 0x000fe20000000008 */
[----:B------:R-:W-:Y:S01]  /*1520*/  @P0 IMAD.MOV.U32 R11, RZ, RZ, R18 ;  /* 0x000000ffff0b0224 */ /* 0x000fe200078e0012 */
[----:B------:R-:W-:Y:S02]  /*1530*/  FMNMX R13, R10, R13, PT ;  /* 0x0000000d0a0d7209 */ /* 0x000fe40003800000 */
[----:B------:R-:W-:Y:S01]  /*1540*/  FMNMX R15, R12, R15, PT ;  /* 0x0000000f0c0f7209 */ /* 0x000fe20003800000 */
[----:B------:R-:W-:Y:S04]  /*1550*/  STG.E.U8 desc[UR6][R4.64], R8 ;  /* 0x0000000804007986 */ /* 0x000fe8000c101106 */
[----:B------:R-:W-:Y:S04]  /*1560*/  STG.E desc[UR6][R6.64], R13 ;  /* 0x0000000d06007986 */ /* 0x000fe8000c101906 */
[----:B------:R-:W-:Y:S04]  /*1570*/  STG.E desc[UR6][R6.64+0x4], R9 ;  /* 0x0000040906007986 */ /* 0x000fe8000c101906 */
[----:B------:R-:W-:Y:S04]  /*1580*/  STG.E desc[UR6][R6.64+0x8], R15 ;  /* 0x0000080f06007986 */ /* 0x000fe8000c101906 */
[----:B------:R-:W-:Y:S01]  /*1590*/  STG.E desc[UR6][R2.64+0x4], R11 ;  /* 0x0000040b02007986 */ /* 0x000fe2000c101906 */
[----:B------:R-:W-:Y:S05]  /*15a0*/  EXIT ;  /* 0x000000000000794d */ /* 0x000fea0003800000 */
.L_x_169:
        /* <DEDUP_REMOVED lines=13> */
.L_x_1261:


//--------------------- .text._Z21decode_actions_kernelPKaPKfPfS3_S3_S3_PbS4_S4_S3_if --------------------------
	.section	.text._Z21decode_actions_kernelPKaPKfPfS3_S3_S3_PbS4_S4_S3_if,"ax",@progbits
	.align	128
        .global         _Z21decode_actions_kernelPKaPKfPfS3_S3_S3_PbS4_S4_S3_if
        .type           _Z21decode_actions_kernelPKaPKfPfS3_S3_S3_PbS4_S4_S3_if,@function
        .size           _Z21decode_actions_kernelPKaPKfPfS3_S3_S3_PbS4_S4_S3_if,(.L_x_1262 - _Z21decode_actions_kernelPKaPKfPfS3_S3_S3_PbS4_S4_S3_if)
        .other          _Z21decode_actions_kernelPKaPKfPfS3_S3_S3_PbS4_S4_S3_if,@"STO_CUDA_ENTRY STV_DEFAULT"
_Z21decode_actions_kernelPKaPKfPfS3_S3_S3_PbS4_S4_S3_if:
.text._Z21decode_actions_kernelPKaPKfPfS3_S3_S3_PbS4_S4_S3_if:
        /* <DEDUP_REMOVED lines=9> */
[C---:B------:R-:W-:Y:S01]  /*0090*/  IMAD.SHL.U32 R0, R3.reuse, 0x8, RZ ;  /* 0x0000000803007824 */ /* 0x040fe200078e00ff */
[----:B------:R-:W1:Y:S01]  /*00a0*/  LDC.64 R10, c[0x0][0x388] ;  /* 0x0000e200ff0a7b82 */ /* 0x000e620000000a00 */
[----:B------:R-:W2:Y:S01]  /*00b0*/  LDCU.64 UR4, c[0x0][0x358] ;  /* 0x00006b00ff0477ac */ /* 0x000ea20008000a00 */
[----:B------:R-:W-:Y:S01]  /*00c0*/  IMAD.SHL.U32 R5, R3, 0x2, RZ ;  /* 0x0000000203057824 */ /* 0x000fe200078e00ff */
[----:B------:R-:W3:Y:S05]  /*00d0*/  LDCU.128 UR8, c[0x0][0x3b0] ;  /* 0x00007600ff0877ac */ /* 0x000eea0008000c00 */
[----:B------:R-:W4:Y:S01]  /*00e0*/  LDC.64 R20, c[0x0][0x390] ;  /* 0x0000e400ff147b82 */ /* 0x000f220000000a00 */
[----:B0-----:R-:W-:-:S07]  /*00f0*/  IADD3 R14, P0, PT, R0, UR6, RZ ;  /* 0x00000006000e7c10 */ /* 0x001fce000ff1e0ff */
[----:B------:R-:W0:Y:S01]  /*0100*/  LDC.64 R8, c[0x0][0x398] ;  /* 0x0000e600ff087b82 */ /* 0x000e220000000a00 */
[----:B------:R-:W-:Y:S01]  /*0110*/  LEA.HI.X.SX32 R15, R0, UR7, 0x1, P0 ;  /* 0x00000007000f7c11 */ /* 0x000fe200080f0eff */
[----:B------:R-:W5:Y:S04]  /*0120*/  LDCU.64 UR6, c[0x0][0x3c0] ;  /* 0x00007800ff0677ac */ /* 0x000f680008000a00 */
[----:B--2---:R-:W2:Y:S02]  /*0130*/  LDG.E.U8.CONSTANT R2, desc[UR4][R14.64+0x1] ;  /* 0x000001040e027981 */ /* 0x004ea4000c1e9100 */
[----:B------:R-:W3:Y:S02]  /*0140*/  LDC.64 R12, c[0x0][0x3a8] ;  /* 0x0000ea00ff0c7b82 */ /* 0x000ee40000000a00 */
[----:B------:R-:W5:Y:S04]  /*0150*/  LDG.E.U8.CONSTANT R0, desc[UR4][R14.64] ;  /* 0x000000040e007981 */ /* 0x000f68000c1e9100 */
[----:B------:R-:W5:Y:S04]  /*0160*/  LDG.E.U8.CONSTANT R16, desc[UR4][R14.64+0x2] ;  /* 0x000002040e107981 */ /* 0x000f68000c1e9100 */
[----:B------:R-:W5:Y:S01]  /*0170*/  LDG.E.U8.CONSTANT R18, desc[UR4][R14.64+0x3] ;  /* 0x000003040e127981 */ /* 0x000f62000c1e9100 */
[----:B-1----:R-:W-:-:S03]  /*0180*/  IMAD.WIDE R10, R5, 0x4, R10 ;  /* 0x00000004050a7825 */ /* 0x002fc600078e020a */
[----:B------:R-:W5:Y:S04]  /*0190*/  LDG.E.U8.CONSTANT R17, desc[UR4][R14.64+0x4] ;  /* 0x000004040e117981 */ /* 0x000f68000c1e9100 */
[----:B------:R-:W5:Y:S04]  /*01a0*/  LDG.E.U8.CONSTANT R5, desc[UR4][R14.64+0x7] ;  /* 0x000007040e057981 */ /* 0x000f68000c1e9100 */
[----:B------:R-:W5:Y:S04]  /*01b0*/  LDG.E.U8.CONSTANT R6, desc[UR4][R14.64+0x5] ;  /* 0x000005040e067981 */ /* 0x000f68000c1e9100 */
[----:B------:R1:W5:Y:S04]  /*01c0*/  LDG.E.U8.CONSTANT R4, desc[UR4][R14.64+0x6] ;  /* 0x000006040e047981 */ /* 0x000368000c1e9100 */
[----:B------:R-:W5:Y:S04]  /*01d0*/  LDG.E.CONSTANT R22, desc[UR4][R10.64] ;  /* 0x000000040a167981 */ /* 0x000f68000c1e9900 */
[----:B------:R4:W5:Y:S01]  /*01e0*/  LDG.E.CONSTANT R7, desc[UR4][R10.64+0x4] ;  /* 0x000004040a077981 */ /* 0x000962000c1e9900 */
[----:B-1----:R-:W1:Y:S08]  /*01f0*/  LDC.64 R14, c[0x0][0x3c8] ;  /* 0x0000f200ff0e7b82 */ /* 0x002e700000000a00 */
[----:B----4-:R-:W4:Y:S01]  /*0200*/  LDC.64 R10, c[0x0][0x3a0] ;  /* 0x0000e800ff0a7b82 */ /* 0x010f220000000a00 */
[----:B------:R-:W-:-:S04]  /*0210*/  IMAD.WIDE R20, R3, 0x4, R20 ;  /* 0x0000000403147825 */ /* 0x000fc800078e0214 */
[----:B0-----:R-:W-:-:S04]  /*0220*/  IMAD.WIDE R8, R3, 0x4, R8 ;  /* 0x0000000403087825 */ /* 0x001fc800078e0208 */
[----:B---3--:R-:W-:-:S04]  /*0230*/  IMAD.WIDE R12, R3, 0x4, R12 ;  /* 0x00000004030c7825 */ /* 0x008fc800078e020c */
[----:B-1----:R-:W-:-:S04]  /*0240*/  IMAD.WIDE R14, R3, 0x4, R14 ;  /* 0x00000004030e7825 */ /* 0x002fc800078e020e */
[----:B----4-:R-:W-:Y:S01]  /*0250*/  IMAD.WIDE R10, R3, 0x4, R10 ;  /* 0x00000004030a7825 */ /* 0x010fe200078e020a */
[----:B--2---:R-:W-:Y:S01]  /*0260*/  I2F.S8 R2, R2 ;  /* 0x0000000200027306 */ /* 0x004fe20000001400 */
[----:B-----5:R-:W-:-:S07]  /*0270*/  ISETP.NE.AND P0, PT, R0, RZ, PT ;  /* 0x000000ff0000720c */ /* 0x020fce0003f05270 */
[----:B------:R0:W1:Y:S08]  /*0280*/  I2F.S8 R25, R0 ;  /* 0x0000000000197306 */ /* 0x0000700000001400 */
[----:B------:R2:W-:Y:S01]  /*0290*/  I2F.S8 R23, R16 ;  /* 0x0000001000177306 */ /* 0x0005e20000001400 */
[----:B0-----:R-:W0:Y:S07]  /*02a0*/  LDC R0, c[0x0][0x3d4] ;  /* 0x0000f500ff007b82 */ /* 0x001e2e0000000800 */
[----:B------:R-:W3:Y:S01]  /*02b0*/  I2F.S8 R18, R18 ;  /* 0x0000001200127306 */ /* 0x000ee20000001400 */
[----:B-1----:R-:W-:Y:S01]  /*02c0*/  FADD R25, R25, -R2 ;  /* 0x8000000219197221 */ /* 0x002fe20000000000 */
[----:B------:R-:W-:-:S02]  /*02d0*/  SHF.R.S32.HI R2, RZ, 0x1f, R3 ;  /* 0x0000001fff027819 */ /* 0x000fc40000011403 */
[----:B--2---:R-:W-:Y:S02]  /*02e0*/  IADD3 R16, P2, PT, R3, UR8, RZ ;  /* 0x0000000803107c10 */ /* 0x004fe4000ff5e0ff */
[----:B------:R-:W-:Y:S02]  /*02f0*/  ISETP.NE.AND P1, PT, R17, RZ, PT ;  /* 0x000000ff1100720c */ /* 0x000fe40003f25270 */
[----:B------:R-:W-:Y:S01]  /*0300*/  IADD3.X R17, PT, PT, R2, UR9, RZ, P2, !PT ;  /* 0x0000000902117c10 */ /* 0x000fe200097fe4ff */
[----:B---3--:R-:W-:Y:S01]  /*0310*/  FADD R23, R18, -R23 ;  /* 0x8000001712177221 */ /* 0x008fe20000000000 */
[----:B------:R-:W-:Y:S02]  /*0320*/  IADD3 R18, P3, PT, R3, UR10, RZ ;  /* 0x0000000a03127c10 */ /* 0x000fe4000ff7e0ff */
[----:B------:R-:W-:Y:S02]  /*0330*/  SEL R27, RZ, 0x1, !P1 ;  /* 0x00000001ff1b7807 */ /* 0x000fe40004800000 */
[----:B------:R-:W-:-:S02]  /*0340*/  IADD3.X R19, PT, PT, R2, UR11, RZ, P3, !PT ;  /* 0x0000000b02137c10 */ /* 0x000fc40009ffe4ff */
[----:B------:R-:W-:Y:S02]  /*0350*/  ISETP.NE.AND P3, PT, R5, RZ, PT ;  /* 0x000000ff0500720c */ /* 0x000fe40003f65270 */
[----:B------:R-:W-:Y:S02]  /*0360*/  ISETP.NE.AND P1, PT, R6, RZ, PT ;  /* 0x000000ff0600720c */ /* 0x000fe40003f25270 */
[----:B------:R-:W-:Y:S01]  /*0370*/  ISETP.NE.AND P2, PT, R4, RZ, PT ;  /* 0x000000ff0400720c */ /* 0x000fe20003f45270 */
[----:B------:R-:W-:Y:S01]  /*0380*/  STG.E desc[UR4][R20.64], R25 ;  /* 0x0000001914007986 */ /* 0x000fe2000c101904 */
[----:B------:R-:W-:Y:S02]  /*0390*/  IADD3 R4, P4, PT, R3, UR6, RZ ;  /* 0x0000000603047c10 */ /* 0x000fe4000ff9e0ff */
[----:B0-----:R-:W-:Y:S01]  /*03a0*/  FSEL R0, R0, 1, P3 ;  /* 0x3f80000000007808 */ /* 0x001fe20001800000 */
[----:B------:R0:W-:Y:S01]  /*03b0*/  STG.E desc[UR4][R8.64], R23 ;  /* 0x0000001708007986 */ /* 0x0001e2000c101904 */
[----:B------:R-:W-:-:S02]  /*03c0*/  SEL R3, RZ, 0x1, !P1 ;  /* 0x00000001ff037807 */ /* 0x000fc40004800000 */
[----:B------:R-:W-:Y:S01]  /*03d0*/  IADD3.X R5, PT, PT, R2, UR7, RZ, P4, !PT ;  /* 0x0000000702057c10 */ /* 0x000fe2000a7fe4ff */
[----:B------:R-:W-:Y:S04]  /*03e0*/  STG.E desc[UR4][R10.64], R22 ;  /* 0x000000160a007986 */ /* 0x000fe8000c101904 */
[----:B------:R1:W-:Y:S01]  /*03f0*/  STG.E desc[UR4][R12.64], R7 ;  /* 0x000000070c007986 */ /* 0x0003e2000c101904 */
[----:B0-----:R-:W-:-:S03]  /*0400*/  SEL R9, RZ, 0x1, !P2 ;  /* 0x00000001ff097807 */ /* 0x001fc60005000000 */
[----:B------:R-:W-:Y:S04]  /*0410*/  STG.E.U8 desc[UR4][R16.64], R27 ;  /* 0x0000001b10007986 */ /* 0x000fe8000c101104 */
[----:B------:R-:W-:Y:S01]  /*0420*/  STG.E.U8 desc[UR4][R18.64], R3 ;  /* 0x0000000312007986 */ /* 0x000fe2000c101104 */
[----:B-1----:R-:W-:-:S03]  /*0430*/  FSEL R7, R0, 1, P0 ;  /* 0x3f80000000077808 */ /* 0x002fc60000000000 */
[----:B------:R-:W-:Y:S04]  /*0440*/  STG.E.U8 desc[UR4][R4.64], R9 ;  /* 0x0000000904007986 */ /* 0x000fe8000c101104 */
[----:B------:R-:W-:Y:S01]  /*0450*/  STG.E desc[UR4][R14.64], R7 ;  /* 0x000000070e007986 */ /* 0x000fe2000c101904 */
[----:B------:R-:W-:Y:S05]  /*0460*/  EXIT ;  /* 0x000000000000794d */ /* 0x000fea0003800000 */
.L_x_170:
        /* <DEDUP_REMOVED lines=9> */
.L_x_1262:


//--------------------- .text._Z24render_kernel_uint8_fastPKaPKfPhiiiiiffi --------------------------
	.section	.text._Z24render_kernel_uint8_fastPKaPKfPhiiiiiffi,"ax",@progbits
	.align	128
        .global         _Z24render_kernel_uint8_fastPKaPKfPhiiiiiffi
        .type           _Z24render_kernel_uint8_fastPKaPKfPhiiiiiffi,@function
        .size           _Z24render_kernel_uint8_fastPKaPKfPhiiiiiffi,(.L_x_1232 - _Z24render_kernel_uint8_fastPKaPKfPhiiiiiffi)
        .other          _Z24render_kernel_uint8_fastPKaPKfPhiiiiiffi,@"STO_CUDA_ENTRY STV_DEFAULT"
_Z24render_kernel_uint8_fastPKaPKfPhiiiiiffi:
.text._Z24render_kernel_uint8_fastPKaPKfPhiiiiiffi:
[----:B------:R-:W0:Y:S01]  /*0000*/  LDC R1, c[0x0][0x37c] ;  /* 0x0000df00ff017b82 */ /* 0x000e220000000800 */
[----:B------:R-:W1:Y:S07]  /*0010*/  S2R R2, SR_TID.X ;  /* 0x0000000000027919 */ /* 0x000e6e0000002100 */
[----:B------:R-:W2:Y:S01]  /*0020*/  LDC.64 R6, c[0x0][0x3a0] ;  /* 0x0000e800ff067b82 */ /* 0x000ea20000000a00 */
[----:B------:R-:W2:Y:S01]  /*0030*/  LDCU UR5, c[0x0][0x398] ;  /* 0x00007300ff0577ac */ /* 0x000ea20008000800 */
[----:B0-----:R-:W-:-:S06]  /*0040*/  VIADD R1, R1, 0xffffffe0 ;  /* 0xffffffe001017836 */ /* 0x001fcc0000000000 */
[----:B------:R-:W1:Y:S08]  /*0050*/  S2UR UR4, SR_CTAID.X ;  /* 0x00000000000479c3 */ /* 0x000e700000002500 */
[----:B------:R-:W1:Y:S01]  /*0060*/  LDC R5, c[0x0][0x360] ;  /* 0x0000d800ff057b82 */ /* 0x000e620000000800 */
[----:B--2---:R-:W-:-:S04]  /*0070*/  IMAD R0, R6, UR5, RZ ;  /* 0x0000000506007c24 */ /* 0x004fc8000f8e02ff */
[----:B------:R-:W-:Y:S02]  /*0080*/  IMAD R0, R0, R7, RZ ;  /* 0x0000000700007224 */ /* 0x000fe400078e02ff */
[----:B-1----:R-:W-:-:S05]  /*0090*/  IMAD R5, R5, UR4, R2 ;  /* 0x0000000405057c24 */ /* 0x002fca000f8e0202 */
[----:B------:R-:W-:-:S13]  /*00a0*/  ISETP.GE.AND P0, PT, R5, R0, PT ;  /* 0x000000000500720c */ /* 0x000fda0003f06270 */
[----:B------:R-:W-:Y:S05]  /*00b0*/  @P0 EXIT ;  /* 0x000000000000094d */ /* 0x000fea0003800000 */
[----:B------:R-:W-:Y:S01]  /*00c0*/  IMAD R0, R6, R7, RZ ;  /* 0x0000000706007224 */ /* 0x000fe200078e02ff */
[----:B------:R-:W-:Y:S01]  /*00d0*/  IABS R8, R5 ;  /* 0x0000000500087213 */ /* 0x000fe20000000000 */
[----:B------:R-:W0:Y:S03]  /*00e0*/  LDCU.64 UR6, c[0x0][0x358] ;  /* 0x00006b00ff0677ac */ /* 0x000e260008000a00 */
[-C--:B------:R-:W-:Y:S02]  /*00f0*/  IABS R7, R0.reuse ;  /* 0x0000000000077213 */ /* 0x080fe40000000000 */
[----:B------:R-:W-:Y:S02]  /*0100*/  IABS R10, R0 ;  /* 0x00000000000a7213 */ /* 0x000fe40000000000 */
[----:B------:R-:W1:Y:S08]  /*0110*/  I2F.RP R4, R7 ;  /* 0x0000000700047306 */ /* 0x000e700000209400 */
[----:B-1----:R-:W1:Y:S02]  /*0120*/  MUFU.RCP R4, R4 ;  /* 0x0000000400047308 */ /* 0x002e640000001000 */
[----:B-1----:R-:W-:-:S06]  /*0130*/  VIADD R2, R4, 0xffffffe ;  /* 0x0ffffffe04027836 */ /* 0x002fcc0000000000 */
[----:B------:R1:W2:Y:S02]  /*0140*/  F2I.FTZ.U32.TRUNC.NTZ R3, R2 ;  /* 0x0000000200037305 */ /* 0x0002a4000021f000 */
[----:B-1----:R-:W-:Y:S02]  /*0150*/  IMAD.MOV.U32 R2, RZ, RZ, RZ ;  /* 0x000000ffff027224 */ /* 0x002fe400078e00ff */
[----:B--2---:R-:W-:-:S04]  /*0160*/  IMAD.MOV R6, RZ, RZ, -R3 ;  /* 0x000000ffff067224 */ /* 0x004fc800078e0a03 */
[----:B------:R-:W-:Y:S02]  /*0170*/  IMAD R9, R6, R7, RZ ;  /* 0x0000000706097224 */ /* 0x000fe400078e02ff */
[----:B------:R-:W-:Y:S02]  /*0180*/  IMAD.MOV.U32 R6, RZ, RZ, R8 ;  /* 0x000000ffff067224 */ /* 0x000fe400078e0008 */
[----:B------:R-:W-:-:S04]  /*0190*/  IMAD.HI.U32 R3, R3, R9, R2 ;  /* 0x0000000903037227 */ /* 0x000fc800078e0002 */
[----:B------:R-:W-:Y:S02]  /*01a0*/  IMAD.MOV R9, RZ, RZ, -R10 ;  /* 0x000000ffff097224 */ /* 0x000fe400078e0a0a */
[----:B------:R-:W-:-:S04]  /*01b0*/  IMAD.HI.U32 R22, R3, R6, RZ ;  /* 0x0000000603167227 */ /* 0x000fc800078e00ff */
[----:B------:R-:W-:-:S05]  /*01c0*/  IMAD R2, R22, R9, R6 ;  /* 0x0000000916027224 */ /* 0x000fca00078e0206 */
[----:B------:R-:W-:-:S13]  /*01d0*/  ISETP.GT.U32.AND P1, PT, R7, R2, PT ;  /* 0x000000020700720c */ /* 0x000fda0003f24070 */
[-C--:B------:R-:W-:Y:S01]  /*01e0*/  @!P1 IADD3 R2, PT, PT, R2, -R7.reuse, RZ ;  /* 0x8000000702029210 */ /* 0x080fe20007ffe0ff */
[----:B------:R-:W-:Y:S01]  /*01f0*/  @!P1 VIADD R22, R22, 0x1 ;  /* 0x0000000116169836 */ /* 0x000fe20000000000 */
[----:B------:R-:W-:Y:S02]  /*0200*/  ISETP.NE.AND P1, PT, R0, RZ, PT ;  /* 0x000000ff0000720c */ /* 0x000fe40003f25270 */
[----:B------:R-:W-:Y:S02]  /*0210*/  ISETP.GE.U32.AND P0, PT, R2, R7, PT ;  /* 0x000000070200720c */ /* 0x000fe40003f06070 */
[----:B------:R-:W-:-:S04]  /*0220*/  LOP3.LUT R2, R5, R0, RZ, 0x3c, !PT ;  /* 0x0000000005027212 */ /* 0x000fc800078e3cff */
[----:B------:R-:W-:Y:S02]  /*0230*/  ISETP.GE.AND P2, PT, R2, RZ, PT ;  /* 0x000000ff0200720c */ /* 0x000fe40003f46270 */
[----:B------:R-:W1:Y:S05]  /*0240*/  LDC.64 R2, c[0x0][0x388] ;  /* 0x0000e200ff027b82 */ /* 0x000e6a0000000a00 */
[----:B------:R-:W-:-:S06]  /*0250*/  @P0 VIADD R22, R22, 0x1 ;  /* 0x0000000116160836 */ /* 0x000fcc0000000000 */
[----:B------:R-:W-:Y:S01]  /*0260*/  @!P2 IMAD.MOV R22, RZ, RZ, -R22 ;  /* 0x000000ffff16a224 */ /* 0x000fe200078e0a16 */
[----:B------:R-:W-:-:S05]  /*0270*/  @!P1 LOP3.LUT R22, RZ, R0, RZ, 0x33, !PT ;  /* 0x00000000ff169212 */ /* 0x000fca00078e33ff */
[----:B------:R-:W-:-:S04]  /*0280*/  IMAD R7, R22, 0x5, RZ ;  /* 0x0000000516077824 */ /* 0x000fc800078e02ff */
[----:B-1----:R-:W-:-:S05]  /*0290*/  IMAD.WIDE R2, R7, 0x4, R2 ;  /* 0x0000000407027825 */ /* 0x002fca00078e0202 */
[----:B0-----:R-:W2:Y:S04]  /*02a0*/  LDG.E.CONSTANT R15, desc[UR6][R2.64+0xc] ;  /* 0x00000c06020f7981 */ /* 0x001ea8000c1e9900 */
[----:B------:R-:W3:Y:S04]  /*02b0*/  LDG.E.CONSTANT R8, desc[UR6][R2.64+0x4] ;  /* 0x0000040602087981 */ /* 0x000ee8000c1e9900 */
[----:B------:R0:W5:Y:S04]  /*02c0*/  LDG.E.CONSTANT R10, desc[UR6][R2.64] ;  /* 0x00000006020a7981 */ /* 0x000168000c1e9900 */
[----:B------:R0:W5:Y:S04]  /*02d0*/  LDG.E.CONSTANT R9, desc[UR6][R2.64+0x8] ;  /* 0x0000080602097981 */ /* 0x000168000c1e9900 */
[----:B------:R0:W5:Y:S01]  /*02e0*/  LDG.E.CONSTANT R11, desc[UR6][R2.64+0x10] ;  /* 0x00001006020b7981 */ /* 0x000162000c1e9900 */
[----:B------:R-:W-:Y:S01]  /*02f0*/  IMAD.MOV R6, RZ, RZ, -R22 ;  /* 0x000000ffff067224 */ /* 0x000fe200078e0a16 */
[----:B------:R-:W-:Y:S03]  /*0300*/  BSSY.RECONVERGENT B0, `(.L_x_171) ;  /* 0x0000044000007945 */ /* 0x000fe60003800200 */
[----:B------:R-:W-:-:S02]  /*0310*/  IMAD R5, R0, R6, R5 ;  /* 0x0000000600057224 */ /* 0x000fc400078e0205 */
[C---:B--2---:R-:W-:Y:S01]  /*0320*/  FMUL R4, R15.reuse, 0.63661974668502807617 ;  /* 0x3f22f9830f047820 */ /* 0x044fe20000400000 */
[----:B------:R-:W-:Y:S01]  /*0330*/  FSETP.GE.AND P0, PT, |R15|, 105615, PT ;  /* 0x47ce47800f00780b */ /* 0x000fe20003f06200 */
[----:B---3--:R-:W-:-:S04]  /*0340*/  FADD R8, R8, 1.6000000238418579102 ;  /* 0x3fcccccd08087421 */ /* 0x008fc80000000000 */
[----:B------:R-:W1:Y:S02]  /*0350*/  F2I.NTZ R4, R4 ;  /* 0x0000000400047305 */ /* 0x000e640000203100 */
[----:B-1----:R-:W-:Y:S01]  /*0360*/  I2FP.F32.S32 R20, R4 ;  /* 0x0000000400147245 */ /* 0x002fe20000201400 */
[----:B------:R-:W-:-:S04]  /*0370*/  IMAD.MOV.U32 R21, RZ, RZ, R4 ;  /* 0x000000ffff157224 */ /* 0x000fc800078e0004 */
[----:B------:R-:W-:-:S04]  /*0380*/  FFMA R7, R20, -1.5707962512969970703, R15 ;  /* 0xbfc90fda14077823 */ /* 0x000fc8000000000f */
[----:B------:R-:W-:-:S04]  /*0390*/  FFMA R7, R20, -7.5497894158615963534e-08, R7 ;  /* 0xb3a2216814077823 */ /* 0x000fc80000000007 */
[----:B------:R-:W-:-:S04]  /*03a0*/  FFMA R20, R20, -5.3903029534742383927e-15, R7 ;  /* 0xa7c234c514147823 */ /* 0x000fc80000000007 */
[----:B------:R-:W-:Y:S01]  /*03b0*/  IMAD.MOV.U32 R0, RZ, RZ, R20 ;  /* 0x000000ffff007224 */ /* 0x000fe200078e0014 */
[----:B0-----:R-:W-:Y:S06]  /*03c0*/  @!P0 BRA `(.L_x_172) ;  /* 0x0000000000dc8947 */ /* 0x001fec0003800000 */
[----:B------:R-:W-:-:S13]  /*03d0*/  FSETP.NEU.AND P1, PT, |R15|, +INF , PT ;  /* 0x7f8000000f00780b */ /* 0x000fda0003f2d200 */
[----:B------:R-:W-:Y:S01]  /*03e0*/  @!P1 FMUL R0, RZ, R15 ;  /* 0x0000000fff009220 */ /* 0x000fe20000400000 */
[----:B------:R-:W-:Y:S01]  /*03f0*/  @!P1 MOV R4, RZ ;  /* 0x000000ff00049202 */ /* 0x000fe20000000f00 */
[----:B------:R-:W-:Y:S06]  /*0400*/  @!P1 BRA `(.L_x_172) ;  /* 0x0000000000cc9947 */ /* 0x000fec0003800000 */
[----:B------:R-:W-:Y:S01]  /*0410*/  IMAD.SHL.U32 R2, R15, 0x100, RZ ;  /* 0x000001000f027824 */ /* 0x000fe200078e00ff */
[----:B------:R-:W0:Y:S01]  /*0420*/  LDCU.64 UR8, c[0x4][URZ] ;  /* 0x01000000ff0877ac */ /* 0x000e220008000a00 */
[----:B------:R-:W-:Y:S02]  /*0430*/  IMAD.MOV.U32 R6, RZ, RZ, RZ ;  /* 0x000000ffff067224 */ /* 0x000fe400078e00ff */
[----:B------:R-:W-:Y:S01]  /*0440*/  IMAD.MOV.U32 R0, RZ, RZ, R1 ;  /* 0x000000ffff007224 */ /* 0x000fe200078e0001 */
[----:B------:R-:W-:Y:S01]  /*0450*/  LOP3.LUT R17, R2, 0x80000000, RZ, 0xfc, !PT ;  /* 0x8000000002117812 */ /* 0x000fe200078efcff */
[----:B------:R-:W-:Y:S01]  /*0460*/  UMOV UR5, URZ ;  /* 0x000000ff00057c82 */ /* 0x000fe20008000000 */
[----:B------:R-:W-:-:S05]  /*0470*/  UMOV UR4, URZ ;  /* 0x000000ff00047c82 */ /* 0x000fca0008000000 */
.L_x_173:
[----:B0-----:R-:W-:Y:S02]  /*0480*/  IMAD.U32 R12, RZ, RZ, UR8 ;  /* 0x00000008ff0c7e24 */ /* 0x001fe4000f8e00ff */
[----:B------:R-:W-:-:S05]  /*0490*/  IMAD.U32 R13, RZ, RZ, UR9 ;  /* 0x00000009ff0d7e24 */ /* 0x000fca000f8e00ff */
[----:B------:R-:W2:Y:S01]  /*04a0*/  LDG.E.CONSTANT R2, desc[UR6][R12.64] ;  /* 0x000000060c027981 */ /* 0x000ea2000c1e9900 */
[----:B------:R-:W-:Y:S02]  /*04b0*/  UIADD3 UR8, UP0, UPT, UR8, 0x4, URZ ;  /* 0x0000000408087890 */ /* 0x000fe4000ff1e0ff */
[----:B------:R-:W-:Y:S02]  /*04c0*/  UIADD3 UR4, UPT, UPT, UR4, 0x1, URZ ;  /* 0x0000000104047890 */ /* 0x000fe4000fffe0ff */
[----:B------:R-:W-:Y:S02]  /*04d0*/  UIADD3.X UR9, UPT, UPT, URZ, UR9, URZ, UP0, !UPT ;  /* 0x00000009ff097290 */ /* 0x000fe400087fe4ff */
[----:B------:R-:W-:Y:S01]  /*04e0*/  UISETP.NE.AND UP0, UPT, UR4, 0x6, UPT ;  /* 0x000000060400788c */ /* 0x000fe2000bf05270 */
[----:B--2---:R-:W-:-:S03]  /*04f0*/  IMAD.WIDE.U32 R2, R2, R17, RZ ;  /* 0x0000001102027225 */ /* 0x004fc600078e00ff */
[----:B------:R-:W-:-:S04]  /*0500*/  IADD3 R7, P1, PT, R2, R6, RZ ;  /* 0x0000000602077210 */ /* 0x000fc80007f3e0ff */
[----:B------:R-:W-:Y:S01]  /*0510*/  IADD3.X R6, PT, PT, R3, UR5, RZ, P1, !PT ;  /* 0x0000000503067c10 */ /* 0x000fe20008ffe4ff */
[----:B------:R0:W-:Y:S02]  /*0520*/  STL [R0], R7 ;  /* 0x0000000700007387 */ /* 0x0001e40000100800 */
[----:B0-----:R-:W-:Y:S01]  /*0530*/  VIADD R0, R0, 0x4 ;  /* 0x0000000400007836 */ /* 0x001fe20000000000 */
[----:B------:R-:W-:Y:S06]  /*0540*/  BRA.U UP0, `(.L_x_173) ;  /* 0xfffffffd00cc7547 */ /* 0x000fec000b83ffff */
[----:B------:R-:W-:Y:S01]  /*0550*/  SHF.R.U32.HI R4, RZ, 0x17, R15 ;  /* 0x00000017ff047819 */ /* 0x000fe2000001160f */
[----:B------:R0:W-:Y:S03]  /*0560*/  STL [R1+0x18], R6 ;  /* 0x0000180601007387 */ /* 0x0001e60000100800 */
[C---:B------:R-:W-:Y:S02]  /*0570*/  LOP3.LUT R0, R4.reuse, 0xe0, RZ, 0xc0, !PT ;  /* 0x000000e004007812 */ /* 0x040fe400078ec0ff */
[----:B------:R-:W-:Y:S02]  /*0580*/  LOP3.LUT P1, RZ, R4, 0x1f, RZ, 0xc0, !PT ;  /* 0x0000001f04ff7812 */ /* 0x000fe4000782c0ff */
[----:B------:R-:W-:-:S04]  /*0590*/  IADD3 R0, PT, PT, R0, -0x80, RZ ;  /* 0xffffff8000007810 */ /* 0x000fc80007ffe0ff */
[----:B------:R-:W-:-:S05]  /*05a0*/  SHF.R.U32.HI R0, RZ, 0x5, R0 ;  /* 0x00000005ff007819 */ /* 0x000fca0000011600 */
[----:B------:R-:W-:-:S05]  /*05b0*/  IMAD R7, R0, -0x4, R1 ;  /* 0xfffffffc00077824 */ /* 0x000fca00078e0201 */
[----:B------:R-:W2:Y:S04]  /*05c0*/  LDL R0, [R7+0x18] ;  /* 0x0000180007007983 */ /* 0x000ea80000100800 */
[----:B------:R-:W2:Y:S04]  /*05d0*/  LDL R3, [R7+0x14] ;  /* 0x0000140007037983 */ /* 0x000ea80000100800 */
[----:B------:R-:W3:Y:S01]  /*05e0*/  @P1 LDL R2, [R7+0x10] ;  /* 0x0000100007021983 */ /* 0x000ee20000100800 */
[----:B------:R-:W-:Y:S01]  /*05f0*/  LOP3.LUT R4, R4, 0x1f, RZ, 0xc0, !PT ;  /* 0x0000001f04047812 */ /* 0x000fe200078ec0ff */
[----:B------:R-:W-:Y:S01]  /*0600*/  UMOV UR4, 0x54442d19 ;  /* 0x54442d1900047882 */ /* 0x000fe20000000000 */
[----:B------:R-:W-:-:S02]  /*0610*/  UMOV UR5, 0x3bf921fb ;  /* 0x3bf921fb00057882 */ /* 0x000fc40000000000 */
[-C--:B--2---:R-:W-:Y:S02]  /*0620*/  @P1 SHF.L.W.U32.HI R0, R3, R4.reuse, R0 ;  /* 0x0000000403001219 */ /* 0x084fe40000010e00 */
[----:B---3--:R-:W-:Y:S02]  /*0630*/  @P1 SHF.L.W.U32.HI R3, R2, R4, R3 ;  /* 0x0000000402031219 */ /* 0x008fe40000010e03 */
[----:B------:R-:W-:Y:S02]  /*0640*/  ISETP.GE.AND P1, PT, R15, RZ, PT ;  /* 0x000000ff0f00720c */ /* 0x000fe40003f26270 */
[C---:B------:R-:W-:Y:S01]  /*0650*/  SHF.L.W.U32.HI R2, R3.reuse, 0x2, R0 ;  /* 0x0000000203027819 */ /* 0x040fe20000010e00 */
[----:B------:R-:W-:-:S03]  /*0660*/  IMAD.SHL.U32 R3, R3, 0x4, RZ ;  /* 0x0000000403037824 */ /* 0x000fc600078e00ff */
[----:B------:R-:W-:-:S04]  /*0670*/  SHF.R.S32.HI R4, RZ, 0x1f, R2 ;  /* 0x0000001fff047819 */ /* 0x000fc80000011402 */
[C---:B------:R-:W-:Y:S02]  /*0680*/  LOP3.LUT R12, R4.reuse, R3, RZ, 0x3c, !PT ;  /* 0x00000003040c7212 */ /* 0x040fe400078e3cff */
[----:B------:R-:W-:Y:S02]  /*0690*/  LOP3.LUT R13, R4, R2, RZ, 0x3c, !PT ;  /* 0x00000002040d7212 */ /* 0x000fe400078e3cff */
        /* <DEDUP_REMOVED lines=10> */
.L_x_172:
[----:B------:R-:W-:Y:S05]  /*0740*/  BSYNC.RECONVERGENT B0 ;  /* 0x0000000000007941 */ /* 0x000fea0003800200 */
.L_x_171:
[----:B------:R-:W-:Y:S02]  /*0750*/  IMAD.MOV.U32 R14, RZ, RZ, 0x37cbac00 ;  /* 0x37cbac00ff0e7424 */ /* 0x000fe400078e00ff */
[----:B------:R-:W-:Y:S01]  /*0760*/  FMUL R3, R0, R0 ;  /* 0x0000000000037220 */ /* 0x000fe20000400000 */
[----:B------:R-:W-:Y:S01]  /*0770*/  LOP3.LUT R6, R4, 0x1, RZ, 0xc0, !PT ;  /* 0x0000000104067812 */ /* 0x000fe200078ec0ff */
[----:B------:R-:W-:Y:S01]  /*0780*/  IMAD.MOV.U32 R16, RZ, RZ, 0x3c0885e4 ;  /* 0x3c0885e4ff107424 */ /* 0x000fe200078e00ff */
[----:B------:R-:W-:Y:S01]  /*0790*/  MOV R17, 0x3e2aaaa8 ;  /* 0x3e2aaaa800117802 */ /* 0x000fe20000000f00 */
[----:B------:R-:W-:Y:S01]  /*07a0*/  FFMA R2, R3, R14, -0.0013887860113754868507 ;  /* 0xbab607ed03027423 */ /* 0x000fe2000000000e */
[----:B------:R-:W-:Y:S01]  /*07b0*/  ISETP.NE.U32.AND P1, PT, R6, 0x1, PT ;  /* 0x000000010600780c */ /* 0x000fe20003f25070 */
[----:B------:R-:W-:Y:S01]  /*07c0*/  VIADD R6, R4, 0x1 ;  /* 0x0000000104067836 */ /* 0x000fe20000000000 */
[----:B------:R-:W-:Y:S02]  /*07d0*/  BSSY.RECONVERGENT B0, `(.L_x_174) ;  /* 0x0000043000007945 */ /* 0x000fe40003800200 */
        /* <DEDUP_REMOVED lines=22> */
.L_x_176:
        /* <DEDUP_REMOVED lines=11> */
[----:B0-----:R-:W-:Y:S01]  /*09f0*/  IADD3 R0, PT, PT, R0, 0x4, RZ ;  /* 0x0000000400007810 */ /* 0x001fe20007ffe0ff */
[----:B------:R-:W-:Y:S06]  /*0a00*/  BRA.U UP0, `(.L_x_176) ;  /* 0xfffffffd00cc7547 */ /* 0x000fec000b83ffff */
[----:B------:R-:W-:Y:S01]  /*0a10*/  SHF.R.U32.HI R4, RZ, 0x17, R15 ;  /* 0x00000017ff047819 */ /* 0x000fe2000001160f */
[----:B------:R0:W-:Y:S03]  /*0a20*/  STL [R1+0x18], R6 ;  /* 0x0000180601007387 */ /* 0x0001e60000100800 */
[C---:B------:R-:W-:Y:S02]  /*0a30*/  LOP3.LUT R0, R4.reuse, 0xe0, RZ, 0xc0, !PT ;  /* 0x000000e004007812 */ /* 0x040fe400078ec0ff */
[----:B------:R-:W-:-:S03]  /*0a40*/  LOP3.LUT P0, RZ, R4, 0x1f, RZ, 0xc0, !PT ;  /* 0x0000001f04ff7812 */ /* 0x000fc6000780c0ff */
[----:B------:R-:W-:-:S05]  /*0a50*/  VIADD R0, R0, 0xffffff80 ;  /* 0xffffff8000007836 */ /* 0x000fca0000000000 */
[----:B------:R-:W-:-:S05]  /*0a60*/  SHF.R.U32.HI R0, RZ, 0x5, R0 ;  /* 0x00000005ff007819 */ /* 0x000fca0000011600 */
[----:B------:R-:W-:-:S05]  /*0a70*/  IMAD R18, R0, -0x4, R1 ;  /* 0xfffffffc00127824 */ /* 0x000fca00078e0201 */
[----:B------:R-:W2:Y:S04]  /*0a80*/  LDL R0, [R18+0x18] ;  /* 0x0000180012007983 */ /* 0x000ea80000100800 */
[----:B------:R-:W2:Y:S04]  /*0a90*/  LDL R3, [R18+0x14] ;  /* 0x0000140012037983 */ /* 0x000ea80000100800 */
[----:B------:R-:W3:Y:S01]  /*0aa0*/  @P0 LDL R2, [R18+0x10] ;  /* 0x0000100012020983 */ /* 0x000ee20000100800 */
[----:B------:R-:W-:Y:S01]  /*0ab0*/  LOP3.LUT R4, R4, 0x1f, RZ, 0xc0, !PT ;  /* 0x0000001f04047812 */ /* 0x000fe200078ec0ff */
[----:B------:R-:W-:Y:S01]  /*0ac0*/  UMOV UR4, 0x54442d19 ;  /* 0x54442d1900047882 */ /* 0x000fe20000000000 */
[----:B------:R-:W-:Y:S01]  /*0ad0*/  UMOV UR5, 0x3bf921fb ;  /* 0x3bf921fb00057882 */ /* 0x000fe20000000000 */
[----:B------:R-:W-:-:S02]  /*0ae0*/  ISETP.GE.AND P1, PT, R15, RZ, PT ;  /* 0x000000ff0f00720c */ /* 0x000fc40003f26270 */
[-C--:B--2---:R-:W-:Y:S02]  /*0af0*/  @P0 SHF.L.W.U32.HI R0, R3, R4.reuse, R0 ;  /* 0x0000000403000219 */ /* 0x084fe40000010e00 */
[----:B---3--:R-:W-:Y:S02]  /*0b00*/  @P0 SHF.L.W.U32.HI R3, R2, R4, R3 ;  /* 0x0000000402030219 */ /* 0x008fe40000010e03 */
[--C-:B------:R-:W-:Y:S02]  /*0b10*/  SHF.R.U32.HI R21, RZ, 0x1e, R0.reuse ;  /* 0x0000001eff157819 */ /* 0x100fe40000011600 */
[C---:B------:R-:W-:Y:S01]  /*0b20*/  SHF.L.W.U32.HI R2, R3.reuse, 0x2, R0 ;  /* 0x0000000203027819 */ /* 0x040fe20000010e00 */
[----:B------:R-:W-:-:S03]  /*0b30*/  IMAD.SHL.U32 R3, R3, 0x4, RZ ;  /* 0x0000000403037824 */ /* 0x000fc600078e00ff */
[----:B------:R-:W-:Y:S02]  /*0b40*/  SHF.R.S32.HI R4, RZ, 0x1f, R2 ;  /* 0x0000001fff047819 */ /* 0x000fe40000011402 */
[----:B------:R-:W-:Y:S02]  /*0b50*/  LEA.HI R21, R2, R21, RZ, 0x1 ;  /* 0x0000001502157211 */ /* 0x000fe400078f08ff */
[C---:B------:R-:W-:Y:S02]  /*0b60*/  LOP3.LUT R12, R4.reuse, R3, RZ, 0x3c, !PT ;  /* 0x00000003040c7212 */ /* 0x040fe400078e3cff */
[----:B------:R-:W-:Y:S01]  /*0b70*/  LOP3.LUT R13, R4, R2, RZ, 0x3c, !PT ;  /* 0x00000002040d7212 */ /* 0x000fe200078e3cff */
[----:B------:R-:W-:Y:S01]  /*0b80*/  IMAD.MOV R0, RZ, RZ, -R21 ;  /* 0x000000ffff007224 */ /* 0x000fe200078e0a15 */
[----:B------:R-:W-:-:S03]  /*0b90*/  LOP3.LUT R15, R2, R15, RZ, 0x3c, !PT ;  /* 0x0000000f020f7212 */ /* 0x000fc600078e3cff */
[----:B------:R-:W-:Y:S01]  /*0ba0*/  @!P1 IMAD.MOV.U32 R21, RZ, RZ, R0 ;  /* 0x000000ffff159224 */ /* 0x000fe200078e0000 */
[----:B------:R-:W1:Y:S01]  /*0bb0*/  I2F.F64.S64 R12, R12 ;  /* 0x0000000c000c7312 */ /* 0x000e620000301c00 */
[----:B------:R-:W-:Y:S01]  /*0bc0*/  ISETP.GE.AND P0, PT, R15, RZ, PT ;  /* 0x000000ff0f00720c */ /* 0x000fe20003f06270 */
[----:B-1----:R-:W-:-:S10]  /*0bd0*/  DMUL R18, R12, UR4 ;  /* 0x000000040c127c28 */ /* 0x002fd40008000000 */
[----:B------:R-:W1:Y:S02]  /*0be0*/  F2F.F32.F64 R18, R18 ;  /* 0x0000001200127310 */ /* 0x000e640000301000 */
[----:B01----:R-:W-:-:S07]  /*0bf0*/  FSEL R20, -R18, R18, !P0 ;  /* 0x0000001212147208 */ /* 0x003fce0004000100 */
.L_x_175:
[----:B------:R-:W-:Y:S05]  /*0c00*/  BSYNC.RECONVERGENT B0 ;  /* 0x0000000000007941 */ /* 0x000fea0003800200 */
.L_x_174:
        /* <DEDUP_REMOVED lines=16> */
[----:B------:R-:W-:Y:S01]  /*0d10*/  FFMA R2, R3, R2, R4 ;  /* 0x0000000203027223 */ /* 0x000fe20000000004 */
[----:B------:R-:W-:Y:S01]  /*0d20*/  LOP3.LUT P0, RZ, R21, 0x2, RZ, 0xc0, !PT ;  /* 0x0000000215ff7812 */ /* 0x000fe2000780c0ff */
[----:B------:R-:W-:Y:S01]  /*0d30*/  FFMA R3, R3, R0, RZ ;  /* 0x0000000003037223 */ /* 0x000fe200000000ff */
[----:B------:R-:W-:Y:S01]  /*0d40*/  MOV R21, R6 ;  /* 0x0000000600157202 */ /* 0x000fe20000000f00 */
[----:B------:R-:W-:Y:S02]  /*0d50*/  FFMA R13, R12, -1.5707962512969970703, R11 ;  /* 0xbfc90fda0c0d7823 */ /* 0x000fe4000000000b */
[----:B------:R-:W-:-:S02]  /*0d60*/  FFMA R15, R3, R2, R0 ;  /* 0x00000002030f7223 */ /* 0x000fc40000000000 */
[----:B------:R-:W-:-:S04]  /*0d70*/  FFMA R13, R12, -7.5497894158615963534e-08, R13 ;  /* 0xb3a221680c0d7823 */ /* 0x000fc8000000000d */
[----:B------:R-:W-:Y:S02]  /*0d80*/  FFMA R20, R12, -5.3903029534742383927e-15, R13 ;  /* 0xa7c234c50c147823 */ /* 0x000fe4000000000d */
[----:B------:R-:W-:Y:S02]  /*0d90*/  @P0 FADD R15, RZ, -R15 ;  /* 0x8000000fff0f0221 */ /* 0x000fe40000000000 */
        /* <DEDUP_REMOVED lines=13> */
.L_x_179:
[----:B0-----:R-:W-:Y:S01]  /*0e70*/  IMAD.U32 R12, RZ, RZ, UR8 ;  /* 0x00000008ff0c7e24 */ /* 0x001fe2000f8e00ff */
[----:B------:R-:W-:-:S05]  /*0e80*/  MOV R13, UR9 ;  /* 0x00000009000d7c02 */ /* 0x000fca0008000f00 */
        /* <DEDUP_REMOVED lines=34> */
[----:B------:R-:W1:Y:S01]  /*10b0*/  I2F.F64.S64 R12, R12 ;  /* 0x0000000c000c7312 */ /* 0x000e620000301c00 */
[----:B0-----:R-:W-:Y:S02]  /*10c0*/  LEA.HI R6, R2, R3, RZ, 0x1 ;  /* 0x0000000302067211 */ /* 0x001fe400078f08ff */
[----:B------:R-:W-:-:S03]  /*10d0*/  ISETP.GE.AND P1, PT, R0, RZ, PT ;  /* 0x000000ff0000720c */ /* 0x000fc60003f26270 */
[----:B------:R-:W-:-:S04]  /*10e0*/  IMAD.MOV R0, RZ, RZ, -R6 ;  /* 0x000000ffff007224 */ /* 0x000fc800078e0a06 */
[----:B------:R-:W-:Y:S01]  /*10f0*/  @!P0 IMAD.MOV.U32 R6, RZ, RZ, R0 ;  /* 0x000000ffff068224 */ /* 0x000fe200078e0000 */
[----:B-1----:R-:W-:-:S10]  /*1100*/  DMUL R24, R12, UR4 ;  /* 0x000000040c187c28 */ /* 0x002fd40008000000 */
[----:B------:R-:W0:Y:S02]  /*1110*/  F2F.F32.F64 R24, R24 ;  /* 0x0000001800187310 */ /* 0x000e240000301000 */
[----:B0-----:R-:W-:-:S07]  /*1120*/  FSEL R0, -R24, R24, !P1 ;  /* 0x0000001818007208 */ /* 0x001fce0004800100 */
.L_x_178:
[----:B------:R-:W-:Y:S05]  /*1130*/  BSYNC.RECONVERGENT B0 ;  /* 0x0000000000007941 */ /* 0x000fea0003800200 */
.L_x_177:
[----:B------:R-:W-:Y:S01]  /*1140*/  LOP3.LUT R2, R6, 0x1, RZ, 0xc0, !PT ;  /* 0x0000000106027812 */ /* 0x000fe200078ec0ff */
[----:B------:R-:W-:Y:S01]  /*1150*/  FMUL R3, R0, R0 ;  /* 0x0000000000037220 */ /* 0x000fe20000400000 */
[----:B------:R-:W-:Y:S01]  /*1160*/  VIADD R4, R6, 0x1 ;  /* 0x0000000106047836 */ /* 0x000fe20000000000 */
[----:B------:R-:W-:Y:S01]  /*1170*/  BSSY.RECONVERGENT B0, `(.L_x_180) ;  /* 0x0000046000007945 */ /* 0x000fe20003800200 */
[----:B------:R-:W-:Y:S01]  /*1180*/  ISETP.NE.U32.AND P0, PT, R2, 0x1, PT ;  /* 0x000000010200780c */ /* 0x000fe20003f05070 */
[----:B------:R-:W-:Y:S02]  /*1190*/  FFMA R2, R3, R14, -0.0013887860113754868507 ;  /* 0xbab607ed03027423 */ /* 0x000fe4000000000e */
[----:B------:R-:W-:Y:S02]  /*11a0*/  LOP3.LUT P1, RZ, R4, 0x2, RZ, 0xc0, !PT ;  /* 0x0000000204ff7812 */ /* 0x000fe4000782c0ff */
[----:B------:R-:W-:Y:S02]  /*11b0*/  FSEL R16, R16, 0.041666727513074874878, !P0 ;  /* 0x3d2aaabb10107808 */ /* 0x000fe40004000000 */
[----:B------:R-:W-:-:S02]  /*11c0*/  FSEL R2, R2, -0.00019574658654164522886, P0 ;  /* 0xb94d415302027808 */ /* 0x000fc40000000000 */
[----:B------:R-:W-:Y:S02]  /*11d0*/  FSEL R0, R0, 1, !P0 ;  /* 0x3f80000000007808 */ /* 0x000fe40004000000 */
[----:B------:R-:W-:Y:S01]  /*11e0*/  FSEL R17, -R17, -0.4999999701976776123, !P0 ;  /* 0xbeffffff11117808 */ /* 0x000fe20004000100 */
[----:B------:R-:W-:Y:S01]  /*11f0*/  FFMA R2, R3, R2, R16 ;  /* 0x0000000203027223 */ /* 0x000fe20000000010 */
[----:B------:R-:W-:Y:S01]  /*1200*/  FSETP.GE.AND P0, PT, |R11|, 105615, PT ;  /* 0x47ce47800b00780b */ /* 0x000fe20003f06200 */
[C---:B------:R-:W-:Y:S02]  /*1210*/  FFMA R13, R3.reuse, R0, RZ ;  /* 0x00000000030d7223 */ /* 0x040fe400000000ff */
[----:B------:R-:W-:-:S04]  /*1220*/  FFMA R2, R3, R2, R17 ;  /* 0x0000000203027223 */ /* 0x000fc80000000011 */
[----:B------:R-:W-:-:S04]  /*1230*/  FFMA R16, R13, R2, R0 ;  /* 0x000000020d107223 */ /* 0x000fc80000000000 */
[----:B------:R-:W-:Y:S02]  /*1240*/  @P1 FADD R16, RZ, -R16 ;  /* 0x80000010ff101221 */ /* 0x000fe40000000000 */
[----:B------:R-:W-:Y:S05]  /*1250*/  @!P0 BRA `(.L_x_181) ;  /* 0x0000000000dc8947 */ /* 0x000fea0003800000 */
        /* <DEDUP_REMOVED lines=11> */
.L_x_182:
        /* <DEDUP_REMOVED lines=44> */
.L_x_181:
[----:B------:R-:W-:Y:S05]  /*15d0*/  BSYNC.RECONVERGENT B0 ;  /* 0x0000000000007941 */ /* 0x000fea0003800200 */
.L_x_180:
[----:B------:R-:W0:Y:S01]  /*15e0*/  LDC R2, c[0x0][0x3b0] ;  /* 0x0000ec00ff027b82 */ /* 0x000e220000000800 */
[C---:B------:R-:W-:Y:S01]  /*15f0*/  LOP3.LUT R4, R21.reuse, 0x1, RZ, 0xc0, !PT ;  /* 0x0000000115047812 */ /* 0x040fe200078ec0ff */
[----:B------:R-:W-:Y:S01]  /*1600*/  FMUL R3, R20, R20 ;  /* 0x0000001414037220 */ /* 0x000fe20000400000 */
[----:B------:R-:W-:Y:S01]  /*1610*/  IMAD.MOV.U32 R11, RZ, RZ, 0x3bb60b61 ;  /* 0x3bb60b61ff0b7424 */ /* 0x000fe200078e00ff */
[----:B------:R-:W-:Y:S01]  /*1620*/  LOP3.LUT P1, RZ, R21, 0x2, RZ, 0xc0, !PT ;  /* 0x0000000215ff7812 */ /* 0x000fe2000782c0ff */
[----:B------:R-:W-:Y:S01]  /*1630*/  IMAD.MOV.U32 R0, RZ, RZ, 0x43340000 ;  /* 0x43340000ff007424 */ /* 0x000fe200078e00ff */
[----:B------:R-:W-:Y:S01]  /*1640*/  ISETP.NE.U32.AND P0, PT, R4, 0x1, PT ;  /* 0x000000010400780c */ /* 0x000fe20003f05070 */
[----:B------:R-:W-:Y:S02]  /*1650*/  FFMA R14, R3, R14, -0.0013887860113754868507 ;  /* 0xbab607ed030e7423 */ /* 0x000fe4000000000e */
[----:B------:R-:W-:Y:S01]  /*1660*/  FFMA R0, R11, -R0, 1 ;  /* 0x3f8000000b007423 */ /* 0x000fe20000000800 */
[----:B------:R-:W-:-:S02]  /*1670*/  FSEL R18, R18, 0.0083327032625675201416, !P0 ;  /* 0x3c0885e412127808 */ /* 0x000fc40004000000 */
[----:B------:R-:W-:Y:S01]  /*1680*/  FSEL R14, R14, -0.00019574658654164522886, !P0 ;  /* 0xb94d41530e0e7808 */ /* 0x000fe20004000000 */
[----:B------:R-:W-:Y:S01]  /*1690*/  FFMA R11, R0, R11, 0.0055555556900799274445 ;  /* 0x3bb60b61000b7423 */ /* 0x000fe2000000000b */
[----:B------:R-:W-:Y:S02]  /*16a0*/  FSEL R19, -R19, -0.16666662693023681641, !P0 ;  /* 0xbe2aaaa813137808 */ /* 0x000fe40004000100 */
[----:B------:R-:W-:Y:S01]  /*16b0*/  FSEL R0, R20, 1, P0 ;  /* 0x3f80000014007808 */ /* 0x000fe20000000000 */
[----:B------:R-:W-:-:S04]  /*16c0*/  FFMA R14, R3, R14, R18 ;  /* 0x0000000e030e7223 */ /* 0x000fc80000000012 */
[C---:B------:R-:W-:Y:S01]  /*16d0*/  FFMA R14, R3.reuse, R14, R19 ;  /* 0x0000000e030e7223 */ /* 0x040fe20000000013 */
[----:B------:R-:W-:Y:S01]  /*16e0*/  FFMA R3, R3, R0, RZ ;  /* 0x0000000003037223 */ /* 0x000fe200000000ff */
[----:B0-----:R-:W-:-:S03]  /*16f0*/  FMUL R2, R2, 3.1415927410125732422 ;  /* 0x40490fdb02027820 */ /* 0x001fc60000400000 */
[----:B------:R-:W-:Y:S01]  /*1700*/  FFMA R17, R3, R14, R0 ;  /* 0x0000000e03117223 */ /* 0x000fe20000000000 */
[----:B------:R-:W0:Y:S01]  /*1710*/  FCHK P0, R2, 180 ;  /* 0x4334000002007902 */ /* 0x000e220000000000 */
[----:B------:R-:W-:Y:S02]  /*1720*/  FFMA R4, R2, R11, RZ ;  /* 0x0000000b02047223 */ /* 0x000fe400000000ff */
[----:B------:R-:W-:Y:S02]  /*1730*/  @P1 FADD R17, RZ, -R17 ;  /* 0x80000011ff111221 */ /* 0x000fe40000000000 */
[----:B------:R-:W-:-:S04]  /*1740*/  FFMA R6, R4, -180, R2 ;  /* 0xc334000004067823 */ /* 0x000fc80000000002 */
[----:B------:R-:W-:Y:S01]  /*1750*/  FFMA R11, R11, R6, R4 ;  /* 0x000000060b0b7223 */ /* 0x000fe20000000004 */
[----:B0-----:R-:W-:Y:S06]  /*1760*/  @!P0 BRA `(.L_x_183) ;  /* 0x0000000000148947 */ /* 0x001fec0003800000 */
[----:B------:R-:W-:Y:S01]  /*1770*/  IMAD.MOV.U32 R14, RZ, RZ, R2 ;  /* 0x000000ffff0e7224 */ /* 0x000fe200078e0002 */
[----:B------:R-:W-:Y:S02]  /*1780*/  MOV R11, 0x43340000 ;  /* 0x43340000000b7802 */ /* 0x000fe40000000f00 */
[----:B------:R-:W-:-:S07]  /*1790*/  MOV R19, 0x17b0 ;  /* 0x000017b000137802 */ /* 0x000fce0000000f00 */
[----:B------:R-:W-:Y:S05]  /*17a0*/  CALL.REL.NOINC `($__internal_5_$__cuda_sm3x_div_rn_noftz_f32_slowpath) ;  /* 0x0000005c00f87944 */ /* 0x000fea0003c00000 */
[----:B------:R-:W-:-:S07]  /*17b0*/  IMAD.MOV.U32 R11, RZ, RZ, R4 ;  /* 0x000000ffff0b7224 */ /* 0x000fce00078e0004 */
.L_x_183:
[----:B------:R-:W-:Y:S01]  /*17c0*/  FMUL R11, R11, 0.5 ;  /* 0x3f0000000b0b7820 */ /* 0x000fe20000400000 */
[----:B------:R-:W-:Y:S03]  /*17d0*/  BSSY.RECONVERGENT B0, `(.L_x_184) ;  /* 0x0000040000007945 */ /* 0x000fe60003800200 */
[C---:B------:R-:W-:Y:S01]  /*17e0*/  FMUL R0, R11.reuse, 0.63661974668502807617 ;  /* 0x3f22f9830b007820 */ /* 0x040fe20000400000 */
[----:B------:R-:W-:-:S03]  /*17f0*/  FSETP.GE.AND P0, PT, |R11|, 105615, PT ;  /* 0x47ce47800b00780b */ /* 0x000fc60003f06200 */
[----:B------:R-:W0:Y:S02]  /*1800*/  F2I.NTZ R4, R0 ;  /* 0x0000000000047305 */ /* 0x000e240000203100 */
[----:B0-----:R-:W-:-:S05]  /*1810*/  I2FP.F32.S32 R2, R4 ;  /* 0x0000000400027245 */ /* 0x001fca0000201400 */
[----:B------:R-:W-:-:S04]  /*1820*/  FFMA R3, R2, -1.5707962512969970703, R11 ;  /* 0xbfc90fda02037823 */ /* 0x000fc8000000000b */
[----:B------:R-:W-:-:S04]  /*1830*/  FFMA R3, R2, -7.5497894158615963534e-08, R3 ;  /* 0xb3a2216802037823 */ /* 0x000fc80000000003 */
[----:B------:R-:W-:Y:S01]  /*1840*/  FFMA R6, R2, -5.3903029534742383927e-15, R3 ;  /* 0xa7c234c502067823 */ /* 0x000fe20000000003 */
        /* <DEDUP_REMOVED lines=12> */
.L_x_186:
        /* <DEDUP_REMOVED lines=31> */
[----:B------:R-:W-:Y:S02]  /*1b00*/  SHF.R.S32.HI R4, RZ, 0x1f, R2 ;  /* 0x0000001fff047819 */ /* 0x000fe40000011402 */
[----:B------:R-:W-:Y:S02]  /*1b10*/  LOP3.LUT R11, R2, R11, RZ, 0x3c, !PT ;  /* 0x0000000b020b7212 */ /* 0x000fe400078e3cff */
[C---:B------:R-:W-:Y:S02]  /*1b20*/  LOP3.LUT R12, R4.reuse, R3, RZ, 0x3c, !PT ;  /* 0x00000003040c7212 */ /* 0x040fe400078e3cff */
[----:B------:R-:W-:Y:S02]  /*1b30*/  LOP3.LUT R13, R4, R2, RZ, 0x3c, !PT ;  /* 0x00000002040d7212 */ /* 0x000fe400078e3cff */
[----:B------:R-:W-:Y:S02]  /*1b40*/  SHF.R.U32.HI R3, RZ, 0x1e, R0 ;  /* 0x0000001eff037819 */ /* 0x000fe40000011600 */
[----:B------:R-:W-:-:S02]  /*1b50*/  ISETP.GE.AND P1, PT, R11, RZ, PT ;  /* 0x000000ff0b00720c */ /* 0x000fc40003f26270 */
[----:B------:R-:W1:Y:S01]  /*1b60*/  I2F.F64.S64 R12, R12 ;  /* 0x0000000c000c7312 */ /* 0x000e620000301c00 */
[----:B------:R-:W-:-:S05]  /*1b70*/  LEA.HI R4, R2, R3, RZ, 0x1 ;  /* 0x0000000302047211 */ /* 0x000fca00078f08ff */
[----:B------:R-:W-:-:S04]  /*1b80*/  IMAD.MOV R0, RZ, RZ, -R4 ;  /* 0x000000ffff007224 */ /* 0x000fc800078e0a04 */
[----:B------:R-:W-:Y:S01]  /*1b90*/  @!P0 IMAD.MOV.U32 R4, RZ, RZ, R0 ;  /* 0x000000ffff048224 */ /* 0x000fe200078e0000 */
[----:B-1----:R-:W-:-:S10]  /*1ba0*/  DMUL R18, R12, UR4 ;  /* 0x000000040c127c28 */ /* 0x002fd40008000000 */
[----:B------:R-:W0:Y:S02]  /*1bb0*/  F2F.F32.F64 R18, R18 ;  /* 0x0000001200127310 */ /* 0x000e240000301000 */
[----:B0-----:R-:W-:-:S07]  /*1bc0*/  FSEL R6, -R18, R18, !P1 ;  /* 0x0000001212067208 */ /* 0x001fce0004800100 */
.L_x_185:
[----:B------:R-:W-:Y:S05]  /*1bd0*/  BSYNC.RECONVERGENT B0 ;  /* 0x0000000000007941 */ /* 0x000fea0003800200 */
.L_x_184:
[----:B------:R-:W0:Y:S01]  /*1be0*/  LDC R14, c[0x0][0x3a0] ;  /* 0x0000e800ff0e7b82 */ /* 0x000e220000000800 */
[----:B------:R-:W-:Y:S01]  /*1bf0*/  LOP3.LUT R4, R4, 0x1, RZ, 0xc0, !PT ;  /* 0x0000000104047812 */ /* 0x000fe200078ec0ff */
[----:B------:R-:W1:Y:S01]  /*1c00*/  LDCU UR4, c[0x0][0x3a4] ;  /* 0x00007480ff0477ac */ /* 0x000e620008000800 */
[----:B------:R-:W-:Y:S01]  /*1c10*/  BSSY.RECONVERGENT B0, `(.L_x_187) ;  /* 0x0000037000007945 */ /* 0x000fe20003800200 */
[----:B0-----:R-:W-:-:S04]  /*1c20*/  IABS R11, R14 ;  /* 0x0000000e000b7213 */ /* 0x001fc80000000000 */
[----:B------:R-:W0:Y:S08]  /*1c30*/  I2F.RP R0, R11 ;  /* 0x0000000b00007306 */ /* 0x000e300000209400 */
[----:B0-----:R-:W0:Y:S02]  /*1c40*/  MUFU.RCP R0, R0 ;  /* 0x0000000000007308 */ /* 0x001e240000001000 */
[----:B0-----:R-:W-:-:S06]  /*1c50*/  VIADD R2, R0, 0xffffffe ;  /* 0x0ffffffe00027836 */ /* 0x001fcc0000000000 */
[----:B------:R0:W2:Y:S02]  /*1c60*/  F2I.FTZ.U32.TRUNC.NTZ R3, R2 ;  /* 0x0000000200037305 */ /* 0x0000a4000021f000 */
[----:B0-----:R-:W-:Y:S01]  /*1c70*/  IMAD.MOV.U32 R2, RZ, RZ, RZ ;  /* 0x000000ffff027224 */ /* 0x001fe200078e00ff */
[----:B--2---:R-:W-:-:S05]  /*1c80*/  IADD3 R12, PT, PT, RZ, -R3, RZ ;  /* 0x80000003ff0c7210 */ /* 0x004fca0007ffe0ff */
[----:B------:R-:W-:Y:S01]  /*1c90*/  IMAD R13, R12, R11, RZ ;  /* 0x0000000b0c0d7224 */ /* 0x000fe200078e02ff */
[----:B------:R-:W-:-:S03]  /*1ca0*/  IABS R12, R5 ;  /* 0x00000005000c7213 */ /* 0x000fc60000000000 */
[----:B------:R-:W-:-:S04]  /*1cb0*/  IMAD.HI.U32 R3, R3, R13, R2 ;  /* 0x0000000d03037227 */ /* 0x000fc800078e0002 */
[----:B------:R-:W-:Y:S01]  /*1cc0*/  IMAD.MOV.U32 R2, RZ, RZ, R6 ;  /* 0x000000ffff027224 */ /* 0x000fe200078e0006 */
[----:B------:R-:W-:Y:S01]  /*1cd0*/  MOV R6, 0x3c190000 ;  /* 0x3c19000000067802 */ /* 0x000fe20000000f00 */
[----:B------:R-:W-:-:S04]  /*1ce0*/  IMAD.HI.U32 R20, R3, R12, RZ ;  /* 0x0000000c03147227 */ /* 0x000fc800078e00ff */
[----:B------:R-:W-:Y:S01]  /*1cf0*/  FMUL R3, R2, R2 ;  /* 0x0000000202037220 */ /* 0x000fe20000400000 */
[----:B------:R-:W-:-:S03]  /*1d00*/  IMAD.MOV R0, RZ, RZ, -R20 ;  /* 0x000000ffff007224 */ /* 0x000fc600078e0a14 */
[----:B------:R-:W-:Y:S01]  /*1d10*/  FFMA R6, R3, R6, 0.003265380859375 ;  /* 0x3b56000003067423 */ /* 0x000fe20000000006 */
[----:B------:R-:W-:-:S03]  /*1d20*/  IMAD R0, R11, R0, R12 ;  /* 0x000000000b007224 */ /* 0x000fc600078e020c */
[----:B------:R-:W-:Y:S02]  /*1d30*/  FFMA R6, R3, R6, 0.0242919921875 ;  /* 0x3cc7000003067423 */ /* 0x000fe40000000006 */
[----:B------:R-:W-:Y:S02]  /*1d40*/  ISETP.GT.U32.AND P1, PT, R11, R0, PT ;  /* 0x000000000b00720c */ /* 0x000fe40003f24070 */
[----:B------:R-:W-:-:S04]  /*1d50*/  FFMA R12, R3, R6, 0.053466796875 ;  /* 0x3d5b0000030c7423 */ /* 0x000fc80000000006 */
[----:B------:R-:W-:-:S07]  /*1d60*/  FFMA R12, R3, R12, 0.13337790966033935547 ;  /* 0x3e089438030c7423 */ /* 0x000fce000000000c */
[----:B------:R-:W-:Y:S02]  /*1d70*/  @!P1 IMAD.IADD R0, R0, 0x1, -R11 ;  /* 0x0000000100009824 */ /* 0x000fe400078e0a0b */
[----:B------:R-:W-:Y:S01]  /*1d80*/  @!P1 VIADD R20, R20, 0x1 ;  /* 0x0000000114149836 */ /* 0x000fe20000000000 */
[----:B------:R-:W-:Y:S02]  /*1d90*/  ISETP.NE.AND P1, PT, R14, RZ, PT ;  /* 0x000000ff0e00720c */ /* 0x000fe40003f25270 */
[----:B------:R-:W-:Y:S02]  /*1da0*/  ISETP.GE.U32.AND P0, PT, R0, R11, PT ;  /* 0x0000000b0000720c */ /* 0x000fe40003f06070 */
[----:B------:R-:W-:-:S04]  /*1db0*/  LOP3.LUT R0, R5, R14, RZ, 0x3c, !PT ;  /* 0x0000000e05007212 */ /* 0x000fc800078e3cff */
[----:B------:R-:W-:Y:S02]  /*1dc0*/  ISETP.GE.AND P2, PT, R0, RZ, PT ;  /* 0x000000ff0000720c */ /* 0x000fe40003f46270 */
[----:B------:R-:W-:-:S04]  /*1dd0*/  I2FP.F32.S32 R0, R14 ;  /* 0x0000000e00007245 */ /* 0x000fc80000201400 */
[----:B------:R-:W0:Y:S01]  /*1de0*/  MUFU.RCP R11, R0 ;  /* 0x00000000000b7308 */ /* 0x000e220000001000 */
[----:B------:R-:W-:Y:S01]  /*1df0*/  @P0 VIADD R20, R20, 0x1 ;  /* 0x0000000114140836 */ /* 0x000fe20000000000 */
[----:B------:R-:W-:-:S05]  /*1e00*/  FSETP.NEU.AND P0, PT, |R2|, 0.00049096695147454738617, PT ;  /* 0x3a00b43c0200780b */ /* 0x000fca0003f0d200 */
[----:B------:R-:W-:Y:S01]  /*1e10*/  @!P2 IMAD.MOV R20, RZ, RZ, -R20 ;  /* 0x000000ffff14a224 */ /* 0x000fe200078e0a14 */
[----:B------:R-:W-:Y:S02]  /*1e20*/  @!P1 LOP3.LUT R20, RZ, R14, RZ, 0x33, !PT ;  /* 0x0000000eff149212 */ /* 0x000fe400078e33ff */
[----:B------:R-:W-:-:S03]  /*1e30*/  ISETP.NE.U32.AND P1, PT, R4, 0x1, PT ;  /* 0x000000010400780c */ /* 0x000fc60003f25070 */
[----:B------:R-:W-:-:S04]  /*1e40*/  IMAD R6, R20, R14, RZ ;  /* 0x0000000e14067224 */ /* 0x000fc800078e02ff */
[----:B------:R-:W-:Y:S02]  /*1e50*/  IMAD.IADD R18, R5, 0x1, -R6 ;  /* 0x0000000105127824 */ /* 0x000fe400078e0a06 */
[C---:B------:R-:W-:Y:S01]  /*1e60*/  FFMA R5, R3.reuse, R12, 0.33333230018615722656 ;  /* 0x3eaaaa8803057423 */ /* 0x040fe2000000000c */
[----:B------:R-:W-:Y:S01]  /*1e70*/  FMUL R3, R3, R2 ;  /* 0x0000000203037220 */ /* 0x000fe20000400000 */
[----:B0-----:R-:W-:Y:S01]  /*1e80*/  FFMA R12, -R0, R11, 1 ;  /* 0x3f800000000c7423 */ /* 0x001fe2000000010b */
[----:B------:R-:W-:Y:S02]  /*1e90*/  I2FP.F32.S32 R4, R18 ;  /* 0x0000001200047245 */ /* 0x000fe40000201400 */
[----:B------:R-:W-:Y:S01]  /*1ea0*/  @P0 FFMA R2, R5, R3, R2 ;  /* 0x0000000305020223 */ /* 0x000fe20000000002 */
[----:B------:R-:W-:Y:S02]  /*1eb0*/  FFMA R11, R11, R12, R11 ;  /* 0x0000000c0b0b7223 */ /* 0x000fe4000000000b */
[----:B------:R-:W-:-:S03]  /*1ec0*/  FADD R4, R4, 0.5 ;  /* 0x3f00000004047421 */ /* 0x000fc60000000000 */
[----:B------:R-:W-:Y:S01]  /*1ed0*/  @!P1 MUFU.RCP R2, -R2 ;  /* 0x8000000200029308 */ /* 0x000fe20000001000 */
[----:B------:R-:W-:-:S04]  /*1ee0*/  FADD R14, R4, R4 ;  /* 0x00000004040e7221 */ /* 0x000fc80000000000 */
[----:B------:R-:W-:-:S03]  /*1ef0*/  FFMA R4, R14, R11, RZ ;  /* 0x0000000b0e047223 */ /* 0x000fc600000000ff */
[----:B------:R-:W0:Y:S01]  /*1f00*/  FCHK P0, R14, R0 ;  /* 0x000000000e007302 */ /* 0x000e220000000000 */
[----:B------:R-:W-:-:S04]  /*1f10*/  FFMA R3, -R0, R4, R14 ;  /* 0x0000000400037223 */ /* 0x000fc8000000010e */
[----:B------:R-:W-:Y:S01]  /*1f20*/  FFMA R4, R11, R3, R4 ;  /* 0x000000030b047223 */ /* 0x000fe20000000004 */
[----:B-1----:R-:W-:Y:S01]  /*1f30*/  I2FP.F32.S32 R3, UR4 ;  /* 0x0000000400037c45 */ /* 0x002fe20008201400 */
[----:B0-----:R-:W-:Y:S06]  /*1f40*/  @!P0 BRA `(.L_x_188) ;  /* 0x00000000000c8947 */ /* 0x001fec0003800000 */
[----:B------:R-:W-:Y:S01]  /*1f50*/  IMAD.MOV.U32 R11, RZ, RZ, R0 ;  /* 0x000000ffff0b7224 */ /* 0x000fe200078e0000 */
[----:B------:R-:W-:-:S07]  /*1f60*/  MOV R19, 0x1f80 ;  /* 0x00001f8000137802 */ /* 0x000fce0000000f00 */
[----:B------:R-:W-:Y:S05]  /*1f70*/  CALL.REL.NOINC `($__internal_5_$__cuda_sm3x_div_rn_noftz_f32_slowpath) ;  /* 0x0000005800047944 */ /* 0x000fea0003c00000 */
.L_x_188:
[----:B------:R-:W-:Y:S05]  /*1f80*/  BSYNC.RECONVERGENT B0 ;  /* 0x0000000000007941 */ /* 0x000fea0003800200 */
.L_x_187:
[----:B------:R-:W0:Y:S08]  /*1f90*/  MUFU.RCP R12, R3 ;  /* 0x00000003000c7308 */ /* 0x000e300000001000 */
[----:B------:R-:W1:Y:S01]  /*1fa0*/  FCHK P0, R0, R3 ;  /* 0x0000000300007302 */ /* 0x000e620000000000 */
[----:B0-----:R-:W-:-:S04]  /*1fb0*/  FFMA R5, R12, -R3, 1 ;  /* 0x3f8000000c057423 */ /* 0x001fc80000000803 */
[----:B------:R-:W-:Y:S01]  /*1fc0*/  FFMA R11, R12, R5, R12 ;  /* 0x000000050c0b7223 */ /* 0x000fe2000000000c */
[----:B------:R-:W-:-:S03]  /*1fd0*/  FADD R5, R4, -1 ;  /* 0xbf80000004057421 */ /* 0x000fc60000000000 */
[----:B------:R-:W-:Y:S01]  /*1fe0*/  FFMA R12, R0, R11, RZ ;  /* 0x0000000b000c7223 */ /* 0x000fe200000000ff */
[----:B------:R-:W-:-:S03]  /*1ff0*/  FMUL R5, R2, R5 ;  /* 0x0000000502057220 */ /* 0x000fc60000400000 */
[----:B------:R-:W-:-:S04]  /*2000*/  FFMA R4, R12, -R3, R0 ;  /* 0x800000030c047223 */ /* 0x000fc80000000000 */
[----:B------:R-:W-:Y:S01]  /*2010*/  FFMA R4, R11, R4, R12 ;  /* 0x000000040b047223 */ /* 0x000fe2000000000c */
[----:B-1----:R-:W-:Y:S06]  /*2020*/  @!P0 BRA `(.L_x_189) ;  /* 0x0000000000108947 */ /* 0x002fec0003800000 */
[----:B------:R-:W-:Y:S01]  /*2030*/  IMAD.MOV.U32 R14, RZ, RZ, R0 ;  /* 0x000000ffff0e7224 */ /* 0x000fe200078e0000 */
[----:B------:R-:W-:Y:S01]  /*2040*/  MOV R19, 0x2070 ;  /* 0x0000207000137802 */ /* 0x000fe20000000f00 */
[----:B------:R-:W-:-:S07]  /*2050*/  IMAD.MOV.U32 R11, RZ, RZ, R3 ;  /* 0x000000ffff0b7224 */ /* 0x000fce00078e0003 */
[----:B------:R-:W-:Y:S05]  /*2060*/  CALL.REL.NOINC `($__internal_5_$__cuda_sm3x_div_rn_noftz_f32_slowpath) ;  /* 0x0000005400c87944 */ /* 0x000fea0003c00000 */
.L_x_189:
[----:B------:R-:W0:Y:S01]  /*2070*/  MUFU.RCP R0, R3 ;  /* 0x0000000300007308 */ /* 0x000e220000001000 */
[----:B------:R-:W-:Y:S01]  /*2080*/  I2FP.F32.S32 R20, R20 ;  /* 0x0000001400147245 */ /* 0x000fe20000201400 */
[----:B------:R-:W-:Y:S04]  /*2090*/  BSSY.RECONVERGENT B0, `(.L_x_190) ;  /* 0x000000f000007945 */ /* 0x000fe80003800200 */
[----:B------:R-:W-:-:S04]  /*20a0*/  FADD R20, R20, 0.5 ;  /* 0x3f00000014147421 */ /* 0x000fc80000000000 */
[----:B------:R-:W-:Y:S01]  /*20b0*/  FADD R14, R20, R20 ;  /* 0x00000014140e7221 */ /* 0x000fe20000000000 */
[----:B------:R-:W-:-:S03]  /*20c0*/  FMUL R20, R5, R4 ;  /* 0x0000000405147220 */ /* 0x000fc60000400000 */
[----:B------:R-:W1:Y:S01]  /*20d0*/  FCHK P0, R14, R3 ;  /* 0x000000030e007302 */ /* 0x000e620000000000 */
[----:B0-----:R-:W-:-:S04]  /*20e0*/  FFMA R11, R0, -R3, 1 ;  /* 0x3f800000000b7423 */ /* 0x001fc80000000803 */
[----:B------:R-:W-:-:S04]  /*20f0*/  FFMA R0, R0, R11, R0 ;  /* 0x0000000b00007223 */ /* 0x000fc80000000000 */
[----:B------:R-:W-:-:S04]  /*2100*/  FFMA R11, R0, R14, RZ ;  /* 0x0000000e000b7223 */ /* 0x000fc800000000ff */
[----:B------:R-:W-:-:S04]  /*2110*/  FFMA R12, R11, -R3, R14 ;  /* 0x800000030b0c7223 */ /* 0x000fc8000000000e */
[----:B------:R-:W-:Y:S01]  /*2120*/  FFMA R0, R0, R12, R11 ;  /* 0x0000000c00007223 */ /* 0x000fe2000000000b */
[----:B-1----:R-:W-:Y:S06]  /*2130*/  @!P0 BRA `(.L_x_191) ;  /* 0x0000000000108947 */ /* 0x002fec0003800000 */
[----:B------:R-:W-:Y:S01]  /*2140*/  IMAD.MOV.U32 R11, RZ, RZ, R3 ;  /* 0x000000ffff0b7224 */ /* 0x000fe200078e0003 */
[----:B------:R-:W-:-:S07]  /*2150*/  MOV R19, 0x2170 ;  /* 0x0000217000137802 */ /* 0x000fce0000000f00 */
[----:B------:R-:W-:Y:S05]  /*2160*/  CALL.REL.NOINC `($__internal_5_$__cuda_sm3x_div_rn_noftz_f32_slowpath) ;  /* 0x0000005400887944 */ /* 0x000fea0003c00000 */
[----:B------:R-:W-:-:S07]  /*2170*/  MOV R0, R4 ;  /* 0x0000000400007202 */ /* 0x000fce0000000f00 */
.L_x_191:
[----:B------:R-:W-:Y:S05]  /*2180*/  BSYNC.RECONVERGENT B0 ;  /* 0x0000000000007941 */ /* 0x000fea0003800200 */
.L_x_190:
[----:B------:R-:W-:Y:S01]  /*2190*/  FADD R3, -R0, 1 ;  /* 0x3f80000000037421 */ /* 0x000fe20000000100 */
[-C--:B------:R-:W-:Y:S01]  /*21a0*/  FMUL R0, R7, R20.reuse ;  /* 0x0000001407007220 */ /* 0x080fe20000400000 */
[C---:B------:R-:W-:Y:S01]  /*21b0*/  FMUL R14, R15.reuse, R17 ;  /* 0x000000110f0e7220 */ /* 0x040fe20000400000 */
[C---:B------:R-:W-:Y:S01]  /*21c0*/  FMUL R20, R15.reuse, R20 ;  /* 0x000000140f147220 */ /* 0x040fe20000400000 */
[----:B------:R-:W-:Y:S01]  /*21d0*/  FMUL R3, R2, R3 ;  /* 0x0000000302037220 */ /* 0x000fe20000400000 */
[-C--:B------:R-:W-:Y:S01]  /*21e0*/  FFMA R0, R15, R16.reuse, R0 ;  /* 0x000000100f007223 */ /* 0x080fe20000000000 */
[----:B------:R-:W-:Y:S01]  /*21f0*/  BSSY.RECONVERGENT B0, `(.L_x_192) ;  /* 0x0000015000007945 */ /* 0x000fe20003800200 */
[----:B------:R-:W-:Y:S01]  /*2200*/  FFMA R20, R7, R16, -R20 ;  /* 0x0000001007147223 */ /* 0x000fe20000000814 */
[----:B------:R-:W-:Y:S01]  /*2210*/  FFMA R2, R16, R3, R17 ;  /* 0x0000000310027223 */ /* 0x000fe20000000011 */
[----:B------:R-:W-:Y:S01]  /*2220*/  FFMA R14, R3, -R14, R0 ;  /* 0x8000000e030e7223 */ /* 0x000fe20000000000 */
[----:B------:R-:W-:-:S03]  /*2230*/  FMUL R0, R7, R17 ;  /* 0x0000001107007220 */ /* 0x000fc60000400000 */
[----:B------:R-:W-:Y:S01]  /*2240*/  FMUL R5, R14, R14 ;  /* 0x0000000e0e057220 */ /* 0x000fe20000400000 */
[----:B------:R-:W-:-:S03]  /*2250*/  FFMA R3, R3, -R0, R20 ;  /* 0x8000000003037223 */ /* 0x000fc60000000014 */
[----:B------:R-:W-:-:S04]  /*2260*/  FFMA R0, R2, R2, R5 ;  /* 0x0000000202007223 */ /* 0x000fc80000000005 */
[----:B------:R-:W-:-:S04]  /*2270*/  FFMA R0, R3, R3, R0 ;  /* 0x0000000303007223 */ /* 0x000fc80000000000 */
[----:B------:R-:W-:Y:S01]  /*2280*/  VIADD R4, R0, 0xf3000000 ;  /* 0xf300000000047836 */ /* 0x000fe20000000000 */
[----:B------:R0:W1:Y:S04]  /*2290*/  MUFU.RSQ R11, R0 ;  /* 0x00000000000b7308 */ /* 0x0000680000001400 */
[----:B------:R-:W-:-:S13]  /*22a0*/  ISETP.GT.U32.AND P0, PT, R4, 0x727fffff, PT ;  /* 0x727fffff0400780c */ /* 0x000fda0003f04070 */
[----:B01----:R-:W-:Y:S05]  /*22b0*/  @!P0 BRA `(.L_x_193) ;  /* 0x0000000000108947 */ /* 0x003fea0003800000 */
[----:B------:R-:W-:-:S07]  /*22c0*/  MOV R15, 0x22e0 ;  /* 0x000022e0000f7802 */ /* 0x000fce0000000f00 */
[----:B------:R-:W-:Y:S05]  /*22d0*/  CALL.REL.NOINC `($__internal_4_$__cuda_sm20_sqrt_rn_f32_slowpath) ;  /* 0x0000005000d07944 */ /* 0x000fea0003c00000 */
[----:B------:R-:W-:Y:S01]  /*22e0*/  IMAD.MOV.U32 R5, RZ, RZ, R0 ;  /* 0x000000ffff057224 */ /* 0x000fe200078e0000 */
[----:B------:R-:W-:Y:S06]  /*22f0*/  BRA `(.L_x_194) ;  /* 0x0000000000107947 */ /* 0x000fec0003800000 */
.L_x_193:
[----:B------:R-:W-:Y:S01]  /*2300*/  FMUL.FTZ R5, R0, R11 ;  /* 0x0000000b00057220 */ /* 0x000fe20000410000 */
[----:B------:R-:W-:-:S03]  /*2310*/  FMUL.FTZ R4, R11, 0.5 ;  /* 0x3f0000000b047820 */ /* 0x000fc60000410000 */
[----:B------:R-:W-:-:S04]  /*2320*/  FFMA R0, -R5, R5, R0 ;  /* 0x0000000505007223 */ /* 0x000fc80000000100 */
[----:B------:R-:W-:-:S07]  /*2330*/  FFMA R5, R0, R4, R5 ;  /* 0x0000000400057223 */ /* 0x000fce0000000005 */
.L_x_194:
[----:B------:R-:W-:Y:S05]  /*2340*/  BSYNC.RECONVERGENT B0 ;  /* 0x0000000000007941 */ /* 0x000fea0003800200 */
.L_x_192:
[----:B------:R-:W0:Y:S01]  /*2350*/  MUFU.RCP R0, R5 ;  /* 0x0000000500007308 */ /* 0x000e220000001000 */
[----:B------:R-:W-:Y:S07]  /*2360*/  BSSY.RECONVERGENT B0, `(.L_x_195) ;  /* 0x000000c000007945 */ /* 0x000fee0003800200 */
        /* <DEDUP_REMOVED lines=10> */
[----:B------:R-:W-:-:S07]  /*2410*/  IMAD.MOV.U32 R15, RZ, RZ, R4 ;  /* 0x000000ffff0f7224 */ /* 0x000fce00078e0004 */
.L_x_196:
[----:B------:R-:W-:Y:S05]  /*2420*/  BSYNC.RECONVERGENT B0 ;  /* 0x0000000000007941 */ /* 0x000fea0003800200 */
.L_x_195:
        /* <DEDUP_REMOVED lines=10> */
[----:B------:R-:W-:Y:S01]  /*24d0*/  MOV R19, 0x2500 ;  /* 0x0000250000137802 */ /* 0x000fe20000000f00 */
[----:B------:R-:W-:-:S07]  /*24e0*/  IMAD.MOV.U32 R11, RZ, RZ, R5 ;  /* 0x000000ffff0b7224 */ /* 0x000fce00078e0005 */
[----:B------:R-:W-:Y:S05]  /*24f0*/  CALL.REL.NOINC `($__internal_5_$__cuda_sm3x_div_rn_noftz_f32_slowpath) ;  /* 0x0000005000a47944 */ /* 0x000fea0003c00000 */
[----:B------:R-:W-:-:S07]  /*2500*/  MOV R0, R4 ;  /* 0x0000000400007202 */ /* 0x000fce0000000f00 */
.L_x_198:
[----:B------:R-:W-:Y:S05]  /*2510*/  BSYNC.RECONVERGENT B0 ;  /* 0x0000000000007941 */ /* 0x000fea0003800200 */
.L_x_197:
        /* <DEDUP_REMOVED lines=13> */
[----:B------:R-:W-:-:S07]  /*25f0*/  IMAD.MOV.U32 R11, RZ, RZ, R4 ;  /* 0x000000ffff0b7224 */ /* 0x000fce00078e0004 */
.L_x_200:
[----:B------:R-:W-:Y:S05]  /*2600*/  BSYNC.RECONVERGENT B0 ;  /* 0x0000000000007941 */ /* 0x000fea0003800200 */
.L_x_199:
[C---:B------:R-:W-:Y:S01]  /*2610*/  VIADD R2, R15.reuse, 0x1800000 ;  /* 0x018000000f027836 */ /* 0x040fe20000000000 */
[----:B------:R-:W-:Y:S01]  /*2620*/  BSSY.RECONVERGENT B0, `(.L_x_201) ;  /* 0x000000e000007945 */ /* 0x000fe20003800200 */
[----:B------:R-:W-:-:S03]  /*2630*/  FSETP.NEU.AND P4, PT, R15, RZ, PT ;  /* 0x000000ff0f00720b */ /* 0x000fc60003f8d000 */
[----:B------:R-:W-:-:S04]  /*2640*/  LOP3.LUT R2, R2, 0x7f800000, RZ, 0xc0, !PT ;  /* 0x7f80000002027812 */ /* 0x000fc800078ec0ff */
[----:B------:R-:W-:-:S13]  /*2650*/  ISETP.GT.U32.AND P0, PT, R2, 0x1ffffff, PT ;  /* 0x01ffffff0200780c */ /* 0x000fda0003f04070 */
[----:B------:R-:W-:Y:S05]  /*2660*/  @P0 BRA `(.L_x_202) ;  /* 0x0000000000140947 */ /* 0x000fea0003800000 */
[----:B------:R-:W-:Y:S01]  /*2670*/  IMAD.MOV.U32 R5, RZ, RZ, R15 ;  /* 0x000000ffff057224 */ /* 0x000fe200078e000f */
[----:B------:R-:W-:-:S07]  /*2680*/  MOV R16, 0x26a0 ;  /* 0x000026a000107802 */ /* 0x000fce0000000f00 */
[----:B------:R-:W-:Y:S05]  /*2690*/  CALL.REL.NOINC `($__internal_3_$__cuda_sm20_rcp_rn_f32_slowpath) ;  /* 0x0000004c000c7944 */ /* 0x000fea0003c00000 */
[----:B------:R-:W-:Y:S01]  /*26a0*/  IMAD.MOV.U32 R2, RZ, RZ, R12 ;  /* 0x000000ffff027224 */ /* 0x000fe200078e000c */
[----:B------:R-:W-:Y:S06]  /*26b0*/  BRA `(.L_x_203) ;  /* 0x0000000000107947 */ /* 0x000fec0003800000 */
.L_x_202:
[----:B------:R-:W0:Y:S02]  /*26c0*/  MUFU.RCP R2, R15 ;  /* 0x0000000f00027308 */ /* 0x000e240000001000 */
[----:B0-----:R-:W-:-:S04]  /*26d0*/  FFMA R3, R2, R15, -1 ;  /* 0xbf80000002037423 */ /* 0x001fc8000000000f */
[----:B------:R-:W-:-:S04]  /*26e0*/  FADD.FTZ R3, -R3, -RZ ;  /* 0x800000ff03037221 */ /* 0x000fc80000010100 */
[----:B------:R-:W-:-:S07]  /*26f0*/  FFMA R2, R2, R3, R2 ;  /* 0x0000000302027223 */ /* 0x000fce0000000002 */
.L_x_203:
[----:B------:R-:W-:Y:S05]  /*2700*/  BSYNC.RECONVERGENT B0 ;  /* 0x0000000000007941 */ /* 0x000fea0003800200 */
.L_x_201:
[C---:B------:R-:W-:Y:S01]  /*2710*/  IADD3 R3, PT, PT, R0.reuse, 0x1800000, RZ ;  /* 0x0180000000037810 */ /* 0x040fe20007ffe0ff */
[----:B------:R-:W-:Y:S01]  /*2720*/  BSSY.RECONVERGENT B0, `(.L_x_204) ;  /* 0x000000f000007945 */ /* 0x000fe20003800200 */
[----:B------:R-:W-:Y:S02]  /*2730*/  FSETP.NEU.AND P3, PT, R0, RZ, PT ;  /* 0x000000ff0000720b */ /* 0x000fe40003f6d000 */
[----:B------:R-:W-:Y:S02]  /*2740*/  LOP3.LUT R3, R3, 0x7f800000, RZ, 0xc0, !PT ;  /* 0x7f80000003037812 */ /* 0x000fe400078ec0ff */
[----:B------:R-:W-:Y:S02]  /*2750*/  FSEL R2, R2, 1.00000001504746621988e+30, P4 ;  /* 0x7149f2ca02027808 */ /* 0x000fe40002000000 */
[----:B------:R-:W-:-:S13]  /*2760*/  ISETP.GT.U32.AND P0, PT, R3, 0x1ffffff, PT ;  /* 0x01ffffff0300780c */ /* 0x000fda0003f04070 */
[----:B------:R-:W-:Y:S05]  /*2770*/  @P0 BRA `(.L_x_205) ;  /* 0x0000000000140947 */ /* 0x000fea0003800000 */
[----:B------:R-:W-:Y:S01]  /*2780*/  IMAD.MOV.U32 R5, RZ, RZ, R0 ;  /* 0x000000ffff057224 */ /* 0x000fe200078e0000 */
[----:B------:R-:W-:-:S07]  /*2790*/  MOV R16, 0x27b0 ;  /* 0x000027b000107802 */ /* 0x000fce0000000f00 */
[----:B------:R-:W-:Y:S05]  /*27a0*/  CALL.REL.NOINC `($__internal_3_$__cuda_sm20_rcp_rn_f32_slowpath) ;  /* 0x0000004800c87944 */ /* 0x000fea0003c00000 */
[----:B------:R-:W-:Y:S01]  /*27b0*/  IMAD.MOV.U32 R3, RZ, RZ, R12 ;  /* 0x000000ffff037224 */ /* 0x000fe200078e000c */
[----:B------:R-:W-:Y:S06]  /*27c0*/  BRA `(.L_x_206) ;  /* 0x0000000000107947 */ /* 0x000fec0003800000 */
.L_x_205:
[----:B------:R-:W0:Y:S02]  /*27d0*/  MUFU.RCP R3, R0 ;  /* 0x0000000000037308 */ /* 0x000e240000001000 */
[----:B0-----:R-:W-:-:S04]  /*27e0*/  FFMA R4, R3, R0, -1 ;  /* 0xbf80000003047423 */ /* 0x001fc80000000000 */
[----:B------:R-:W-:-:S04]  /*27f0*/  FADD.FTZ R4, -R4, -RZ ;  /* 0x800000ff04047221 */ /* 0x000fc80000010100 */
[----:B------:R-:W-:-:S07]  /*2800*/  FFMA R3, R3, R4, R3 ;  /* 0x0000000403037223 */ /* 0x000fce0000000003 */
.L_x_206:
[----:B------:R-:W-:Y:S05]  /*2810*/  BSYNC.RECONVERGENT B0 ;  /* 0x0000000000007941 */ /* 0x000fea0003800200 */
.L_x_204:
[C---:B------:R-:W-:Y:S01]  /*2820*/  VIADD R4, R11.reuse, 0x1800000 ;  /* 0x018000000b047836 */ /* 0x040fe20000000000 */
[----:B------:R-:W0:Y:S01]  /*2830*/  LDCU UR4, c[0x0][0x39c] ;  /* 0x00007380ff0477ac */ /* 0x000e220008000800 */
[----:B------:R-:W-:Y:S01]  /*2840*/  BSSY.RECONVERGENT B0, `(.L_x_207) ;  /* 0x0000010000007945 */ /* 0x000fe20003800200 */
[----:B------:R-:W-:Y:S02]  /*2850*/  FSETP.NEU.AND P4, PT, R11, RZ, PT ;  /* 0x000000ff0b00720b */ /* 0x000fe40003f8d000 */
[----:B------:R-:W-:Y:S02]  /*2860*/  LOP3.LUT R4, R4, 0x7f800000, RZ, 0xc0, !PT ;  /* 0x7f80000004047812 */ /* 0x000fe400078ec0ff */
[----:B------:R-:W-:Y:S02]  /*2870*/  FSEL R3, R3, 1.00000001504746621988e+30, P3 ;  /* 0x7149f2ca03037808 */ /* 0x000fe40001800000 */
[----:B------:R-:W-:Y:S02]  /*2880*/  ISETP.GT.U32.AND P0, PT, R4, 0x1ffffff, PT ;  /* 0x01ffffff0400780c */ /* 0x000fe40003f04070 */
[----:B0-----:R-:W-:-:S11]  /*2890*/  I2FP.F32.S32 R13, UR4 ;  /* 0x00000004000d7c45 */ /* 0x001fd60008201400 */
[----:B------:R-:W-:Y:S05]  /*28a0*/  @P0 BRA `(.L_x_208) ;  /* 0x0000000000140947 */ /* 0x000fea0003800000 */
[----:B------:R-:W-:Y:S01]  /*28b0*/  IMAD.MOV.U32 R5, RZ, RZ, R11 ;  /* 0x000000ffff057224 */ /* 0x000fe200078e000b */
[----:B------:R-:W-:-:S07]  /*28c0*/  MOV R16, 0x28e0 ;  /* 0x000028e000107802 */ /* 0x000fce0000000f00 */
[----:B------:R-:W-:Y:S05]  /*28d0*/  CALL.REL.NOINC `($__internal_3_$__cuda_sm20_rcp_rn_f32_slowpath) ;  /* 0x00000048007c7944 */ /* 0x000fea0003c00000 */
[----:B------:R-:W-:Y:S01]  /*28e0*/  IMAD.MOV.U32 R4, RZ, RZ, R12 ;  /* 0x000000ffff047224 */ /* 0x000fe200078e000c */
[----:B------:R-:W-:Y:S06]  /*28f0*/  BRA `(.L_x_209) ;  /* 0x0000000000107947 */ /* 0x000fec0003800000 */
.L_x_208:
[----:B------:R-:W0:Y:S02]  /*2900*/  MUFU.RCP R4, R11 ;  /* 0x0000000b00047308 */ /* 0x000e240000001000 */
[----:B0-----:R-:W-:-:S04]  /*2910*/  FFMA R5, R4, R11, -1 ;  /* 0xbf80000004057423 */ /* 0x001fc8000000000b */
[----:B------:R-:W-:-:S04]  /*2920*/  FADD.FTZ R5, -R5, -RZ ;  /* 0x800000ff05057221 */ /* 0x000fc80000010100 */
[----:B------:R-:W-:-:S07]  /*2930*/  FFMA R4, R4, R5, R4 ;  /* 0x0000000504047223 */ /* 0x000fce0000000004 */
.L_x_209:
[----:B------:R-:W-:Y:S05]  /*2940*/  BSYNC.RECONVERGENT B0 ;  /* 0x0000000000007941 */ /* 0x000fea0003800200 */
.L_x_207:
[--C-:B------:R-:W-:Y:S01]  /*2950*/  FADD R7, -R10, R13.reuse ;  /* 0x0000000d0a077221 */ /* 0x100fe20000000100 */
[----:B------:R-:W-:Y:S01]  /*2960*/  FSEL R4, R4, 1.00000001504746621988e+30, P4 ;  /* 0x7149f2ca04047808 */ /* 0x000fe20002000000 */
[----:B------:R-:W0:Y:S01]  /*2970*/  LDCU UR8, c[0x0][0x3ac] ;  /* 0x00007580ff0877ac */ /* 0x000e220008000800 */
[--C-:B------:R-:W-:Y:S01]  /*2980*/  FADD R16, -R8, R13.reuse ;  /* 0x0000000d08107221 */ /* 0x100fe20000000100 */
[----:B------:R-:W-:Y:S01]  /*2990*/  FADD R17, -R9, R13 ;  /* 0x0000000d09117221 */ /* 0x000fe20000000100 */
[----:B------:R-:W-:Y:S01]  /*29a0*/  FADD R5, RZ, -R10 ;  /* 0x8000000aff057221 */ /* 0x000fe20000000000 */
[----:B------:R-:W-:Y:S01]  /*29b0*/  FADD R14, RZ, -R8 ;  /* 0x80000008ff0e7221 */ /* 0x000fe20000000000 */
[----:B------:R-:W-:Y:S01]  /*29c0*/  FADD R13, RZ, -R9 ;  /* 0x80000009ff0d7221 */ /* 0x000fe20000000000 */
[----:B------:R-:W-:Y:S01]  /*29d0*/  FMUL R12, R2, R7 ;  /* 0x00000007020c7220 */ /* 0x000fe20000400000 */
[----:B------:R-:W1:Y:S01]  /*29e0*/  LDCU.64 UR4, c[0x0][0x3a0] ;  /* 0x00007400ff0477ac */ /* 0x000e620008000a00 */
[C---:B------:R-:W-:Y:S01]  /*29f0*/  FMUL R7, R3.reuse, R16 ;  /* 0x0000001003077220 */ /* 0x040fe20000400000 */
[----:B------:R-:W-:Y:S01]  /*2a00*/  FMUL R16, R4, R17 ;  /* 0x0000001104107220 */ /* 0x000fe20000400000 */
[----:B------:R-:W-:Y:S01]  /*2a10*/  FMUL R5, R2, R5 ;  /* 0x0000000502057220 */ /* 0x000fe20000400000 */
[----:B------:R-:W-:Y:S01]  /*2a20*/  FMUL R14, R3, R14 ;  /* 0x0000000e030e7220 */ /* 0x000fe20000400000 */
[----:B------:R-:W-:-:S03]  /*2a30*/  FMUL R13, R4, R13 ;  /* 0x0000000d040d7220 */ /* 0x000fc60000400000 */
[----:B------:R-:W-:Y:S02]  /*2a40*/  FMNMX R19, R5, R12, !PT ;  /* 0x0000000c05137209 */ /* 0x000fe40007800000 */
[CC--:B------:R-:W-:Y:S02]  /*2a50*/  FMNMX R20, R14.reuse, R7.reuse, !PT ;  /* 0x000000070e147209 */ /* 0x0c0fe40007800000 */
[----:B------:R-:W-:Y:S02]  /*2a60*/  FMNMX R21, R13, R16, !PT ;  /* 0x000000100d157209 */ /* 0x000fe40007800000 */
[----:B------:R-:W-:Y:S02]  /*2a70*/  FMNMX R12, R5, R12, PT ;  /* 0x0000000c050c7209 */ /* 0x000fe40003800000 */
[----:B------:R-:W-:Y:S02]  /*2a80*/  FMNMX R17, R14, R7, PT ;  /* 0x000000070e117209 */ /* 0x000fe40003800000 */
[----:B------:R-:W-:Y:S01]  /*2a90*/  FMNMX R13, R13, R16, PT ;  /* 0x000000100d0d7209 */ /* 0x000fe20003800000 */
[----:B-1----:R-:W-:Y:S01]  /*2aa0*/  UIMAD.WIDE UR4, UR5, UR4, URZ ;  /* 0x00000004050472a5 */ /* 0x002fe2000f8e02ff */
[----:B------:R-:W-:-:S02]  /*2ab0*/  FMNMX3 R5, R19, R20, R21, PT ;  /* 0x0000001413057276 */ /* 0x000fc40003800015 */
[----:B------:R-:W-:Y:S02]  /*2ac0*/  FMNMX3 R12, R12, R17, R13, !PT ;  /* 0x000000110c0c7276 */ /* 0x000fe4000780000d */
[C---:B0-----:R-:W-:Y:S01]  /*2ad0*/  FMNMX R13, R5.reuse, UR8, PT ;  /* 0x00000008050d7c09 */ /* 0x041fe2000b800000 */
[----:B------:R-:W-:Y:S01]  /*2ae0*/  IMAD R14, R22, UR5, RZ ;  /* 0x00000005160e7c24 */ /* 0x000fe2000f8e02ff */
[----:B------:R-:W-:Y:S01]  /*2af0*/  FSETP.GEU.AND P2, PT, R5, RZ, PT ;  /* 0x000000ff0500720b */ /* 0x000fe20003f4e000 */
[----:B------:R-:W0:Y:S01]  /*2b00*/  LDCU.64 UR8, c[0x0][0x380] ;  /* 0x00007000ff0877ac */ /* 0x000e220008000a00 */
[----:B------:R-:W-:Y:S02]  /*2b10*/  FSETP.GEU.AND P0, PT, R13, R12, PT ;  /* 0x0000000c0d00720b */ /* 0x000fe40003f0e000 */
[----:B------:R-:W-:Y:S02]  /*2b20*/  SHF.R.S32.HI R7, RZ, 0x1f, R6 ;  /* 0x0000001fff077819 */ /* 0x000fe40000011406 */
[----:B------:R-:W-:-:S02]  /*2b30*/  SHF.R.S32.HI R17, RZ, 0x1f, R22 ;  /* 0x0000001fff117819 */ /* 0x000fc40000011416 */
[----:B------:R-:W-:Y:S01]  /*2b40*/  SHF.R.S32.HI R13, RZ, 0x1f, R18 ;  /* 0x0000001fff0d7819 */ /* 0x000fe20000011412 */
[----:B------:R-:W-:-:S04]  /*2b50*/  IMAD.WIDE.U32 R6, R22, UR4, R6 ;  /* 0x0000000416067c25 */ /* 0x000fc8000f8e0006 */
[----:B------:R-:W-:Y:S01]  /*2b60*/  IMAD R14, R17, UR4, R14 ;  /* 0x00000004110e7c24 */ /* 0x000fe2000f8e020e */
[----:B------:R-:W-:-:S04]  /*2b70*/  IADD3 R6, P1, PT, R18, R6, RZ ;  /* 0x0000000612067210 */ /* 0x000fc80007f3e0ff */
[----:B------:R-:W-:Y:S01]  /*2b80*/  IADD3.X R7, PT, PT, R13, R7, R14, P1, !PT ;  /* 0x000000070d077210 */ /* 0x000fe20000ffe40e */
[----:B0-----:R-:W-:Y:S08]  /*2b90*/  @P0 BRA P2, `(.L_x_210) ;  /* 0x0000000000400947 */ /* 0x001ff00001000000 */
[----:B------:R-:W0:Y:S01]  /*2ba0*/  LDC R0, c[0x3][0x9c] ;  /* 0x00c02700ff007b82 */ /* 0x000e220000000800 */
[----:B------:R-:W-:-:S07]  /*2bb0*/  IMAD R7, R7, 0x3, RZ ;  /* 0x0000000307077824 */ /* 0x000fce00078e02ff */
[----:B------:R-:W1:Y:S08]  /*2bc0*/  LDC.64 R10, c[0x3][0xa0] ;  /* 0x00c02800ff0a7b82 */ /* 0x000e700000000a00 */
[----:B------:R-:W2:Y:S01]  /*2bd0*/  LDC.64 R2, c[0x0][0x390] ;  /* 0x0000e400ff027b82 */ /* 0x000ea20000000a00 */
[----:B0-----:R-:W-:-:S04]  /*2be0*/  FMUL R0, R0, 255 ;  /* 0x437f000000007820 */ /* 0x001fc80000400000 */
[----:B------:R-:W0:Y:S01]  /*2bf0*/  F2I.U32.TRUNC.NTZ R5, R0 ;  /* 0x0000000000057305 */ /* 0x000e22000020f000 */
[----:B-1----:R-:W-:Y:S01]  /*2c00*/  FMUL R4, R10, 255 ;  /* 0x437f00000a047820 */ /* 0x002fe20000400000 */
[----:B------:R-:W-:-:S06]  /*2c10*/  FMUL R8, R11, 255 ;  /* 0x437f00000b087820 */ /* 0x000fcc0000400000 */
[----:B------:R-:W1:Y:S01]  /*2c20*/  F2I.U32.TRUNC.NTZ R9, R4 ;  /* 0x0000000400097305 */ /* 0x000e62000020f000 */
[----:B--2---:R-:W-:-:S07]  /*2c30*/  IMAD.WIDE.U32 R2, R6, 0x3, R2 ;  /* 0x0000000306027825 */ /* 0x004fce00078e0002 */
[----:B------:R-:W2:Y:S01]  /*2c40*/  F2I.U32.TRUNC.NTZ R11, R8 ;  /* 0x00000008000b7305 */ /* 0x000ea2000020f000 */
[----:B------:R-:W-:-:S05]  /*2c50*/  IMAD.IADD R3, R3, 0x1, R7 ;  /* 0x0000000103037824 */ /* 0x000fca00078e0207 */
[----:B0-----:R-:W-:Y:S04]  /*2c60*/  STG.E.U8 desc[UR6][R2.64], R5 ;  /* 0x0000000502007986 */ /* 0x001fe8000c101106 */
[----:B-1----:R-:W-:Y:S04]  /*2c70*/  STG.E.U8 desc[UR6][R2.64+0x1], R9 ;  /* 0x0000010902007986 */ /* 0x002fe8000c101106 */
[----:B--2---:R-:W-:Y:S01]  /*2c80*/  STG.E.U8 desc[UR6][R2.64+0x2], R11 ;  /* 0x0000020b02007986 */ /* 0x004fe2000c101106 */
[----:B------:R-:W-:Y:S05]  /*2c90*/  EXIT ;  /* 0x000000000000794d */ /* 0x000fea0003800000 */
.L_x_210:
[----:B------:R-:W0:Y:S01]  /*2ca0*/  F2I.FLOOR.NTZ R13, R10 ;  /* 0x0000000a000d7305 */ /* 0x000e220000207100 */
[----:B------:R-:W-:Y:S01]  /*2cb0*/  FSETP.GE.AND P0, PT, R15, RZ, PT ;  /* 0x000000ff0f00720b */ /* 0x000fe20003f06000 */
[----:B------:R-:W1:Y:S01]  /*2cc0*/  LDCU UR4, c[0x0][0x3a8] ;  /* 0x00007500ff0477ac */ /* 0x000e620008000800 */
[----:B------:R-:W-:Y:S02]  /*2cd0*/  FSETP.GE.AND P2, PT, R0, RZ, PT ;  /* 0x000000ff0000720b */ /* 0x000fe40003f46000 */
[----:B------:R-:W-:-:S03]  /*2ce0*/  FSETP.GE.AND P1, PT, R11, RZ, PT ;  /* 0x000000ff0b00720b */ /* 0x000fc60003f26000 */
[----:B------:R-:W2:Y:S01]  /*2cf0*/  F2I.FLOOR.NTZ R12, R8 ;  /* 0x00000008000c7305 */ /* 0x000ea20000207100 */
[----:B0-----:R-:W-:-:S07]  /*2d00*/  IADD3 R11, PT, PT, R13, 0x1, RZ ;  /* 0x000000010d0b7810 */ /* 0x001fce0007ffe0ff */
[----:B------:R-:W0:Y:S01]  /*2d10*/  F2I.FLOOR.NTZ R14, R9 ;  /* 0x00000009000e7305 */ /* 0x000e220000207100 */
[----:B------:R-:W-:Y:S01]  /*2d20*/  @!P0 IMAD.MOV R11, RZ, RZ, R13 ;  /* 0x000000ffff0b8224 */ /* 0x000fe200078e020d */
[----:B-1----:R-:W-:-:S04]  /*2d30*/  UISETP.GE.AND UP0, UPT, UR4, 0x1, UPT ;  /* 0x000000010400788c */ /* 0x002fc8000bf06270 */
[----:B------:R-:W-:Y:S01]  /*2d40*/  I2FP.F32.S32 R11, R11 ;  /* 0x0000000b000b7245 */ /* 0x000fe20000201400 */
[----:B--2---:R-:W-:Y:S02]  /*2d50*/  VIADD R15, R12, 0x1 ;  /* 0x000000010c0f7836 */ /* 0x004fe40000000000 */
[----:B------:R-:W-:Y:S02]  /*2d60*/  @!P2 IMAD.MOV R15, RZ, RZ, R12 ;  /* 0x000000ffff0fa224 */ /* 0x000fe400078e020c */
[----:B------:R-:W-:Y:S01]  /*2d70*/  FADD R33, -R10, R11 ;  /* 0x0000000b0a217221 */ /* 0x000fe20000000100 */
[----:B------:R-:W-:Y:S02]  /*2d80*/  IMAD.MOV.U32 R10, RZ, RZ, 0x1 ;  /* 0x00000001ff0a7424 */ /* 0x000fe400078e00ff */
[----:B------:R-:W-:Y:S01]  /*2d90*/  I2FP.F32.S32 R15, R15 ;  /* 0x0000000f000f7245 */ /* 0x000fe20000201400 */
[----:B0-----:R-:W-:Y:S02]  /*2da0*/  VIADD R16, R14, 0x1 ;  /* 0x000000010e107836 */ /* 0x001fe40000000000 */
[----:B------:R-:W-:-:S02]  /*2db0*/  @!P1 IMAD.MOV R16, RZ, RZ, R14 ;  /* 0x000000ffff109224 */ /* 0x000fc400078e020e */
[----:B------:R-:W-:Y:S01]  /*2dc0*/  FADD R32, -R8, R15 ;  /* 0x0000000f08207221 */ /* 0x000fe20000000100 */
[----:B------:R-:W-:Y:S02]  /*2dd0*/  SEL R8, R10, 0xffffffff, P0 ;  /* 0xffffffff0a087807 */ /* 0x000fe40000000000 */
[----:B------:R-:W-:-:S05]  /*2de0*/  I2FP.F32.S32 R16, R16 ;  /* 0x0000001000107245 */ /* 0x000fca0000201400 */
[----:B------:R-:W-:Y:S01]  /*2df0*/  FADD R35, -R9, R16 ;  /* 0x0000001009237221 */ /* 0x000fe20000000100 */
[C---:B------:R-:W-:Y:S02]  /*2e00*/  SEL R9, R10.reuse, 0xffffffff, P2 ;  /* 0xffffffff0a097807 */ /* 0x040fe40001000000 */
[----:B------:R-:W-:Y:S01]  /*2e10*/  SEL R10, R10, 0xffffffff, P1 ;  /* 0xffffffff0a0a7807 */ /* 0x000fe20000800000 */
[----:B------:R-:W-:Y:S06]  /*2e20*/  BRA.U !UP0, `(.L_x_211) ;  /* 0x0000003d08ac7547 */ /* 0x000fec000b800000 */
[----:B------:R-:W0:Y:S01]  /*2e30*/  LDC R16, c[0x0][0x39c] ;  /* 0x0000e700ff107b82 */ /* 0x000e220000000800 */
[----:B------:R-:W-:Y:S01]  /*2e40*/  BSSY.RECONVERGENT B0, `(.L_x_212) ;  /* 0x000040a000007945 */ /* 0x000fe20003800200 */
[----:B------:R-:W-:Y:S01]  /*2e50*/  FMUL R33, R2, R33 ;  /* 0x0000002102217220 */ /* 0x000fe20000400000 */
[----:B------:R-:W-:Y:S01]  /*2e60*/  FMUL R32, R3, R32 ;  /* 0x0000002003207220 */ /* 0x000fe20000400000 */
[----:B------:R-:W-:Y:S01]  /*2e70*/  FMUL R35, R4, R35 ;  /* 0x0000002304237220 */ /* 0x000fe20000400000 */
[----:B------:R-:W1:Y:S05]  /*2e80*/  BMOV.32.CLEAR R27, B0 ;  /* 0x00000000001b7355 */ /* 0x000e6a0000100000 */
[----:B0-----:R-:W-:-:S04]  /*2e90*/  IMAD R11, R16, R16, RZ ;  /* 0x00000010100b7224 */ /* 0x001fc800078e02ff */
[----:B------:R-:W-:-:S04]  /*2ea0*/  IMAD R23, R11, R16, RZ ;  /* 0x000000100b177224 */ /* 0x000fc800078e02ff */
[----:B------:R-:W-:Y:S01]  /*2eb0*/  IMAD R16, R17, R23, RZ ;  /* 0x0000001711107224 */ /* 0x000fe200078e02ff */
[----:B------:R-:W-:Y:S01]  /*2ec0*/  SHF.R.S32.HI R15, RZ, 0x1f, R23 ;  /* 0x0000001fff0f7819 */ /* 0x000fe20000011417 */
[----:B------:R-:W-:-:S04]  /*2ed0*/  IMAD.MOV.U32 R17, RZ, RZ, RZ ;  /* 0x000000ffff117224 */ /* 0x000fc800078e00ff */
[C---:B------:R-:W-:Y:S01]  /*2ee0*/  IMAD R19, R22.reuse, R15, R16 ;  /* 0x0000000f16137224 */ /* 0x040fe200078e0210 */
[----:B------:R-:W-:Y:S01]  /*2ef0*/  MOV R15, R14 ;  /* 0x0000000e000f7202 */ /* 0x000fe20000000f00 */
[----:B------:R-:W-:-:S04]  /*2f00*/  IMAD.WIDE.U32 R22, R22, R23, RZ ;  /* 0x0000001716167225 */ /* 0x000fc800078e00ff */
[----:B------:R-:W-:Y:S02]  /*2f10*/  IMAD.MOV.U32 R14, RZ, RZ, RZ ;  /* 0x000000ffff0e7224 */ /* 0x000fe400078e00ff */
[----:B------:R-:W-:Y:S02]  /*2f20*/  IMAD.MOV.U32 R16, RZ, RZ, -0x1 ;  /* 0xffffffffff107424 */ /* 0x000fe400078e00ff */
[----:B-1----:R-:W-:-:S07]  /*2f30*/  IMAD.IADD R18, R23, 0x1, R19 ;  /* 0x0000000117127824 */ /* 0x002fce00078e0213 */
.L_x_305:
[----:B------:R-:W0:Y:S02]  /*2f40*/  LDC R19, c[0x0][0x3ac] ;  /* 0x0000eb00ff137b82 */ /* 0x000e240000000800 */
[----:B0-----:R-:W-:-:S13]  /*2f50*/  FSETP.GE.AND P0, PT, R14, R19, PT ;  /* 0x000000130e00720b */ /* 0x001fda0003f06000 */
[----:B-1----:R-:W-:Y:S05]  /*2f60*/  @P0 BRA `(.L_x_211) ;  /* 0x0000003c005c0947 */ /* 0x002fea0003800000 */
[----:B------:R-:W0:Y:S02]  /*2f70*/  LDC R21, c[0x0][0x3b4] ;  /* 0x0000ed00ff157b82 */ /* 0x000e240000000800 */
[----:B0-----:R-:W-:-:S13]  /*2f80*/  ISETP.GE.AND P0, PT, R12, R21, PT ;  /* 0x000000150c00720c */ /* 0x001fda0003f06270 */
[----:B------:R-:W-:Y:S05]  /*2f90*/  @!P0 BRA `(.L_x_213) ;  /* 0x0000003c00c08947 */ /* 0x000fea0003800000 */
[----:B------:R-:W0:Y:S01]  /*2fa0*/  LDC R20, c[0x0][0x39c] ;  /* 0x0000e700ff147b82 */ /* 0x000e220000000800 */
[----:B------:R-:W1:Y:S05]  /*2fb0*/  BMOV.32.CLEAR R24, B0 ;  /* 0x0000000000187355 */ /* 0x000e6a0000100000 */
[----:B-1----:R1:W-:Y:S05]  /*2fc0*/  BMOV.32 B0, R24 ;  /* 0x0000001800007356 */ /* 0x0023ea0000000000 */
[----:B0-----:R-:W-:-:S02]  /*2fd0*/  ISETP.GE.AND P0, PT, R13, R20, PT ;  /* 0x000000140d00720c */ /* 0x001fc40003f06270 */
[CC--:B------:R-:W-:Y:S02]  /*2fe0*/  ISETP.GE.AND P1, PT, R12.reuse, R20.reuse, PT ;  /* 0x000000140c00720c */ /* 0x0c0fe40003f26270 */
[----:B------:R-:W-:Y:S02]  /*2ff0*/  ISETP.GE.AND P2, PT, R15, R20, PT ;  /* 0x000000140f00720c */ /* 0x000fe40003f46270 */
[----:B------:R-:W-:Y:S02]  /*3000*/  ISETP.GT.AND P0, PT, R13, -0x1, !P0 ;  /* 0xffffffff0d00780c */ /* 0x000fe40004704270 */
[----:B------:R-:W-:Y:S02]  /*3010*/  ISETP.GT.AND P1, PT, R12, -0x1, !P1 ;  /* 0xffffffff0c00780c */ /* 0x000fe40004f24270 */
[----:B------:R-:W-:-:S04]  /*3020*/  ISETP.GT.AND P2, PT, R15, -0x1, !P2 ;  /* 0xffffffff0f00780c */ /* 0x000fc80005744270 */
[----:B------:R-:W-:-:S13]  /*3030*/  PLOP3.LUT P0, PT, P2, P0, P1, 0x80, 0x0 ;  /* 0x000000000000781c */ /* 0x000fda0001701010 */
[----:B-1----:R-:W-:Y:S05]  /*3040*/  @!P0 BRA `(.L_x_214) ;  /* 0x0000000000348947 */ /* 0x002fea0003800000 */
[----:B------:R-:W-:Y:S01]  /*3050*/  IMAD R25, R11, R12, RZ ;  /* 0x0000000c0b197224 */ /* 0x000fe200078e02ff */
[----:B------:R-:W0:Y:S05]  /*3060*/  BMOV.32.CLEAR R28, B0 ;  /* 0x00000000001c7355 */ /* 0x000e2a0000100000 */
[----:B------:R-:W-:-:S05]  /*3070*/  IMAD R24, R13, R20, RZ ;  /* 0x000000140d187224 */ /* 0x000fca00078e02ff */
[--C-:B------:R-:W-:Y:S02]  /*3080*/  IADD3 R26, P0, P1, R25, R22, R24.reuse ;  /* 0x00000016191a7210 */ /* 0x100fe4000791e018 */
[----:B------:R-:W-:-:S04]  /*3090*/  SHF.R.S32.HI R25, RZ, 0x1f, R24 ;  /* 0x0000001fff197819 */ /* 0x000fc80000011418 */
[----:B------:R-:W-:Y:S02]  /*30a0*/  IADD3.X R25, PT, PT, RZ, R18, R25, P0, P1 ;  /* 0x00000012ff197210 */ /* 0x000fe400007e2419 */
[----:B------:R-:W-:-:S04]  /*30b0*/  IADD3 R24, P0, P1, R26, UR8, R15 ;  /* 0x000000081a187c10 */ /* 0x000fc8000f91e00f */
[----:B------:R-:W-:-:S05]  /*30c0*/  IADD3.X R25, PT, PT, R25, UR9, RZ, P0, P1 ;  /* 0x0000000919197c10 */ /* 0x000fca00087e24ff */
[----:B------:R-:W2:Y:S01]  /*30d0*/  LDG.E.S8.CONSTANT R24, desc[UR6][R24.64] ;  /* 0x0000000618187981 */ /* 0x000ea2000c1e9300 */
[----:B0-----:R0:W-:Y:S05]  /*30e0*/  BMOV.32 B0, R28 ;  /* 0x0000001c00007356 */ /* 0x0011ea0000000000 */
[----:B--2---:R-:W-:-:S13]  /*30f0*/  ISETP.GT.AND P0, PT, R24, -0x1, PT ;  /* 0xffffffff1800780c */ /* 0x004fda0003f04270 */
[----:B0-----:R-:W-:Y:S05]  /*3100*/  @P0 BRA `(.L_x_215) ;  /* 0x0000003c00700947 */ /* 0x001fea0003800000 */
[----:B------:R-:W-:Y:S05]  /*3110*/  BRA `(.L_x_216) ;  /* 0x0000000000087947 */ /* 0x000fea0003800000 */
.L_x_214:
[----:B------:R-:W-:-:S13]  /*3120*/  FSETP.GT.AND P0, PT, R14, R5, PT ;  /* 0x000000050e00720b */ /* 0x000fda0003f04000 */
[----:B------:R-:W-:Y:S05]  /*3130*/  @P0 BRA `(.L_x_211) ;  /* 0x0000003800e80947 */ /* 0x000fea0003800000 */
.L_x_216:
[----:B------:R-:W0:Y:S05]  /*3140*/  BMOV.32.CLEAR R14, B0 ;  /* 0x00000000000e7355 */ /* 0x000e2a0000100000 */
[----:B------:R-:W1:Y:S01]  /*3150*/  LDC R28, c[0x0][0x3a8] ;  /* 0x0000ea00ff1c7b82 */ /* 0x000e620000000800 */
[C---:B------:R-:W-:Y:S01]  /*3160*/  FSETP.GEU.AND P0, PT, R33.reuse, R35, PT ;  /* 0x000000232100720b */ /* 0x040fe20003f0e000 */
[----:B0-----:R0:W-:Y:S05]  /*3170*/  BMOV.32 B0, R14 ;  /* 0x0000000e00007356 */ /* 0x0011ea0000000000 */
[----:B------:R-:W-:Y:S01]  /*3180*/  FSETP.GEU.OR P0, PT, R33, R32, P0 ;  /* 0x000000202100720b */ /* 0x000fe2000070e400 */
[----:B------:R-:W2:Y:S05]  /*3190*/  BMOV.32.CLEAR R24, B0 ;  /* 0x0000000000187355 */ /* 0x000eaa0000100000 */
[----:B------:R-:W-:Y:S01]  /*31a0*/  BSSY.RECONVERGENT B0, `(.L_x_217) ;  /* 0x0000019000007945 */ /* 0x000fe20003800200 */
[----:B------:R-:W-:-:S03]  /*31b0*/  VIADD R25, R17, 0x1 ;  /* 0x0000000111197836 */ /* 0x000fc60000000000 */
[----:B------:R-:W3:Y:S05]  /*31c0*/  BMOV.32.CLEAR R36, B0 ;  /* 0x0000000000247355 */ /* 0x000eea0000100000 */
[----:B--2---:R2:W-:Y:S05]  /*31d0*/  BMOV.32 B0, R24 ;  /* 0x0000001800007356 */ /* 0x0045ea0000000000 */
[----:B------:R-:W-:Y:S01]  /*31e0*/  @!P0 FADD R37, |R2|, R33 ;  /* 0x0000002102258221 */ /* 0x000fe20000000200 */
[----:B------:R-:W-:Y:S01]  /*31f0*/  @!P0 IMAD.MOV.U32 R16, RZ, RZ, RZ ;  /* 0x000000ffff108224 */ /* 0x000fe200078e00ff */
[----:B------:R-:W-:Y:S01]  /*3200*/  @!P0 MOV R34, R32 ;  /* 0x0000002000228202 */ /* 0x000fe20000000f00 */
[----:B------:R-:W-:-:S02]  /*3210*/  @!P0 IMAD.MOV.U32 R39, RZ, RZ, R35 ;  /* 0x000000ffff278224 */ /* 0x000fc400078e0023 */
[----:B0-----:R-:W-:Y:S01]  /*3220*/  @!P0 IMAD.MOV.U32 R14, RZ, RZ, R33 ;  /* 0x000000ffff0e8224 */ /* 0x001fe200078e0021 */
[----:B--23--:R-:W-:Y:S06]  /*3230*/  @!P0 BRA `(.L_x_218) ;  /* 0x0000000000348947 */ /* 0x00cfec0003800000 */
[----:B------:R-:W-:-:S13]  /*3240*/  FSETP.GEU.AND P1, PT, R32, R35, PT ;  /* 0x000000232000720b */ /* 0x000fda0003f2e000 */
[----:B------:R-:W-:Y:S02]  /*3250*/  @!P1 IMAD.MOV.U32 R37, RZ, RZ, R33 ;  /* 0x000000ffff259224 */ /* 0x000fe400078e0021 */
[--C-:B------:R-:W-:Y:S01]  /*3260*/  @!P1 FADD R34, |R3|, R32.reuse ;  /* 0x0000002003229221 */ /* 0x100fe20000000200 */
[--C-:B------:R-:W-:Y:S01]  /*3270*/  @!P1 IMAD.MOV.U32 R39, RZ, RZ, R35.reuse ;  /* 0x000000ffff279224 */ /* 0x100fe200078e0023 */
[----:B------:R-:W-:Y:S01]  /*3280*/  @P1 MOV R34, R32 ;  /* 0x0000002000221202 */ /* 0x000fe20000000f00 */
[----:B------:R-:W-:Y:S02]  /*3290*/  @!P1 IMAD.MOV.U32 R14, RZ, RZ, R32 ;  /* 0x000000ffff0e9224 */ /* 0x000fe400078e0020 */
[----:B------:R-:W-:Y:S01]  /*32a0*/  @P1 FADD R39, |R4|, R35 ;  /* 0x0000002304271221 */ /* 0x000fe20000000200 */
[----:B------:R-:W-:Y:S02]  /*32b0*/  @!P1 IMAD.MOV.U32 R16, RZ, RZ, 0x1 ;  /* 0x00000001ff109424 */ /* 0x000fe400078e00ff */
[----:B------:R-:W-:-:S02]  /*32c0*/  @P1 IMAD.MOV.U32 R37, RZ, RZ, R33 ;  /* 0x000000ffff251224 */ /* 0x000fc400078e0021 */
[----:B------:R-:W-:Y:S02]  /*32d0*/  @P1 IMAD.MOV.U32 R14, RZ, RZ, R35 ;  /* 0x000000ffff0e1224 */ /* 0x000fe400078e0023 */
[----:B------:R-:W-:Y:S02]  /*32e0*/  @!P1 IMAD.IADD R12, R9, 0x1, R12 ;  /* 0x00000001090c9824 */ /* 0x000fe400078e020c */
[----:B------:R-:W-:Y:S02]  /*32f0*/  @P1 IMAD.IADD R15, R10, 0x1, R15 ;  /* 0x000000010a0f1824 */ /* 0x000fe400078e020f */
[----:B------:R-:W-:-:S07]  /*3300*/  @P1 IMAD.MOV.U32 R16, RZ, RZ, 0x2 ;  /* 0x00000002ff101424 */ /* 0x000fce00078e00ff */
.L_x_218:
[----:B------:R-:W0:Y:S05]  /*3310*/  BMOV.32.CLEAR R24, B0 ;  /* 0x0000000000187355 */ /* 0x000e2a0000100000 */
[----:B------:R2:W-:Y:S05]  /*3320*/  BMOV.32 B0, R36 ;  /* 0x0000002400007356 */ /* 0x0005ea0000000000 */
[----:B------:R-:W-:Y:S05]  /*3330*/  BSYNC.RECONVERGENT B0 ;  /* 0x0000000000007941 */ /* 0x000fea0003800200 */
.L_x_217:
[----:B------:R-:W-:Y:S01]  /*3340*/  FSETP.GE.AND P1, PT, R14, R19, PT ;  /* 0x000000130e00720b */ /* 0x000fe20003f26000 */
[----:B0-----:R0:W-:Y:S05]  /*3350*/  BMOV.32 B0, R24 ;  /* 0x0000001800007356 */ /* 0x0011ea0000000000 */
[----:B-1----:R-:W-:Y:S01]  /*3360*/  ISETP.GE.OR P1, PT, R25, R28, P1 ;  /* 0x0000001c1900720c */ /* 0x002fe20000f26670 */
[----:B------:R-:W-:-:S12]  /*3370*/  @!P0 IMAD.IADD R13, R8, 0x1, R13 ;  /* 0x00000001080d8824 */ /* 0x000fd800078e020d */
[----:B0-----:R-:W-:Y:S05]  /*3380*/  @P1 BRA `(.L_x_211) ;  /* 0x0000003800541947 */ /* 0x001fea0003800000 */
[----:B------:R-:W-:-:S13]  /*3390*/  ISETP.GE.AND P0, PT, R12, R21, PT ;  /* 0x000000150c00720c */ /* 0x000fda0003f06270 */
[----:B------:R-:W-:Y:S05]  /*33a0*/  @!P0 BRA `(.L_x_219) ;  /* 0x0000003800ac8947 */ /* 0x000fea0003800000 */
[-C--:B------:R-:W-:Y:S01]  /*33b0*/  ISETP.GE.AND P0, PT, R13, R20.reuse, PT ;  /* 0x000000140d00720c */ /* 0x080fe20003f06270 */
[----:B------:R-:W0:Y:S05]  /*33c0*/  BMOV.32.CLEAR R24, B0 ;  /* 0x0000000000187355 */ /* 0x000e2a0000100000 */
[-C--:B------:R-:W-:Y:S01]  /*33d0*/  ISETP.GE.AND P1, PT, R12, R20.reuse, PT ;  /* 0x000000140c00720c */ /* 0x080fe20003f26270 */
[----:B0-----:R0:W-:Y:S05]  /*33e0*/  BMOV.32 B0, R24 ;  /* 0x0000001800007356 */ /* 0x0011ea0000000000 */
[----:B------:R-:W-:-:S02]  /*33f0*/  ISETP.GE.AND P2, PT, R15, R20, PT ;  /* 0x000000140f00720c */ /* 0x000fc40003f46270 */
[----:B------:R-:W-:Y:S02]  /*3400*/  ISETP.GT.AND P0, PT, R13, -0x1, !P0 ;  /* 0xffffffff0d00780c */ /* 0x000fe40004704270 */
[----:B------:R-:W-:Y:S02]  /*3410*/  ISETP.GT.AND P1, PT, R12, -0x1, !P1 ;  /* 0xffffffff0c00780c */ /* 0x000fe40004f24270 */
[----:B------:R-:W-:-:S04]  /*3420*/  ISETP.GT.AND P2, PT, R15, -0x1, !P2 ;  /* 0xffffffff0f00780c */ /* 0x000fc80005744270 */
[----:B------:R-:W-:-:S13]  /*3430*/  PLOP3.LUT P0, PT, P2, P0, P1, 0x80, 0x0 ;  /* 0x000000000000781c */ /* 0x000fda0001701010 */
[----:B0-----:R-:W-:Y:S05]  /*3440*/  @!P0 BRA `(.L_x_220) ;  /* 0x0000000000348947 */ /* 0x001fea0003800000 */
        /* <DEDUP_REMOVED lines=8> */
[----:B------:R-:W3:Y:S01]  /*34d0*/  LDG.E.S8.CONSTANT R24, desc[UR6][R24.64] ;  /* 0x0000000618187981 */ /* 0x000ee2000c1e9300 */
[----:B0-----:R0:W-:Y:S05]  /*34e0*/  BMOV.32 B0, R33 ;  /* 0x0000002100007356 */ /* 0x0011ea0000000000 */
[----:B---3--:R-:W-:-:S13]  /*34f0*/  ISETP.GT.AND P0, PT, R24, -0x1, PT ;  /* 0xffffffff1800780c */ /* 0x008fda0003f04270 */
[----:B0-----:R-:W-:Y:S05]  /*3500*/  @P0 BRA `(.L_x_215) ;  /* 0x0000003800700947 */ /* 0x001fea0003800000 */
[----:B------:R-:W-:Y:S05]  /*3510*/  BRA `(.L_x_221) ;  /* 0x0000000000087947 */ /* 0x000fea0003800000 */
.L_x_220:
[----:B------:R-:W-:-:S13]  /*3520*/  FSETP.GT.AND P0, PT, R14, R5, PT ;  /* 0x000000050e00720b */ /* 0x000fda0003f04000 */
[----:B------:R-:W-:Y:S05]  /*3530*/  @P0 BRA `(.L_x_211) ;  /* 0x0000003400e80947 */ /* 0x000fea0003800000 */
.L_x_221:
[----:B------:R-:W0:Y:S05]  /*3540*/  BMOV.32.CLEAR R14, B0 ;  /* 0x00000000000e7355 */ /* 0x000e2a0000100000 */
[C---:B------:R-:W-:Y:S01]  /*3550*/  FSETP.GEU.AND P0, PT, R37.reuse, R39, PT ;  /* 0x000000272500720b */ /* 0x040fe20003f0e000 */
[----:B0-----:R0:W-:Y:S05]  /*3560*/  BMOV.32 B0, R14 ;  /* 0x0000000e00007356 */ /* 0x0011ea0000000000 */
[----:B------:R-:W-:Y:S01]  /*3570*/  FSETP.GEU.OR P0, PT, R37, R34, P0 ;  /* 0x000000222500720b */ /* 0x000fe2000070e400 */
[----:B------:R-:W1:Y:S05]  /*3580*/  BMOV.32.CLEAR R24, B0 ;  /* 0x0000000000187355 */ /* 0x000e6a0000100000 */
[----:B------:R-:W-:Y:S01]  /*3590*/  BSSY.RECONVERGENT B0, `(.L_x_222) ;  /* 0x0000019000007945 */ /* 0x000fe20003800200 */
[----:B------:R-:W-:-:S03]  /*35a0*/  IADD3 R25, PT, PT, R17, 0x2, RZ ;  /* 0x0000000211197810 */ /* 0x000fc60007ffe0ff */
[----:B--2---:R-:W2:Y:S05]  /*35b0*/  BMOV.32.CLEAR R36, B0 ;  /* 0x0000000000247355 */ /* 0x004eaa0000100000 */
[----:B-1----:R1:W-:Y:S05]  /*35c0*/  BMOV.32 B0, R24 ;  /* 0x0000001800007356 */ /* 0x0023ea0000000000 */
[----:B------:R-:W-:Y:S01]  /*35d0*/  @!P0 FADD R33, |R2|, R37 ;  /* 0x0000002502218221 */ /* 0x000fe20000000200 */
[----:B------:R-:W-:-:S02]  /*35e0*/  @!P0 IMAD.MOV.U32 R16, RZ, RZ, RZ ;  /* 0x000000ffff108224 */ /* 0x000fc400078e00ff */
[----:B------:R-:W-:Y:S02]  /*35f0*/  @!P0 IMAD.MOV.U32 R32, RZ, RZ, R34 ;  /* 0x000000ffff208224 */ /* 0x000fe400078e0022 */
[----:B------:R-:W-:Y:S02]  /*3600*/  @!P0 IMAD.MOV.U32 R35, RZ, RZ, R39 ;  /* 0x000000ffff238224 */ /* 0x000fe400078e0027 */
[----:B0-----:R-:W-:Y:S01]  /*3610*/  @!P0 IMAD.MOV.U32 R14, RZ, RZ, R37 ;  /* 0x000000ffff0e8224 */ /* 0x001fe200078e0025 */
[----:B-12---:R-:W-:Y:S06]  /*3620*/  @!P0 BRA `(.L_x_223) ;  /* 0x0000000000348947 */ /* 0x006fec0003800000 */
[----:B------:R-:W-:-:S13]  /*3630*/  FSETP.GEU.AND P1, PT, R34, R39, PT ;  /* 0x000000272200720b */ /* 0x000fda0003f2e000 */
[----:B------:R-:W-:Y:S02]  /*3640*/  @!P1 IMAD.MOV.U32 R33, RZ, RZ, R37 ;  /* 0x000000ffff219224 */ /* 0x000fe400078e0025 */
[--C-:B------:R-:W-:Y:S01]  /*3650*/  @!P1 FADD R32, |R3|, R34.reuse ;  /* 0x0000002203209221 */ /* 0x100fe20000000200 */
[--C-:B------:R-:W-:Y:S01]  /*3660*/  @!P1 IMAD.MOV.U32 R35, RZ, RZ, R39.reuse ;  /* 0x000000ffff239224 */ /* 0x100fe200078e0027 */
[----:B------:R-:W-:Y:S01]  /*3670*/  @P1 MOV R33, R37 ;  /* 0x0000002500211202 */ /* 0x000fe20000000f00 */
[--C-:B------:R-:W-:Y:S02]  /*3680*/  @!P1 IMAD.MOV.U32 R14, RZ, RZ, R34.reuse ;  /* 0x000000ffff0e9224 */ /* 0x100fe400078e0022 */
[----:B------:R-:W-:Y:S01]  /*3690*/  @P1 FADD R35, |R4|, R39 ;  /* 0x0000002704231221 */ /* 0x000fe20000000200 */
[----:B------:R-:W-:Y:S01]  /*36a0*/  @!P1 IMAD.MOV.U32 R16, RZ, RZ, 0x1 ;  /* 0x00000001ff109424 */ /* 0x000fe200078e00ff */
[----:B------:R-:W-:Y:S01]  /*36b0*/  @P1 MOV R16, 0x2 ;  /* 0x0000000200101802 */ /* 0x000fe20000000f00 */
[----:B------:R-:W-:-:S02]  /*36c0*/  @P1 IMAD.MOV.U32 R32, RZ, RZ, R34 ;  /* 0x000000ffff201224 */ /* 0x000fc400078e0022 */
[----:B------:R-:W-:Y:S02]  /*36d0*/  @P1 IMAD.MOV.U32 R14, RZ, RZ, R39 ;  /* 0x000000ffff0e1224 */ /* 0x000fe400078e0027 */
[----:B------:R-:W-:Y:S02]  /*36e0*/  @!P1 IMAD.IADD R12, R9, 0x1, R12 ;  /* 0x00000001090c9824 */ /* 0x000fe400078e020c */
[----:B------:R-:W-:-:S07]  /*36f0*/  @P1 IMAD.IADD R15, R10, 0x1, R15 ;  /* 0x000000010a0f1824 */ /* 0x000fce00078e020f */
.L_x_223:
[----:B------:R-:W0:Y:S05]  /*3700*/  BMOV.32.CLEAR R24, B0 ;  /* 0x0000000000187355 */ /* 0x000e2a0000100000 */
[----:B------:R1:W-:Y:S05]  /*3710*/  BMOV.32 B0, R36 ;  /* 0x0000002400007356 */ /* 0x0003ea0000000000 */
[----:B------:R-:W-:Y:S05]  /*3720*/  BSYNC.RECONVERGENT B0 ;  /* 0x0000000000007941 */ /* 0x000fea0003800200 */
.L_x_222:
[----:B------:R-:W-:Y:S01]  /*3730*/  FSETP.GE.AND P1, PT, R14, R19, PT ;  /* 0x000000130e00720b */ /* 0x000fe20003f26000 */
[----:B0-----:R0:W-:Y:S05]  /*3740*/  BMOV.32 B0, R24 ;  /* 0x0000001800007356 */ /* 0x0011ea0000000000 */
[----:B------:R-:W-:Y:S01]  /*3750*/  ISETP.GE.OR P1, PT, R25, R28, P1 ;  /* 0x0000001c1900720c */ /* 0x000fe20000f26670 */
        /* <DEDUP_REMOVED lines=27> */
.L_x_225:
[----:B------:R-:W-:-:S13]  /*3910*/  FSETP.GT.AND P0, PT, R14, R5, PT ;  /* 0x000000050e00720b */ /* 0x000fda0003f04000 */
[----:B------:R-:W-:Y:S05]  /*3920*/  @P0 BRA `(.L_x_211) ;  /* 0x0000003000ec0947 */ /* 0x000fea0003800000 */
.L_x_226:
[----:B------:R-:W0:Y:S05]  /*3930*/  BMOV.32.CLEAR R14, B0 ;  /* 0x00000000000e7355 */ /* 0x000e2a0000100000 */
[C---:B------:R-:W-:Y:S01]  /*3940*/  FSETP.GEU.AND P0, PT, R33.reuse, R35, PT ;  /* 0x000000232100720b */ /* 0x040fe20003f0e000 */
[----:B0-----:R0:W-:Y:S05]  /*3950*/  BMOV.32 B0, R14 ;  /* 0x0000000e00007356 */ /* 0x0011ea0000000000 */
[----:B------:R-:W-:Y:S01]  /*3960*/  FSETP.GEU.OR P0, PT, R33, R32, P0 ;  /* 0x000000202100720b */ /* 0x000fe2000070e400 */
[----:B------:R-:W2:Y:S05]  /*3970*/  BMOV.32.CLEAR R24, B0 ;  /* 0x0000000000187355 */ /* 0x000eaa0000100000 */
[----:B------:R-:W-:Y:S01]  /*3980*/  BSSY.RECONVERGENT B0, `(.L_x_227) ;  /* 0x0000019000007945 */ /* 0x000fe20003800200 */
[----:B------:R-:W-:-:S03]  /*3990*/  VIADD R25, R17, 0x3 ;  /* 0x0000000311197836 */ /* 0x000fc60000000000 */
[----:B-1----:R-:W1:Y:S05]  /*39a0*/  BMOV.32.CLEAR R36, B0 ;  /* 0x0000000000247355 */ /* 0x002e6a0000100000 */
[----:B--2---:R2:W-:Y:S05]  /*39b0*/  BMOV.32 B0, R24 ;  /* 0x0000001800007356 */ /* 0x0045ea0000000000 */
[----:B------:R-:W-:Y:S01]  /*39c0*/  @!P0 FADD R37, |R2|, R33 ;  /* 0x0000002102258221 */ /* 0x000fe20000000200 */
[----:B------:R-:W-:-:S02]  /*39d0*/  @!P0 IMAD.MOV.U32 R16, RZ, RZ, RZ ;  /* 0x000000ffff108224 */ /* 0x000fc400078e00ff */
[----:B------:R-:W-:Y:S02]  /*39e0*/  @!P0 IMAD.MOV.U32 R34, RZ, RZ, R32 ;  /* 0x000000ffff228224 */ /* 0x000fe400078e0020 */
[----:B------:R-:W-:Y:S02]  /*39f0*/  @!P0 IMAD.MOV.U32 R39, RZ, RZ, R35 ;  /* 0x000000ffff278224 */ /* 0x000fe400078e0023 */
[----:B0-----:R-:W-:Y:S01]  /*3a00*/  @!P0 IMAD.MOV.U32 R14, RZ, RZ, R33 ;  /* 0x000000ffff0e8224 */ /* 0x001fe200078e0021 */
[----:B-12---:R-:W-:Y:S06]  /*3a10*/  @!P0 BRA `(.L_x_228) ;  /* 0x0000000000348947 */ /* 0x006fec0003800000 */
[----:B------:R-:W-:-:S13]  /*3a20*/  FSETP.GEU.AND P1, PT, R32, R35, PT ;  /* 0x000000232000720b */ /* 0x000fda0003f2e000 */
[----:B------:R-:W-:Y:S01]  /*3a30*/  @!P1 MOV R37, R33 ;  /* 0x0000002100259202 */ /* 0x000fe20000000f00 */
[--C-:B------:R-:W-:Y:S01]  /*3a40*/  @!P1 FADD R34, |R3|, R32.reuse ;  /* 0x0000002003229221 */ /* 0x100fe20000000200 */
[--C-:B------:R-:W-:Y:S02]  /*3a50*/  @!P1 IMAD.MOV.U32 R39, RZ, RZ, R35.reuse ;  /* 0x000000ffff279224 */ /* 0x100fe400078e0023 */
[----:B------:R-:W-:Y:S01]  /*3a60*/  @P1 FADD R39, |R4|, R35 ;  /* 0x0000002304271221 */ /* 0x000fe20000000200 */
[--C-:B------:R-:W-:Y:S01]  /*3a70*/  @!P1 IMAD.MOV.U32 R14, RZ, RZ, R32.reuse ;  /* 0x000000ffff0e9224 */ /* 0x100fe200078e0020 */
[----:B------:R-:W-:Y:S01]  /*3a80*/  @!P1 IADD3 R12, PT, PT, R9, R12, RZ ;  /* 0x0000000c090c9210 */ /* 0x000fe20007ffe0ff */
[----:B------:R-:W-:Y:S02]  /*3a90*/  @!P1 IMAD.MOV.U32 R16, RZ, RZ, 0x1 ;  /* 0x00000001ff109424 */ /* 0x000fe400078e00ff */
[----:B------:R-:W-:Y:S02]  /*3aa0*/  @P1 IMAD.MOV.U32 R37, RZ, RZ, R33 ;  /* 0x000000ffff251224 */ /* 0x000fe400078e0021 */
[----:B------:R-:W-:-:S02]  /*3ab0*/  @P1 IMAD.MOV.U32 R34, RZ, RZ, R32 ;  /* 0x000000ffff221224 */ /* 0x000fc400078e0020 */
[----:B------:R-:W-:Y:S02]  /*3ac0*/  @P1 IMAD.MOV.U32 R14, RZ, RZ, R35 ;  /* 0x000000ffff0e1224 */ /* 0x000fe400078e0023 */
[----:B------:R-:W-:Y:S02]  /*3ad0*/  @P1 IMAD.IADD R15, R10, 0x1, R15 ;  /* 0x000000010a0f1824 */ /* 0x000fe400078e020f */
[----:B------:R-:W-:-:S07]  /*3ae0*/  @P1 IMAD.MOV.U32 R16, RZ, RZ, 0x2 ;  /* 0x00000002ff101424 */ /* 0x000fce00078e00ff */
.L_x_228:
[----:B------:R-:W0:Y:S05]  /*3af0*/  BMOV.32.CLEAR R24, B0 ;  /* 0x0000000000187355 */ /* 0x000e2a0000100000 */
[----:B------:R1:W-:Y:S05]  /*3b00*/  BMOV.32 B0, R36 ;  /* 0x0000002400007356 */ /* 0x0003ea0000000000 */
[----:B------:R-:W-:Y:S05]  /*3b10*/  BSYNC.RECONVERGENT B0 ;  /* 0x0000000000007941 */ /* 0x000fea0003800200 */
.L_x_227:
        /* <DEDUP_REMOVED lines=30> */
.L_x_230:
[----:B------:R-:W-:-:S13]  /*3d00*/  FSETP.GT.AND P0, PT, R14, R5, PT ;  /* 0x000000050e00720b */ /* 0x000fda0003f04000 */
[----:B------:R-:W-:Y:S05]  /*3d10*/  @P0 BRA `(.L_x_211) ;  /* 0x0000002c00f00947 */ /* 0x000fea0003800000 */
.L_x_231:
        /* <DEDUP_REMOVED lines=10> */
[----:B------:R-:W-:Y:S01]  /*3dc0*/  @!P0 IMAD.MOV.U32 R16, RZ, RZ, RZ ;  /* 0x000000ffff108224 */ /* 0x000fe200078e00ff */
[----:B------:R-:W-:Y:S01]  /*3dd0*/  @!P0 MOV R35, R39 ;  /* 0x0000002700238202 */ /* 0x000fe20000000f00 */
[----:B------:R-:W-:-:S02]  /*3de0*/  @!P0 IMAD.MOV.U32 R32, RZ, RZ, R34 ;  /* 0x000000ffff208224 */ /* 0x000fc400078e0022 */
[----:B0-----:R-:W-:Y:S01]  /*3df0*/  @!P0 IMAD.MOV.U32 R14, RZ, RZ, R37 ;  /* 0x000000ffff0e8224 */ /* 0x001fe200078e0025 */
[----:B-12---:R-:W-:Y:S06]  /*3e00*/  @!P0 BRA `(.L_x_233) ;  /* 0x0000000000348947 */ /* 0x006fec0003800000 */
[----:B------:R-:W-:-:S13]  /*3e10*/  FSETP.GEU.AND P1, PT, R34, R39, PT ;  /* 0x000000272200720b */ /* 0x000fda0003f2e000 */
[----:B------:R-:W-:Y:S02]  /*3e20*/  @!P1 IMAD.MOV.U32 R33, RZ, RZ, R37 ;  /* 0x000000ffff219224 */ /* 0x000fe400078e0025 */
[--C-:B------:R-:W-:Y:S01]  /*3e30*/  @!P1 FADD R32, |R3|, R34.reuse ;  /* 0x0000002203209221 */ /* 0x100fe20000000200 */
[--C-:B------:R-:W-:Y:S01]  /*3e40*/  @!P1 IMAD.MOV.U32 R35, RZ, RZ, R39.reuse ;  /* 0x000000ffff239224 */ /* 0x100fe200078e0027 */
[----:B------:R-:W-:Y:S01]  /*3e50*/  @!P1 MOV R16, 0x1 ;  /* 0x0000000100109802 */ /* 0x000fe20000000f00 */
[--C-:B------:R-:W-:Y:S02]  /*3e60*/  @!P1 IMAD.MOV.U32 R14, RZ, RZ, R34.reuse ;  /* 0x000000ffff0e9224 */ /* 0x100fe400078e0022 */
[----:B------:R-:W-:Y:S01]  /*3e70*/  @P1 FADD R35, |R4|, R39 ;  /* 0x0000002704231221 */ /* 0x000fe20000000200 */
[----:B------:R-:W-:Y:S02]  /*3e80*/  @P1 IMAD.MOV.U32 R33, RZ, RZ, R37 ;  /* 0x000000ffff211224 */ /* 0x000fe400078e0025 */
[----:B------:R-:W-:-:S02]  /*3e90*/  @P1 IMAD.MOV.U32 R32, RZ, RZ, R34 ;  /* 0x000000ffff201224 */ /* 0x000fc400078e0022 */
[----:B------:R-:W-:Y:S02]  /*3ea0*/  @P1 IMAD.MOV.U32 R14, RZ, RZ, R39 ;  /* 0x000000ffff0e1224 */ /* 0x000fe400078e0027 */
[----:B------:R-:W-:Y:S02]  /*3eb0*/  @!P1 IMAD.IADD R12, R9, 0x1, R12 ;  /* 0x00000001090c9824 */ /* 0x000fe400078e020c */
[----:B------:R-:W-:Y:S02]  /*3ec0*/  @P1 IMAD.IADD R15, R10, 0x1, R15 ;  /* 0x000000010a0f1824 */ /* 0x000fe400078e020f */
[----:B------:R-:W-:-:S07]  /*3ed0*/  @P1 IMAD.MOV.U32 R16, RZ, RZ, 0x2 ;  /* 0x00000002ff101424 */ /* 0x000fce00078e00ff */
.L_x_233:
[----:B------:R-:W0:Y:S05]  /*3ee0*/  BMOV.32.CLEAR R24, B0 ;  /* 0x0000000000187355 */ /* 0x000e2a0000100000 */
[----:B------:R1:W-:Y:S05]  /*3ef0*/  BMOV.32 B0, R36 ;  /* 0x0000002400007356 */ /* 0x0003ea0000000000 */
[----:B------:R-:W-:Y:S05]  /*3f00*/  BSYNC.RECONVERGENT B0 ;  /* 0x0000000000007941 */ /* 0x000fea0003800200 */
.L_x_232:
[----:B------:R-:W-:Y:S01]  /*3f10*/  FSETP.GE.AND P1, PT, R14, R19, PT ;  /* 0x000000130e00720b */ /* 0x000fe20003f26000 */
[----:B0-----:R0:W-:Y:S05]  /*3f20*/  BMOV.32 B0, R24 ;  /* 0x0000001800007356 */ /* 0x0011ea0000000000 */
[----:B------:R-:W-:Y:S01]  /*3f30*/  ISETP.GE.OR P1, PT, R25, R28, P1 ;  /* 0x0000001c1900720c */ /* 0x000fe20000f26670 */
[----:B------:R-:W-:-:S12]  /*3f40*/  @!P0 IMAD.IADD R13, R8, 0x1, R13 ;  /* 0x00000001080d8824 */ /* 0x000fd800078e020d */
[----:B0-----:R-:W-:Y:S05]  /*3f50*/  @P1 BRA `(.L_x_211) ;  /* 0x0000002c00601947 */ /* 0x001fea0003800000 */
[----:B------:R-:W-:-:S13]  /*3f60*/  ISETP.GE.AND P0, PT, R12, R21, PT ;  /* 0x000000150c00720c */ /* 0x000fda0003f06270 */
[----:B------:R-:W-:Y:S05]  /*3f70*/  @!P0 BRA `(.L_x_213) ;  /* 0x0000002c00c88947 */ /* 0x000fea0003800000 */
[-C--:B------:R-:W-:Y:S02]  /*3f80*/  ISETP.GE.AND P0, PT, R13, R20.reuse, PT ;  /* 0x000000140d00720c */ /* 0x080fe40003f06270 */
[CC--:B------:R-:W-:Y:S02]  /*3f90*/  ISETP.GE.AND P1, PT, R12.reuse, R20.reuse, PT ;  /* 0x000000140c00720c */ /* 0x0c0fe40003f26270 */
[----:B------:R-:W-:Y:S02]  /*3fa0*/  ISETP.GE.AND P2, PT, R15, R20, PT ;  /* 0x000000140f00720c */ /* 0x000fe40003f46270 */
[----:B------:R-:W-:Y:S02]  /*3fb0*/  ISETP.GT.AND P0, PT, R13, -0x1, !P0 ;  /* 0xffffffff0d00780c */ /* 0x000fe40004704270 */
[----:B------:R-:W-:Y:S02]  /*3fc0*/  ISETP.GT.AND P1, PT, R12, -0x1, !P1 ;  /* 0xffffffff0c00780c */ /* 0x000fe40004f24270 */
[----:B------:R-:W-:-:S04]  /*3fd0*/  ISETP.GT.AND P2, PT, R15, -0x1, !P2 ;  /* 0xffffffff0f00780c */ /* 0x000fc80005744270 */
[----:B------:R-:W-:-:S13]  /*3fe0*/  PLOP3.LUT P0, PT, P2, P0, P1, 0x80, 0x0 ;  /* 0x000000000000781c */ /* 0x000fda0001701010 */
[----:B------:R-:W-:Y:S05]  /*3ff0*/  @P0 BRA `(.L_x_234) ;  /* 0x00000000000c0947 */ /* 0x000fea0003800000 */
[----:B------:R-:W-:-:S13]  /*4000*/  FSETP.GT.AND P0, PT, R14, R5, PT ;  /* 0x000000050e00720b */ /* 0x000fda0003f04000 */
[----:B------:R-:W-:Y:S05]  /*4010*/  @P0 BRA `(.L_x_211) ;  /* 0x0000002c00300947 */ /* 0x000fea0003800000 */
[----:B------:R-:W-:Y:S05]  /*4020*/  BRA `(.L_x_235) ;  /* 0x0000000000287947 */ /* 0x000fea0003800000 */
.L_x_234:
[----:B------:R-:W-:Y:S02]  /*4030*/  IMAD R25, R11, R12, RZ ;  /* 0x0000000c0b197224 */ /* 0x000fe400078e02ff */
[----:B------:R-:W-:-:S05]  /*4040*/  IMAD R24, R13, R20, RZ ;  /* 0x000000140d187224 */ /* 0x000fca00078e02ff */
[--C-:B------:R-:W-:Y:S02]  /*4050*/  IADD3 R34, P0, P1, R25, R22, R24.reuse ;  /* 0x0000001619227210 */ /* 0x100fe4000791e018 */
[----:B------:R-:W-:-:S04]  /*4060*/  SHF.R.S32.HI R25, RZ, 0x1f, R24 ;  /* 0x0000001fff197819 */ /* 0x000fc80000011418 */
[----:B------:R-:W-:Y:S02]  /*4070*/  IADD3.X R25, PT, PT, RZ, R18, R25, P0, P1 ;  /* 0x00000012ff197210 */ /* 0x000fe400007e2419 */
[----:B------:R-:W-:-:S04]  /*4080*/  IADD3 R24, P0, P1, R34, UR8, R15 ;  /* 0x0000000822187c10 */ /* 0x000fc8000f91e00f */
[----:B------:R-:W-:-:S05]  /*4090*/  IADD3.X R25, PT, PT, R25, UR9, RZ, P0, P1 ;  /* 0x0000000919197c10 */ /* 0x000fca00087e24ff */
[----:B------:R-:W2:Y:S02]  /*40a0*/  LDG.E.S8.CONSTANT R24, desc[UR6][R24.64] ;  /* 0x0000000618187981 */ /* 0x000ea4000c1e9300 */
[----:B--2---:R-:W-:-:S13]  /*40b0*/  ISETP.GT.AND P0, PT, R24, -0x1, PT ;  /* 0xffffffff1800780c */ /* 0x004fda0003f04270 */
[----:B------:R-:W-:Y:S05]  /*40c0*/  @P0 BRA `(.L_x_215) ;  /* 0x0000002c00800947 */ /* 0x000fea0003800000 */
.L_x_235:
[C---:B------:R-:W-:Y:S01]  /*40d0*/  FSETP.GEU.AND P0, PT, R33.reuse, R35, PT ;  /* 0x000000232100720b */ /* 0x040fe20003f0e000 */
[----:B------:R-:W0:Y:S05]  /*40e0*/  BMOV.32.CLEAR R14, B0 ;  /* 0x00000000000e7355 */ /* 0x000e2a0000100000 */
[----:B------:R-:W-:Y:S01]  /*40f0*/  FSETP.LT.AND P1, PT, R33, R32, PT ;  /* 0x000000202100720b */ /* 0x000fe20003f21000 */
[----:B------:R-:W-:Y:S04]  /*4100*/  BSSY.RECONVERGENT B0, `(.L_x_236) ;  /* 0x000001a000007945 */ /* 0x000fe80003800200 */
[----:B------:R-:W2:Y:S05]  /*4110*/  BMOV.32.CLEAR R25, B0 ;  /* 0x0000000000197355 */ /* 0x000eaa0000100000 */
[----:B0-----:R0:W-:Y:S05]  /*4120*/  BMOV.32 B0, R14 ;  /* 0x0000000e00007356 */ /* 0x0011ea0000000000 */
[----:B--2---:R-:W-:Y:S05]  /*4130*/  @!P0 BRA P1, `(.L_x_237) ;  /* 0x0000000000388947 */ /* 0x004fea0000800000 */
[----:B------:R-:W-:-:S13]  /*4140*/  FSETP.GEU.AND P0, PT, R32, R35, PT ;  /* 0x000000232000720b */ /* 0x000fda0003f0e000 */
[----:B------:R-:W-:Y:S02]  /*4150*/  @P0 IMAD.MOV.U32 R37, RZ, RZ, R33 ;  /* 0x000000ffff250224 */ /* 0x000fe400078e0021 */
[--C-:B------:R-:W-:Y:S01]  /*4160*/  @P0 FADD R34, |R4|, R35.reuse ;  /* 0x0000002304220221 */ /* 0x100fe20000000200 */
[----:B-1----:R-:W-:Y:S01]  /*4170*/  @P0 MOV R36, R32 ;  /* 0x0000002000240202 */ /* 0x002fe20000000f00 */
[----:B0-----:R-:W-:Y:S02]  /*4180*/  @P0 IMAD.MOV.U32 R14, RZ, RZ, R35 ;  /* 0x000000ffff0e0224 */ /* 0x001fe400078e0023 */
[----:B------:R-:W-:Y:S01]  /*4190*/  @!P0 FADD R36, |R3|, R32 ;  /* 0x0000002003248221 */ /* 0x000fe20000000200 */
[----:B------:R-:W-:Y:S01]  /*41a0*/  @P0 IMAD.MOV.U32 R16, RZ, RZ, 0x2 ;  /* 0x00000002ff100424 */ /* 0x000fe200078e00ff */
[----:B------:R-:W-:Y:S01]  /*41b0*/  @!P0 IADD3 R12, PT, PT, R9, R12, RZ ;  /* 0x0000000c090c8210 */ /* 0x000fe20007ffe0ff */
[----:B------:R-:W-:Y:S02]  /*41c0*/  @!P0 IMAD.MOV.U32 R37, RZ, RZ, R33 ;  /* 0x000000ffff258224 */ /* 0x000fe400078e0021 */
[----:B------:R-:W-:-:S02]  /*41d0*/  @!P0 IMAD.MOV.U32 R34, RZ, RZ, R35 ;  /* 0x000000ffff228224 */ /* 0x000fc400078e0023 */
[----:B------:R-:W-:Y:S02]  /*41e0*/  @!P0 IMAD.MOV.U32 R14, RZ, RZ, R32 ;  /* 0x000000ffff0e8224 */ /* 0x000fe400078e0020 */
[----:B------:R-:W-:Y:S02]  /*41f0*/  @P0 IMAD.IADD R15, R10, 0x1, R15 ;  /* 0x000000010a0f0824 */ /* 0x000fe400078e020f */
[----:B------:R-:W-:Y:S01]  /*4200*/  @!P0 IMAD.MOV.U32 R16, RZ, RZ, 0x1 ;  /* 0x00000001ff108424 */ /* 0x000fe200078e00ff */
[----:B------:R-:W-:Y:S06]  /*4210*/  BRA `(.L_x_238) ;  /* 0x0000000000187947 */ /* 0x000fec0003800000 */
.L_x_237:
[----:B------:R-:W-:Y:S02]  /*4220*/  IMAD.IADD R13, R8, 0x1, R13 ;  /* 0x00000001080d7824 */ /* 0x000fe400078e020d */
[----:B------:R-:W-:Y:S01]  /*4230*/  FADD R37, |R2|, R33 ;  /* 0x0000002102257221 */ /* 0x000fe20000000200 */
[----:B-1----:R-:W-:Y:S02]  /*4240*/  IMAD.MOV.U32 R36, RZ, RZ, R32 ;  /* 0x000000ffff247224 */ /* 0x002fe400078e0020 */
[----:B------:R-:W-:Y:S02]  /*4250*/  IMAD.MOV.U32 R34, RZ, RZ, R35 ;  /* 0x000000ffff227224 */ /* 0x000fe400078e0023 */
[----:B0-----:R-:W-:Y:S02]  /*4260*/  IMAD.MOV.U32 R14, RZ, RZ, R33 ;  /* 0x000000ffff0e7224 */ /* 0x001fe400078e0021 */
[----:B------:R-:W-:-:S07]  /*4270*/  IMAD.MOV.U32 R16, RZ, RZ, RZ ;  /* 0x000000ffff107224 */ /* 0x000fce00078e00ff */
.L_x_238:
[----:B------:R-:W0:Y:S05]  /*4280*/  BMOV.32.CLEAR R24, B0 ;  /* 0x0000000000187355 */ /* 0x000e2a0000100000 */
[----:B------:R1:W-:Y:S05]  /*4290*/  BMOV.32 B0, R25 ;  /* 0x0000001900007356 */ /* 0x0003ea0000000000 */
[----:B------:R-:W-:Y:S05]  /*42a0*/  BSYNC.RECONVERGENT B0 ;  /* 0x0000000000007941 */ /* 0x000fea0003800200 */
.L_x_236:
[----:B------:R-:W-:Y:S01]  /*42b0*/  FSETP.GE.AND P0, PT, R14, R19, PT ;  /* 0x000000130e00720b */ /* 0x000fe20003f06000 */
[----:B0-----:R0:W-:Y:S05]  /*42c0*/  BMOV.32 B0, R24 ;  /* 0x0000001800007356 */ /* 0x0011ea0000000000 */
[----:B-1----:R-:W-:-:S04]  /*42d0*/  IADD3 R25, PT, PT, R17, 0x5, RZ ;  /* 0x0000000511197810 */ /* 0x002fc80007ffe0ff */
[----:B------:R-:W-:-:S13]  /*42e0*/  ISETP.GE.OR P0, PT, R25, R28, P0 ;  /* 0x0000001c1900720c */ /* 0x000fda0000706670 */
[----:B0-----:R-:W-:Y:S05]  /*42f0*/  @P0 BRA `(.L_x_211) ;  /* 0x0000002800780947 */ /* 0x001fea0003800000 */
[----:B------:R-:W-:-:S13]  /*4300*/  ISETP.GE.AND P0, PT, R12, R21, PT ;  /* 0x000000150c00720c */ /* 0x000fda0003f06270 */
[----:B------:R-:W-:Y:S05]  /*4310*/  @!P0 BRA `(.L_x_219) ;  /* 0x0000002800d08947 */ /* 0x000fea0003800000 */
[-C--:B------:R-:W-:Y:S01]  /*4320*/  ISETP.GE.AND P0, PT, R13, R20.reuse, PT ;  /* 0x000000140d00720c */ /* 0x080fe20003f06270 */
[----:B------:R-:W-:Y:S01]  /*4330*/  BSSY.RELIABLE B1, `(.L_x_239) ;  /* 0x0000016000017945 */ /* 0x000fe20003800100 */
        /* <DEDUP_REMOVED lines=10> */
.L_x_240:
        /* <DEDUP_REMOVED lines=9> */
[----:B------:R-:W-:Y:S05]  /*4470*/  @P0 BREAK.RELIABLE B1 ;  /* 0x0000000000010942 */ /* 0x000fea0003800100 */
[----:B------:R-:W-:Y:S05]  /*4480*/  @P0 BRA `(.L_x_215) ;  /* 0x0000002800900947 */ /* 0x000fea0003800000 */
.L_x_241:
[----:B------:R-:W-:Y:S05]  /*4490*/  BSYNC.RELIABLE B1 ;  /* 0x0000000000017941 */ /* 0x000fea0003800100 */
.L_x_239:
[C---:B------:R-:W-:Y:S01]  /*44a0*/  FSETP.GEU.AND P0, PT, R37.reuse, R34, PT ;  /* 0x000000222500720b */ /* 0x040fe20003f0e000 */
[----:B------:R-:W0:Y:S05]  /*44b0*/  BMOV.32.CLEAR R14, B0 ;  /* 0x00000000000e7355 */ /* 0x000e2a0000100000 */
[----:B------:R-:W-:Y:S01]  /*44c0*/  FSETP.LT.AND P1, PT, R37, R36, PT ;  /* 0x000000242500720b */ /* 0x000fe20003f21000 */
[----:B------:R-:W-:Y:S04]  /*44d0*/  BSSY.RECONVERGENT B0, `(.L_x_242) ;  /* 0x000001a000007945 */ /* 0x000fe80003800200 */
[----:B------:R-:W1:Y:S05]  /*44e0*/  BMOV.32.CLEAR R25, B0 ;  /* 0x0000000000197355 */ /* 0x000e6a0000100000 */
[----:B0-----:R0:W-:Y:S05]  /*44f0*/  BMOV.32 B0, R14 ;  /* 0x0000000e00007356 */ /* 0x0011ea0000000000 */
[----:B-1----:R-:W-:Y:S05]  /*4500*/  @!P0 BRA P1, `(.L_x_243) ;  /* 0x0000000000388947 */ /* 0x002fea0000800000 */
[----:B------:R-:W-:-:S13]  /*4510*/  FSETP.GEU.AND P0, PT, R36, R34, PT ;  /* 0x000000222400720b */ /* 0x000fda0003f0e000 */
[--C-:B------:R-:W-:Y:S02]  /*4520*/  @P0 IMAD.MOV.U32 R33, RZ, RZ, R37.reuse ;  /* 0x000000ffff210224 */ /* 0x100fe400078e0025 */
[----:B------:R-:W-:Y:S01]  /*4530*/  @P0 FADD R32, |R4|, R34 ;  /* 0x0000002204200221 */ /* 0x000fe20000000200 */
[--C-:B------:R-:W-:Y:S02]  /*4540*/  @P0 IMAD.MOV.U32 R38, RZ, RZ, R36.reuse ;  /* 0x000000ffff260224 */ /* 0x100fe400078e0024 */
[----:B------:R-:W-:Y:S01]  /*4550*/  @!P0 FADD R38, |R3|, R36 ;  /* 0x0000002403268221 */ /* 0x000fe20000000200 */
[----:B0-----:R-:W-:Y:S01]  /*4560*/  @P0 IMAD.MOV.U32 R14, RZ, RZ, R34 ;  /* 0x000000ffff0e0224 */ /* 0x001fe200078e0022 */
[----:B------:R-:W-:Y:S01]  /*4570*/  @!P0 MOV R14, R36 ;  /* 0x00000024000e8202 */ /* 0x000fe20000000f00 */
[----:B------:R-:W-:Y:S02]  /*4580*/  @P0 IMAD.MOV.U32 R16, RZ, RZ, 0x2 ;  /* 0x00000002ff100424 */ /* 0x000fe400078e00ff */
[----:B------:R-:W-:-:S02]  /*4590*/  @!P0 IMAD.MOV.U32 R33, RZ, RZ, R37 ;  /* 0x000000ffff218224 */ /* 0x000fc400078e0025 */
[----:B------:R-:W-:Y:S02]  /*45a0*/  @!P0 IMAD.MOV.U32 R32, RZ, RZ, R34 ;  /* 0x000000ffff208224 */ /* 0x000fe400078e0022 */
[----:B------:R-:W-:Y:S02]  /*45b0*/  @P0 IMAD.IADD R15, R10, 0x1, R15 ;  /* 0x000000010a0f0824 */ /* 0x000fe400078e020f */
[----:B------:R-:W-:Y:S02]  /*45c0*/  @!P0 IMAD.IADD R12, R9, 0x1, R12 ;  /* 0x00000001090c8824 */ /* 0x000fe400078e020c */
[----:B------:R-:W-:Y:S01]  /*45d0*/  @!P0 IMAD.MOV.U32 R16, RZ, RZ, 0x1 ;  /* 0x00000001ff108424 */ /* 0x000fe200078e00ff */
[----:B------:R-:W-:Y:S06]  /*45e0*/  BRA `(.L_x_244) ;  /* 0x0000000000187947 */ /* 0x000fec0003800000 */
.L_x_243:
[----:B------:R-:W-:Y:S02]  /*45f0*/  IMAD.IADD R13, R8, 0x1, R13 ;  /* 0x00000001080d7824 */ /* 0x000fe400078e020d */
[----:B------:R-:W-:Y:S01]  /*4600*/  FADD R33, |R2|, R37 ;  /* 0x0000002502217221 */ /* 0x000fe20000000200 */
[----:B------:R-:W-:Y:S01]  /*4610*/  IMAD.MOV.U32 R38, RZ, RZ, R36 ;  /* 0x000000ffff267224 */ /* 0x000fe200078e0024 */
[----:B0-----:R-:W-:Y:S01]  /*4620*/  MOV R14, R37 ;  /* 0x00000025000e7202 */ /* 0x001fe20000000f00 */
[----:B------:R-:W-:Y:S02]  /*4630*/  IMAD.MOV.U32 R32, RZ, RZ, R34 ;  /* 0x000000ffff207224 */ /* 0x000fe400078e0022 */
[----:B------:R-:W-:-:S07]  /*4640*/  IMAD.MOV.U32 R16, RZ, RZ, RZ ;  /* 0x000000ffff107224 */ /* 0x000fce00078e00ff */
.L_x_244:
[----:B------:R-:W0:Y:S05]  /*4650*/  BMOV.32.CLEAR R24, B0 ;  /* 0x0000000000187355 */ /* 0x000e2a0000100000 */
[----:B------:R1:W-:Y:S05]  /*4660*/  BMOV.32 B0, R25 ;  /* 0x0000001900007356 */ /* 0x0003ea0000000000 */
[----:B------:R-:W-:Y:S05]  /*4670*/  BSYNC.RECONVERGENT B0 ;  /* 0x0000000000007941 */ /* 0x000fea0003800200 */
.L_x_242:
[----:B-1----:R-:W-:Y:S01]  /*4680*/  VIADD R25, R17, 0x6 ;  /* 0x0000000611197836 */ /* 0x002fe20000000000 */
[----:B------:R-:W-:Y:S01]  /*4690*/  FSETP.GE.AND P0, PT, R14, R19, PT ;  /* 0x000000130e00720b */ /* 0x000fe20003f06000 */
[----:B0-----:R0:W-:Y:S05]  /*46a0*/  BMOV.32 B0, R24 ;  /* 0x0000001800007356 */ /* 0x0011ea0000000000 */
        /* <DEDUP_REMOVED lines=16> */
.L_x_246:
        /* <DEDUP_REMOVED lines=11> */
.L_x_247:
[----:B------:R-:W-:Y:S05]  /*4860*/  BSYNC.RELIABLE B2 ;  /* 0x0000000000027941 */ /* 0x000fea0003800100 */
.L_x_245:
        /* <DEDUP_REMOVED lines=10> */
[----:B------:R-:W-:Y:S01]  /*4910*/  @P0 IMAD.MOV.U32 R36, RZ, RZ, R38 ;  /* 0x000000ffff240224 */ /* 0x000fe200078e0026 */
[----:B------:R-:W-:Y:S01]  /*4920*/  @!P0 MOV R34, R32 ;  /* 0x0000002000228202 */ /* 0x000fe20000000f00 */
[----:B0-----:R-:W-:Y:S02]  /*4930*/  @P0 IMAD.MOV.U32 R14, RZ, RZ, R32 ;  /* 0x000000ffff0e0224 */ /* 0x001fe400078e0020 */
[----:B------:R-:W-:Y:S01]  /*4940*/  @!P0 FADD R36, |R3|, R38 ;  /* 0x0000002603248221 */ /* 0x000fe20000000200 */
[----:B------:R-:W-:Y:S02]  /*4950*/  @P0 IMAD.MOV.U32 R16, RZ, RZ, 0x2 ;  /* 0x00000002ff100424 */ /* 0x000fe400078e00ff */
[----:B------:R-:W-:-:S02]  /*4960*/  @!P0 IMAD.MOV.U32 R35, RZ, RZ, R33 ;  /* 0x000000ffff238224 */ /* 0x000fc400078e0021 */
[----:B------:R-:W-:Y:S02]  /*4970*/  @!P0 IMAD.MOV.U32 R14, RZ, RZ, R38 ;  /* 0x000000ffff0e8224 */ /* 0x000fe400078e0026 */
[----:B------:R-:W-:Y:S02]  /*4980*/  @P0 IMAD.IADD R15, R10, 0x1, R15 ;  /* 0x000000010a0f0824 */ /* 0x000fe400078e020f */
[----:B------:R-:W-:Y:S02]  /*4990*/  @!P0 IMAD.IADD R12, R9, 0x1, R12 ;  /* 0x00000001090c8824 */ /* 0x000fe400078e020c */
[----:B------:R-:W-:Y:S01]  /*49a0*/  @!P0 IMAD.MOV.U32 R16, RZ, RZ, 0x1 ;  /* 0x00000001ff108424 */ /* 0x000fe200078e00ff */
[----:B------:R-:W-:Y:S06]  /*49b0*/  BRA `(.L_x_250) ;  /* 0x0000000000187947 */ /* 0x000fec0003800000 */
.L_x_249:
[----:B------:R-:W-:Y:S01]  /*49c0*/  IMAD.IADD R13, R8, 0x1, R13 ;  /* 0x00000001080d7824 */ /* 0x000fe200078e020d */
[----:B------:R-:W-:Y:S01]  /*49d0*/  MOV R36, R38 ;  /* 0x0000002600247202 */ /* 0x000fe20000000f00 */
[----:B------:R-:W-:Y:S02]  /*49e0*/  IMAD.MOV.U32 R34, RZ, RZ, R32 ;  /* 0x000000ffff227224 */ /* 0x000fe400078e0020 */
[--C-:B------:R-:W-:Y:S01]  /*49f0*/  FADD R35, |R2|, R33.reuse ;  /* 0x0000002102237221 */ /* 0x100fe20000000200 */
[----:B0-----:R-:W-:Y:S02]  /*4a00*/  IMAD.MOV.U32 R14, RZ, RZ, R33 ;  /* 0x000000ffff0e7224 */ /* 0x001fe400078e0021 */
[----:B------:R-:W-:-:S07]  /*4a10*/  IMAD.MOV.U32 R16, RZ, RZ, RZ ;  /* 0x000000ffff107224 */ /* 0x000fce00078e00ff */
.L_x_250:
[----:B------:R-:W0:Y:S05]  /*4a20*/  BMOV.32.CLEAR R24, B0 ;  /* 0x0000000000187355 */ /* 0x000e2a0000100000 */
[----:B------:R1:W-:Y:S05]  /*4a30*/  BMOV.32 B0, R25 ;  /* 0x0000001900007356 */ /* 0x0003ea0000000000 */
[----:B------:R-:W-:Y:S05]  /*4a40*/  BSYNC.RECONVERGENT B0 ;  /* 0x0000000000007941 */ /* 0x000fea0003800200 */
.L_x_248:
        /* <DEDUP_REMOVED lines=19> */
.L_x_252:
        /* <DEDUP_REMOVED lines=11> */
.L_x_253:
[----:B------:R-:W-:Y:S05]  /*4c30*/  BSYNC.RELIABLE B3 ;  /* 0x0000000000037941 */ /* 0x000fea0003800100 */
.L_x_251:
        /* <DEDUP_REMOVED lines=9> */
[--C-:B------:R-:W-:Y:S01]  /*4cd0*/  @P0 FADD R32, |R4|, R34.reuse ;  /* 0x0000002204200221 */ /* 0x100fe20000000200 */
[----:B------:R-:W-:Y:S01]  /*4ce0*/  @P0 MOV R38, R36 ;  /* 0x0000002400260202 */ /* 0x000fe20000000f00 */
[----:B0-----:R-:W-:Y:S02]  /*4cf0*/  @P0 IMAD.MOV.U32 R14, RZ, RZ, R34 ;  /* 0x000000ffff0e0224 */ /* 0x001fe400078e0022 */
[----:B------:R-:W-:Y:S01]  /*4d00*/  @!P0 FADD R38, |R3|, R36 ;  /* 0x0000002403268221 */ /* 0x000fe20000000200 */
[----:B------:R-:W-:Y:S01]  /*4d10*/  @P0 IMAD.MOV.U32 R16, RZ, RZ, 0x2 ;  /* 0x00000002ff100424 */ /* 0x000fe200078e00ff */
[----:B------:R-:W-:Y:S01]  /*4d20*/  @P0 IADD3 R15, PT, PT, R10, R15, RZ ;  /* 0x0000000f0a0f0210 */ /* 0x000fe20007ffe0ff */
[----:B------:R-:W-:Y:S02]  /*4d30*/  @!P0 IMAD.MOV.U32 R33, RZ, RZ, R35 ;  /* 0x000000ffff218224 */ /* 0x000fe400078e0023 */
[----:B------:R-:W-:-:S02]  /*4d40*/  @!P0 IMAD.MOV.U32 R32, RZ, RZ, R34 ;  /* 0x000000ffff208224 */ /* 0x000fc400078e0022 */
[----:B------:R-:W-:Y:S02]  /*4d50*/  @!P0 IMAD.MOV.U32 R14, RZ, RZ, R36 ;  /* 0x000000ffff0e8224 */ /* 0x000fe400078e0024 */
[----:B------:R-:W-:Y:S02]  /*4d60*/  @!P0 IMAD.IADD R12, R9, 0x1, R12 ;  /* 0x00000001090c8824 */ /* 0x000fe400078e020c */
[----:B------:R-:W-:Y:S01]  /*4d70*/  @!P0 IMAD.MOV.U32 R16, RZ, RZ, 0x1 ;  /* 0x00000001ff108424 */ /* 0x000fe200078e00ff */
[----:B------:R-:W-:Y:S06]  /*4d80*/  BRA `(.L_x_256) ;  /* 0x0000000000187947 */ /* 0x000fec0003800000 */
.L_x_255:
[----:B------:R-:W-:Y:S02]  /*4d90*/  IMAD.IADD R13, R8, 0x1, R13 ;  /* 0x00000001080d7824 */ /* 0x000fe400078e020d */
[----:B------:R-:W-:Y:S01]  /*4da0*/  FADD R33, |R2|, R35 ;  /* 0x0000002302217221 */ /* 0x000fe20000000200 */
[----:B------:R-:W-:Y:S01]  /*4db0*/  IMAD.MOV.U32 R38, RZ, RZ, R36 ;  /* 0x000000ffff267224 */ /* 0x000fe200078e0024 */
[----:B0-----:R-:W-:Y:S01]  /*4dc0*/  MOV R14, R35 ;  /* 0x00000023000e7202 */ /* 0x001fe20000000f00 */
[----:B------:R-:W-:Y:S02]  /*4dd0*/  IMAD.MOV.U32 R32, RZ, RZ, R34 ;  /* 0x000000ffff207224 */ /* 0x000fe400078e0022 */
[----:B------:R-:W-:-:S07]  /*4de0*/  IMAD.MOV.U32 R16, RZ, RZ, RZ ;  /* 0x000000ffff107224 */ /* 0x000fce00078e00ff */
.L_x_256:
[----:B------:R-:W0:Y:S05]  /*4df0*/  BMOV.32.CLEAR R24, B0 ;  /* 0x0000000000187355 */ /* 0x000e2a0000100000 */
[----:B------:R1:W-:Y:S05]  /*4e00*/  BMOV.32 B0, R25 ;  /* 0x0000001900007356 */ /* 0x0003ea0000000000 */
[----:B------:R-:W-:Y:S05]  /*4e10*/  BSYNC.RECONVERGENT B0 ;  /* 0x0000000000007941 */ /* 0x000fea0003800200 */
.L_x_254:
        /* <DEDUP_REMOVED lines=19> */
.L_x_258:
        /* <DEDUP_REMOVED lines=11> */
.L_x_259:
[----:B------:R-:W-:Y:S05]  /*5000*/  BSYNC.RELIABLE B4 ;  /* 0x0000000000047941 */ /* 0x000fea0003800100 */
.L_x_257:
        /* <DEDUP_REMOVED lines=10> */
[--C-:B------:R-:W-:Y:S01]  /*50b0*/  @P0 IMAD.MOV.U32 R36, RZ, RZ, R38.reuse ;  /* 0x000000ffff240224 */ /* 0x100fe200078e0026 */
[----:B0-----:R-:W-:Y:S01]  /*50c0*/  @P0 MOV R14, R32 ;  /* 0x00000020000e0202 */ /* 0x001fe20000000f00 */
[----:B------:R-:W-:Y:S02]  /*50d0*/  @P0 IMAD.MOV.U32 R16, RZ, RZ, 0x2 ;  /* 0x00000002ff100424 */ /* 0x000fe400078e00ff */
[----:B------:R-:W-:Y:S01]  /*50e0*/  @!P0 FADD R36, |R3|, R38 ;  /* 0x0000002603248221 */ /* 0x000fe20000000200 */
[----:B------:R-:W-:Y:S01]  /*50f0*/  @!P0 IMAD.MOV.U32 R35, RZ, RZ, R33 ;  /* 0x000000ffff238224 */ /* 0x000fe200078e0021 */
[----:B------:R-:W-:Y:S01]  /*5100*/  @!P0 MOV R16, 0x1 ;  /* 0x0000000100108802 */ /* 0x000fe20000000f00 */
[----:B------:R-:W-:-:S02]  /*5110*/  @!P0 IMAD.MOV.U32 R34, RZ, RZ, R32 ;  /* 0x000000ffff228224 */ /* 0x000fc400078e0020 */
[----:B------:R-:W-:Y:S02]  /*5120*/  @!P0 IMAD.MOV.U32 R14, RZ, RZ, R38 ;  /* 0x000000ffff0e8224 */ /* 0x000fe400078e0026 */
[----:B------:R-:W-:Y:S02]  /*5130*/  @P0 IMAD.IADD R15, R10, 0x1, R15 ;  /* 0x000000010a0f0824 */ /* 0x000fe400078e020f */
[----:B------:R-:W-:Y:S01]  /*5140*/  @!P0 IMAD.IADD R12, R9, 0x1, R12 ;  /* 0x00000001090c8824 */ /* 0x000fe200078e020c */
[----:B------:R-:W-:Y:S06]  /*5150*/  BRA `(.L_x_262) ;  /* 0x0000000000187947 */ /* 0x000fec0003800000 */
.L_x_261:
[----:B------:R-:W-:Y:S02]  /*5160*/  IMAD.IADD R13, R8, 0x1, R13 ;  /* 0x00000001080d7824 */ /* 0x000fe400078e020d */
[--C-:B------:R-:W-:Y:S01]  /*5170*/  FADD R35, |R2|, R33.reuse ;  /* 0x0000002102237221 */ /* 0x100fe20000000200 */
[----:B------:R-:W-:Y:S02]  /*5180*/  IMAD.MOV.U32 R36, RZ, RZ, R38 ;  /* 0x000000ffff247224 */ /* 0x000fe400078e0026 */
[----:B------:R-:W-:Y:S02]  /*5190*/  IMAD.MOV.U32 R34, RZ, RZ, R32 ;  /* 0x000000ffff227224 */ /* 0x000fe400078e0020 */
[----:B0-----:R-:W-:Y:S02]  /*51a0*/  IMAD.MOV.U32 R14, RZ, RZ, R33 ;  /* 0x000000ffff0e7224 */ /* 0x001fe400078e0021 */
[----:B------:R-:W-:-:S07]  /*51b0*/  IMAD.MOV.U32 R16, RZ, RZ, RZ ;  /* 0x000000ffff107224 */ /* 0x000fce00078e00ff */
.L_x_262:
[----:B------:R-:W0:Y:S05]  /*51c0*/  BMOV.32.CLEAR R24, B0 ;  /* 0x0000000000187355 */ /* 0x000e2a0000100000 */
[----:B------:R1:W-:Y:S05]  /*51d0*/  BMOV.32 B0, R25 ;  /* 0x0000001900007356 */ /* 0x0003ea0000000000 */
[----:B------:R-:W-:Y:S05]  /*51e0*/  BSYNC.RECONVERGENT B0 ;  /* 0x0000000000007941 */ /* 0x000fea0003800200 */
.L_x_260:
        /* <DEDUP_REMOVED lines=19> */
.L_x_264:
        /* <DEDUP_REMOVED lines=11> */
.L_x_265:
[----:B------:R-:W-:Y:S05]  /*53d0*/  BSYNC.RELIABLE B5 ;  /* 0x0000000000057941 */ /* 0x000fea0003800100 */
.L_x_263:
        /* <DEDUP_REMOVED lines=11> */
[----:B------:R-:W-:Y:S01]  /*5490*/  @P0 MOV R16, 0x2 ;  /* 0x0000000200100802 */ /* 0x000fe20000000f00 */
[----:B0-----:R-:W-:Y:S02]  /*54a0*/  @P0 IMAD.MOV.U32 R14, RZ, RZ, R34 ;  /* 0x000000ffff0e0224 */ /* 0x001fe400078e0022 */
[----:B------:R-:W-:Y:S01]  /*54b0*/  @!P0 FADD R38, |R3|, R36 ;  /* 0x0000002403268221 */ /* 0x000fe20000000200 */
[----:B------:R-:W-:Y:S02]  /*54c0*/  @!P0 IMAD.MOV.U32 R33, RZ, RZ, R35 ;  /* 0x000000ffff218224 */ /* 0x000fe400078e0023 */
[----:B------:R-:W-:-:S02]  /*54d0*/  @!P0 IMAD.MOV.U32 R32, RZ, RZ, R34 ;  /* 0x000000ffff208224 */ /* 0x000fc400078e0022 */
[----:B------:R-:W-:Y:S02]  /*54e0*/  @!P0 IMAD.MOV.U32 R14, RZ, RZ, R36 ;  /* 0x000000ffff0e8224 */ /* 0x000fe400078e0024 */
[----:B------:R-:W-:Y:S02]  /*54f0*/  @P0 IMAD.IADD R15, R10, 0x1, R15 ;  /* 0x000000010a0f0824 */ /* 0x000fe400078e020f */
[----:B------:R-:W-:Y:S02]  /*5500*/  @!P0 IMAD.IADD R12, R9, 0x1, R12 ;  /* 0x00000001090c8824 */ /* 0x000fe400078e020c */
[----:B------:R-:W-:Y:S01]  /*5510*/  @!P0 IMAD.MOV.U32 R16, RZ, RZ, 0x1 ;  /* 0x00000001ff108424 */ /* 0x000fe200078e00ff */
[----:B------:R-:W-:Y:S06]  /*5520*/  BRA `(.L_x_268) ;  /* 0x0000000000187947 */ /* 0x000fec0003800000 */
.L_x_267:
[----:B------:R-:W-:Y:S01]  /*5530*/  IMAD.IADD R13, R8, 0x1, R13 ;  /* 0x00000001080d7824 */ /* 0x000fe200078e020d */
[----:B------:R-:W-:Y:S01]  /*5540*/  MOV R38, R36 ;  /* 0x0000002400267202 */ /* 0x000fe20000000f00 */
[----:B------:R-:W-:Y:S02]  /*5550*/  IMAD.MOV.U32 R32, RZ, RZ, R34 ;  /* 0x000000ffff207224 */ /* 0x000fe400078e0022 */
[--C-:B------:R-:W-:Y:S01]  /*5560*/  FADD R33, |R2|, R35.reuse ;  /* 0x0000002302217221 */ /* 0x100fe20000000200 */
[----:B0-----:R-:W-:Y:S02]  /*5570*/  IMAD.MOV.U32 R14, RZ, RZ, R35 ;  /* 0x000000ffff0e7224 */ /* 0x001fe400078e0023 */
[----:B------:R-:W-:-:S07]  /*5580*/  IMAD.MOV.U32 R16, RZ, RZ, RZ ;  /* 0x000000ffff107224 */ /* 0x000fce00078e00ff */
.L_x_268:
[----:B------:R-:W0:Y:S05]  /*5590*/  BMOV.32.CLEAR R24, B0 ;  /* 0x0000000000187355 */ /* 0x000e2a0000100000 */
[----:B------:R1:W-:Y:S05]  /*55a0*/  BMOV.32 B0, R25 ;  /* 0x0000001900007356 */ /* 0x0003ea0000000000 */
[----:B------:R-:W-:Y:S05]  /*55b0*/  BSYNC.RECONVERGENT B0 ;  /* 0x0000000000007941 */ /* 0x000fea0003800200 */
.L_x_266:
        /* <DEDUP_REMOVED lines=19> */
.L_x_270:
        /* <DEDUP_REMOVED lines=11> */
.L_x_271:
[----:B------:R-:W-:Y:S05]  /*57a0*/  BSYNC.RELIABLE B6 ;  /* 0x0000000000067941 */ /* 0x000fea0003800100 */
.L_x_269:
        /* <DEDUP_REMOVED lines=21> */
.L_x_273:
[----:B------:R-:W-:Y:S02]  /*5900*/  IMAD.IADD R13, R8, 0x1, R13 ;  /* 0x00000001080d7824 */ /* 0x000fe400078e020d */
[----:B------:R-:W-:Y:S01]  /*5910*/  FADD R35, |R2|, R33 ;  /* 0x0000002102237221 */ /* 0x000fe20000000200 */
[----:B------:R-:W-:Y:S01]  /*5920*/  IMAD.MOV.U32 R36, RZ, RZ, R38 ;  /* 0x000000ffff247224 */ /* 0x000fe200078e0026 */
[----:B0-----:R-:W-:Y:S01]  /*5930*/  MOV R14, R33 ;  /* 0x00000021000e7202 */ /* 0x001fe20000000f00 */
[----:B------:R-:W-:Y:S02]  /*5940*/  IMAD.MOV.U32 R34, RZ, RZ, R32 ;  /* 0x000000ffff227224 */ /* 0x000fe400078e0020 */
[----:B------:R-:W-:-:S07]  /*5950*/  IMAD.MOV.U32 R16, RZ, RZ, RZ ;  /* 0x000000ffff107224 */ /* 0x000fce00078e00ff */
.L_x_274:
[----:B------:R-:W0:Y:S05]  /*5960*/  BMOV.32.CLEAR R24, B0 ;  /* 0x0000000000187355 */ /* 0x000e2a0000100000 */
[----:B------:R1:W-:Y:S05]  /*5970*/  BMOV.32 B0, R25 ;  /* 0x0000001900007356 */ /* 0x0003ea0000000000 */
[----:B------:R-:W-:Y:S05]  /*5980*/  BSYNC.RECONVERGENT B0 ;  /* 0x0000000000007941 */ /* 0x000fea0003800200 */
.L_x_272:
        /* <DEDUP_REMOVED lines=19> */
.L_x_276:
        /* <DEDUP_REMOVED lines=11> */
.L_x_277:
[----:B------:R-:W-:Y:S05]  /*5b70*/  BSYNC.RELIABLE B7 ;  /* 0x0000000000077941 */ /* 0x000fea0003800100 */
.L_x_275:
        /* <DEDUP_REMOVED lines=21> */
.L_x_279:
[----:B------:R-:W-:Y:S02]  /*5cd0*/  IMAD.IADD R13, R8, 0x1, R13 ;  /* 0x00000001080d7824 */ /* 0x000fe400078e020d */
[--C-:B------:R-:W-:Y:S01]  /*5ce0*/  FADD R33, |R2|, R35.reuse ;  /* 0x0000002302217221 */ /* 0x100fe20000000200 */
[----:B------:R-:W-:Y:S02]  /*5cf0*/  IMAD.MOV.U32 R38, RZ, RZ, R36 ;  /* 0x000000ffff267224 */ /* 0x000fe400078e0024 */
[----:B------:R-:W-:Y:S02]  /*5d00*/  IMAD.MOV.U32 R32, RZ, RZ, R34 ;  /* 0x000000ffff207224 */ /* 0x000fe400078e0022 */
[----:B0-----:R-:W-:Y:S02]  /*5d10*/  IMAD.MOV.U32 R14, RZ, RZ, R35 ;  /* 0x000000ffff0e7224 */ /* 0x001fe400078e0023 */
[----:B------:R-:W-:-:S07]  /*5d20*/  IMAD.MOV.U32 R16, RZ, RZ, RZ ;  /* 0x000000ffff107224 */ /* 0x000fce00078e00ff */
.L_x_280:
[----:B------:R-:W0:Y:S05]  /*5d30*/  BMOV.32.CLEAR R24, B0 ;  /* 0x0000000000187355 */ /* 0x000e2a0000100000 */
[----:B------:R1:W-:Y:S05]  /*5d40*/  BMOV.32 B0, R25 ;  /* 0x0000001900007356 */ /* 0x0003ea0000000000 */
[----:B------:R-:W-:Y:S05]  /*5d50*/  BSYNC.RECONVERGENT B0 ;  /* 0x0000000000007941 */ /* 0x000fea0003800200 */
.L_x_278:
        /* <DEDUP_REMOVED lines=19> */
.L_x_282:
        /* <DEDUP_REMOVED lines=11> */
.L_x_283:
[----:B------:R-:W-:Y:S05]  /*5f40*/  BSYNC.RELIABLE B8 ;  /* 0x0000000000087941 */ /* 0x000fea0003800100 */
.L_x_281:
        /* <DEDUP_REMOVED lines=21> */
.L_x_285:
[----:B------:R-:W-:Y:S01]  /*60a0*/  IMAD.IADD R13, R8, 0x1, R13 ;  /* 0x00000001080d7824 */ /* 0x000fe200078e020d */
[----:B------:R-:W-:Y:S01]  /*60b0*/  MOV R36, R38 ;  /* 0x0000002600247202 */ /* 0x000fe20000000f00 */
[----:B------:R-:W-:Y:S02]  /*60c0*/  IMAD.MOV.U32 R34, RZ, RZ, R32 ;  /* 0x000000ffff227224 */ /* 0x000fe400078e0020 */
[--C-:B------:R-:W-:Y:S01]  /*60d0*/  FADD R35, |R2|, R33.reuse ;  /* 0x0000002102237221 */ /* 0x100fe20000000200 */
[----:B0-----:R-:W-:Y:S02]  /*60e0*/  IMAD.MOV.U32 R14, RZ, RZ, R33 ;  /* 0x000000ffff0e7224 */ /* 0x001fe400078e0021 */
[----:B------:R-:W-:-:S07]  /*60f0*/  IMAD.MOV.U32 R16, RZ, RZ, RZ ;  /* 0x000000ffff107224 */ /* 0x000fce00078e00ff */
.L_x_286:
[----:B------:R-:W0:Y:S05]  /*6100*/  BMOV.32.CLEAR R24, B0 ;  /* 0x0000000000187355 */ /* 0x000e2a0000100000 */
[----:B------:R1:W-:Y:S05]  /*6110*/  BMOV.32 B0, R25 ;  /* 0x0000001900007356 */ /* 0x0003ea0000000000 */
[----:B------:R-:W-:Y:S05]  /*6120*/  BSYNC.RECONVERGENT B0 ;  /* 0x0000000000007941 */ /* 0x000fea0003800200 */
.L_x_284:
        /* <DEDUP_REMOVED lines=19> */
.L_x_288:
        /* <DEDUP_REMOVED lines=11> */
.L_x_289:
[----:B------:R-:W-:Y:S05]  /*6310*/  BSYNC.RELIABLE B9 ;  /* 0x0000000000097941 */ /* 0x000fea0003800100 */
.L_x_287:
        /* <DEDUP_REMOVED lines=21> */
.L_x_291:
[----:B------:R-:W-:Y:S02]  /*6470*/  IMAD.IADD R13, R8, 0x1, R13 ;  /* 0x00000001080d7824 */ /* 0x000fe400078e020d */
[----:B------:R-:W-:Y:S01]  /*6480*/  FADD R33, |R2|, R35 ;  /* 0x0000002302217221 */ /* 0x000fe20000000200 */
[----:B------:R-:W-:Y:S01]  /*6490*/  IMAD.MOV.U32 R38, RZ, RZ, R36 ;  /* 0x000000ffff267224 */ /* 0x000fe200078e0024 */
[----:B0-----:R-:W-:Y:S01]  /*64a0*/  MOV R14, R35 ;  /* 0x00000023000e7202 */ /* 0x001fe20000000f00 */
[----:B------:R-:W-:Y:S02]  /*64b0*/  IMAD.MOV.U32 R32, RZ, RZ, R34 ;  /* 0x000000ffff207224 */ /* 0x000fe400078e0022 */
[----:B------:R-:W-:-:S07]  /*64c0*/  IMAD.MOV.U32 R16, RZ, RZ, RZ ;  /* 0x000000ffff107224 */ /* 0x000fce00078e00ff */
.L_x_292:
[----:B------:R-:W0:Y:S05]  /*64d0*/  BMOV.32.CLEAR R24, B0 ;  /* 0x0000000000187355 */ /* 0x000e2a0000100000 */
[----:B------:R1:W-:Y:S05]  /*64e0*/  BMOV.32 B0, R25 ;  /* 0x0000001900007356 */ /* 0x0003ea0000000000 */
[----:B------:R-:W-:Y:S05]  /*64f0*/  BSYNC.RECONVERGENT B0 ;  /* 0x0000000000007941 */ /* 0x000fea0003800200 */
.L_x_290:
        /* <DEDUP_REMOVED lines=19> */
.L_x_294:
        /* <DEDUP_REMOVED lines=11> */
.L_x_295:
[----:B------:R-:W-:Y:S05]  /*66e0*/  BSYNC.RELIABLE B10 ;  /* 0x00000000000a7941 */ /* 0x000fea0003800100 */
.L_x_293:
        /* <DEDUP_REMOVED lines=21> */
.L_x_297:
[----:B------:R-:W-:Y:S02]  /*6840*/  IMAD.IADD R13, R8, 0x1, R13 ;  /* 0x00000001080d7824 */ /* 0x000fe400078e020d */
[--C-:B------:R-:W-:Y:S01]  /*6850*/  FADD R25, |R2|, R33.reuse ;  /* 0x0000002102197221 */ /* 0x100fe20000000200 */
[----:B------:R-:W-:Y:S02]  /*6860*/  IMAD.MOV.U32 R36, RZ, RZ, R38 ;  /* 0x000000ffff247224 */ /* 0x000fe400078e0026 */
[----:B------:R-:W-:Y:S02]  /*6870*/  IMAD.MOV.U32 R34, RZ, RZ, R32 ;  /* 0x000000ffff227224 */ /* 0x000fe400078e0020 */
[----:B0-----:R-:W-:Y:S02]  /*6880*/  IMAD.MOV.U32 R14, RZ, RZ, R33 ;  /* 0x000000ffff0e7224 */ /* 0x001fe400078e0021 */
[----:B------:R-:W-:-:S07]  /*6890*/  IMAD.MOV.U32 R16, RZ, RZ, RZ ;  /* 0x000000ffff107224 */ /* 0x000fce00078e00ff */
.L_x_298:
[----:B------:R-:W0:Y:S05]  /*68a0*/  BMOV.32.CLEAR R24, B0 ;  /* 0x0000000000187355 */ /* 0x000e2a0000100000 */
[----:B------:R1:W-:Y:S05]  /*68b0*/  BMOV.32 B0, R35 ;  /* 0x0000002300007356 */ /* 0x0003ea0000000000 */
[----:B------:R-:W-:Y:S05]  /*68c0*/  BSYNC.RECONVERGENT B0 ;  /* 0x0000000000007941 */ /* 0x000fea0003800200 */
.L_x_296:
[----:B------:R-:W-:Y:S01]  /*68d0*/  FSETP.GE.AND P0, PT, R14, R19, PT ;  /* 0x000000130e00720b */ /* 0x000fe20003f06000 */
[----:B0-----:R0:W-:Y:S05]  /*68e0*/  BMOV.32 B0, R24 ;  /* 0x0000001800007356 */ /* 0x0011ea0000000000 */
[----:B------:R-:W-:-:S04]  /*68f0*/  IADD3 R33, PT, PT, R17, 0xf, RZ ;  /* 0x0000000f11217810 */ /* 0x000fc80007ffe0ff */
        /* <DEDUP_REMOVED lines=16> */
.L_x_300:
        /* <DEDUP_REMOVED lines=11> */
.L_x_301:
[----:B------:R-:W-:Y:S05]  /*6ab0*/  BSYNC.RELIABLE B11 ;  /* 0x00000000000b7941 */ /* 0x000fea0003800100 */
.L_x_299:
        /* <DEDUP_REMOVED lines=8> */
[--C-:B------:R-:W-:Y:S02]  /*6b40*/  @P0 IMAD.MOV.U32 R33, RZ, RZ, R25.reuse ;  /* 0x000000ffff210224 */ /* 0x100fe400078e0019 */
[----:B-1----:R-:W-:Y:S01]  /*6b50*/  @P0 FADD R35, |R4|, R34 ;  /* 0x0000002204230221 */ /* 0x002fe20000000200 */
        /* <DEDUP_REMOVED lines=11> */
.L_x_303:
[----:B------:R-:W-:Y:S01]  /*6c10*/  IMAD.IADD R13, R8, 0x1, R13 ;  /* 0x00000001080d7824 */ /* 0x000fe200078e020d */
[----:B------:R-:W-:Y:S01]  /*6c20*/  MOV R32, R36 ;  /* 0x0000002400207202 */ /* 0x000fe20000000f00 */
[----:B-1----:R-:W-:Y:S02]  /*6c30*/  IMAD.MOV.U32 R35, RZ, RZ, R34 ;  /* 0x000000ffff237224 */ /* 0x002fe400078e0022 */
[--C-:B------:R-:W-:Y:S01]  /*6c40*/  FADD R33, |R2|, R25.reuse ;  /* 0x0000001902217221 */ /* 0x100fe20000000200 */
[----:B0-----:R-:W-:Y:S02]  /*6c50*/  IMAD.MOV.U32 R14, RZ, RZ, R25 ;  /* 0x000000ffff0e7224 */ /* 0x001fe400078e0019 */
[----:B------:R-:W-:-:S07]  /*6c60*/  IMAD.MOV.U32 R16, RZ, RZ, RZ ;  /* 0x000000ffff107224 */ /* 0x000fce00078e00ff */
.L_x_304:
[----:B------:R-:W0:Y:S05]  /*6c70*/  BMOV.32.CLEAR R19, B0 ;  /* 0x0000000000137355 */ /* 0x000e2a0000100000 */
[----:B------:R1:W-:Y:S05]  /*6c80*/  BMOV.32 B0, R20 ;  /* 0x0000001400007356 */ /* 0x0003ea0000000000 */
[----:B------:R-:W-:Y:S05]  /*6c90*/  BSYNC.RECONVERGENT B0 ;  /* 0x0000000000007941 */ /* 0x000fea0003800200 */
.L_x_302:
[----:B------:R-:W-:Y:S01]  /*6ca0*/  VIADD R17, R17, 0x10 ;  /* 0x0000001011117836 */ /* 0x000fe20000000000 */
[----:B0-----:R0:W-:Y:S05]  /*6cb0*/  BMOV.32 B0, R19 ;  /* 0x0000001300007356 */ /* 0x0011ea0000000000 */
[----:B------:R-:W-:-:S13]  /*6cc0*/  ISETP.GE.AND P0, PT, R17, R28, PT ;  /* 0x0000001c1100720c */ /* 0x000fda0003f06270 */
[----:B0-----:R-:W-:Y:S05]  /*6cd0*/  @!P0 BRA `(.L_x_305) ;  /* 0xffffffc000988947 */ /* 0x001fea000383ffff */
.L_x_211:
[----:B------:R-:W0:Y:S01]  /*6ce0*/  LDC.64 R8, c[0x3][0xa0] ;  /* 0x00c02800ff087b82 */ /* 0x000e220000000a00 */
[----:B------:R-:W-:-:S07]  /*6cf0*/  IMAD R7, R7, 0x3, RZ ;  /* 0x0000000307077824 */ /* 0x000fce00078e02ff */
[----:B------:R-:W3:Y:S08]  /*6d00*/  LDC R0, c[0x3][0x9c] ;  /* 0x00c02700ff007b82 */ /* 0x000ef00000000800 */
[----:B------:R-:W4:Y:S01]  /*6d10*/  LDC.64 R2, c[0x0][0x390] ;  /* 0x0000e400ff027b82 */ /* 0x000f220000000a00 */
[----:B0-----:R-:W-:Y:S01]  /*6d20*/  FMUL R9, R9, 255 ;  /* 0x437f000009097820 */ /* 0x001fe20000400000 */
[----:B------:R-:W-:-:S04]  /*6d30*/  FMUL R8, R8, 255 ;  /* 0x437f000008087820 */ /* 0x000fc80000400000 */
[----:B------:R-:W0:Y:S01]  /*6d40*/  F2I.U32.TRUNC.NTZ R11, R8 ;  /* 0x00000008000b7305 */ /* 0x000e22000020f000 */
[----:B---3--:R-:W-:-:S07]  /*6d50*/  FMUL R0, R0, 255 ;  /* 0x437f000000007820 */ /* 0x008fce0000400000 */
[----:B------:R-:W3:Y:S01]  /*6d60*/  F2I.U32.TRUNC.NTZ R5, R0 ;  /* 0x0000000000057305 */ /* 0x000ee2000020f000 */
[----:B----4-:R-:W-:-:S04]  /*6d70*/  IMAD.WIDE.U32 R2, R6, 0x3, R2 ;  /* 0x0000000306027825 */ /* 0x010fc800078e0002 */
[----:B------:R-:W-:-:S03]  /*6d80*/  IMAD.IADD R3, R3, 0x1, R7 ;  /* 0x0000000103037824 */ /* 0x000fc600078e0207 */
[----:B------:R-:W4:Y:S02]  /*6d90*/  F2I.U32.TRUNC.NTZ R9, R9 ;  /* 0x0000000900097305 */ /* 0x000f24000020f000 */
[----:B0-----:R-:W-:Y:S04]  /*6da0*/  STG.E.U8 desc[UR6][R2.64+0x1], R11 ;  /* 0x0000010b02007986 */ /* 0x001fe8000c101106 */
[----:B---3--:R-:W-:Y:S04]  /*6db0*/  STG.E.U8 desc[UR6][R2.64], R5 ;  /* 0x0000000502007986 */ /* 0x008fe8000c101106 */
[----:B----4-:R-:W-:Y:S01]  /*6dc0*/  STG.E.U8 desc[UR6][R2.64+0x2], R9 ;  /* 0x0000020902007986 */ /* 0x010fe2000c101106 */
[----:B------:R-:W-:Y:S05]  /*6dd0*/  EXIT ;  /* 0x000000000000794d */ /* 0x000fea0003800000 */
.L_x_229:
[----:B------:R-:W-:-:S04]  /*6de0*/  IADD3 R21, PT, PT, R21, -0x1, RZ ;  /* 0xffffffff15157810 */ /* 0x000fc80007ffe0ff */
[----:B------:R-:W-:-:S04]  /*6df0*/  ISETP.NE.AND P0, PT, R12, R21, PT ;  /* 0x000000150c00720c */ /* 0x000fc80003f05270 */
[----:B------:R-:W-:Y:S01]  /*6e00*/  SEL R24, RZ, 0x1, !P0 ;  /* 0x00000001ff187807 */ /* 0x000fe20004000000 */
[----:B------:R-:W-:Y:S08]  /*6e10*/  BRA `(.L_x_215) ;  /* 0x00000000002c7947 */ /* 0x000ff00003800000 */
.L_x_224:
[----:B------:R-:W-:-:S05]  /*6e20*/  VIADD R21, R21, 0xffffffff ;  /* 0xffffffff15157836 */ /* 0x000fca0000000000 */
[----:B------:R-:W-:-:S04]  /*6e30*/  ISETP.NE.AND P0, PT, R12, R21, PT ;  /* 0x000000150c00720c */ /* 0x000fc80003f05270 */
[----:B------:R-:W-:Y:S01]  /*6e40*/  SEL R24, RZ, 0x1, !P0 ;  /* 0x00000001ff187807 */ /* 0x000fe20004000000 */
[----:B------:R-:W-:Y:S08]  /*6e50*/  BRA `(.L_x_215) ;  /* 0x00000000001c7947 */ /* 0x000ff00003800000 */
.L_x_219:
[----:B------:R-:W-:-:S05]  /*6e60*/  VIADD R21, R21, 0xffffffff ;  /* 0xffffffff15157836 */ /* 0x000fca0000000000 */
[----:B------:R-:W-:-:S04]  /*6e70*/  ISETP.NE.AND P0, PT, R12, R21, PT ;  /* 0x000000150c00720c */ /* 0x000fc80003f05270 */
[----:B------:R-:W-:Y:S01]  /*6e80*/  SEL R24, RZ, 0x1, !P0 ;  /* 0x00000001ff187807 */ /* 0x000fe20004000000 */
[----:B------:R-:W-:Y:S08]  /*6e90*/  BRA `(.L_x_215) ;  /* 0x00000000000c7947 */ /* 0x000ff00003800000 */
.L_x_213:
[----:B------:R-:W-:-:S05]  /*6ea0*/  VIADD R21, R21, 0xffffffff ;  /* 0xffffffff15157836 */ /* 0x000fca0000000000 */
[----:B------:R-:W-:-:S04]  /*6eb0*/  ISETP.NE.AND P0, PT, R12, R21, PT ;  /* 0x000000150c00720c */ /* 0x000fc80003f05270 */
[----:B------:R-:W-:-:S09]  /*6ec0*/  SEL R24, RZ, 0x1, !P0 ;  /* 0x00000001ff187807 */ /* 0x000fd20004000000 */
.L_x_215:
[----:B------:R0:W-:Y:S05]  /*6ed0*/  BMOV.32 B0, R27 ;  /* 0x0000001b00007356 */ /* 0x0001ea0000000000 */
[----:B------:R-:W-:Y:S05]  /*6ee0*/  BSYNC.RECONVERGENT B0 ;  /* 0x0000000000007941 */ /* 0x000fea0003800200 */
.L_x_212:
[----:B------:R-:W-:Y:S01]  /*6ef0*/  LOP3.LUT R24, R24, 0xff, RZ, 0xc0, !PT ;  /* 0x000000ff18187812 */ /* 0x000fe200078ec0ff */
[----:B------:R-:W-:Y:S01]  /*6f00*/  BSSY.RECONVERGENT B0, `(.L_x_306) ;  /* 0x0000011000007945 */ /* 0x000fe20003800200 */
[----:B------:R-:W-:Y:S01]  /*6f10*/  ISETP.NE.AND P0, PT, R16, RZ, PT ;  /* 0x000000ff1000720c */ /* 0x000fe20003f05270 */
[----:B------:R-:W-:Y:S02]  /*6f20*/  IMAD.MOV.U32 R5, RZ, RZ, 0x3f4ccccd ;  /* 0x3f4ccccdff057424 */ /* 0x000fe400078e00ff */
[----:B------:R-:W-:-:S04]  /*6f30*/  IMAD R24, R24, 0xc, RZ ;  /* 0x0000000c18187824 */ /* 0x000fc800078e02ff */
[----:B------:R3:W4:Y:S08]  /*6f40*/  LDC R10, c[0x3][R24] ;  /* 0x00c00000180a7b82 */ /* 0x0007300000000800 */
[----:B------:R3:W0:Y:S08]  /*6f50*/  LDC R2, c[0x3][R24+0x4] ;  /* 0x00c0010018027b82 */ /* 0x0006300000000800 */
[----:B------:R3:W0:Y:S01]  /*6f60*/  LDC R8, c[0x3][R24+0x8] ;  /* 0x00c0020018087b82 */ /* 0x0006220000000800 */
[----:B------:R-:W-:Y:S05]  /*6f70*/  @!P0 BRA `(.L_x_307) ;  /* 0x0000000000248947 */ /* 0x000fea0003800000 */
[----:B------:R-:W-:-:S13]  /*6f80*/  ISETP.NE.AND P0, PT, R16, 0x2, PT ;  /* 0x000000021000780c */ /* 0x000fda0003f05270 */
[----:B------:R-:W-:Y:S05]  /*6f90*/  @!P0 BRA `(.L_x_308) ;  /* 0x0000000000188947 */ /* 0x000fea0003800000 */
[----:B------:R-:W-:-:S13]  /*6fa0*/  ISETP.NE.AND P0, PT, R16, 0x1, PT ;  /* 0x000000011000780c */ /* 0x000fda0003f05270 */
[----:B------:R-:W-:Y:S01]  /*6fb0*/  @!P0 IMAD.MOV.U32 R5, RZ, RZ, 0x3f19999a ;  /* 0x3f19999aff058424 */ /* 0x000fe200078e00ff */
[----:B------:R-:W-:-:S04]  /*6fc0*/  @!P0 FSETP.GE.AND P1, PT, R0, RZ, PT ;  /* 0x000000ff0000820b */ /* 0x000fc80003f26000 */
[----:B------:R-:W-:Y:S02]  /*6fd0*/  @!P0 FSEL R5, R5, 1, !P1 ;  /* 0x3f80000005058808 */ /* 0x000fe40004800000 */
[----:B------:R-:W-:Y:S01]  /*6fe0*/  @P0 MOV R5, 0x3f800000 ;  /* 0x3f80000000050802 */ /* 0x000fe20000000f00 */
[----:B------:R-:W-:Y:S06]  /*6ff0*/  BRA `(.L_x_307) ;  /* 0x0000000000047947 */ /* 0x000fec0003800000 */
.L_x_308:
[----:B------:R-:W-:-:S07]  /*7000*/  IMAD.MOV.U32 R5, RZ, RZ, 0x3f666666 ;  /* 0x3f666666ff057424 */ /* 0x000fce00078e00ff */
.L_x_307:
[----:B------:R-:W-:Y:S05]  /*7010*/  BSYNC.RECONVERGENT B0 ;  /* 0x0000000000007941 */ /* 0x000fea0003800200 */
.L_x_306:
[----:B------:R-:W5:Y:S01]  /*7020*/  MUFU.RCP R0, R19 ;  /* 0x0000001300007308 */ /* 0x000f620000001000 */
[----:B------:R-:W-:Y:S07]  /*7030*/  BSSY.RECONVERGENT B0, `(.L_x_309) ;  /* 0x000000d000007945 */ /* 0x000fee0003800200 */
[----:B------:R-:W1:Y:S01]  /*7040*/  FCHK P0, R14, R19 ;  /* 0x000000130e007302 */ /* 0x000e620000000000 */
[----:B-----5:R-:W-:-:S04]  /*7050*/  FFMA R3, R0, -R19, 1 ;  /* 0x3f80000000037423 */ /* 0x020fc80000000813 */
[----:B------:R-:W-:-:S04]  /*7060*/  FFMA R3, R0, R3, R0 ;  /* 0x0000000300037223 */ /* 0x000fc80000000000 */
[----:B------:R-:W-:-:S04]  /*7070*/  FFMA R9, R3, R14, RZ ;  /* 0x0000000e03097223 */ /* 0x000fc800000000ff */
[----:B------:R-:W-:-:S04]  /*7080*/  FFMA R0, R9, -R19, R14 ;  /* 0x8000001309007223 */ /* 0x000fc8000000000e */
[----:B------:R-:W-:Y:S01]  /*7090*/  FFMA R0, R3, R0, R9 ;  /* 0x0000000003007223 */ /* 0x000fe20000000009 */
[----:B-1----:R-:W-:Y:S06]  /*70a0*/  @!P0 BRA `(.L_x_310) ;  /* 0x0000000000148947 */ /* 0x002fec0003800000 */
[----:B------:R-:W1:Y:S01]  /*70b0*/  LDCU UR4, c[0x0][0x3ac] ;  /* 0x00007580ff0477ac */ /* 0x000e620008000800 */
[----:B------:R-:W-:Y:S01]  /*70c0*/  MOV R19, 0x70f0 ;  /* 0x000070f000137802 */ /* 0x000fe20000000f00 */
[----:B-1----:R-:W-:-:S07]  /*70d0*/  IMAD.U32 R11, RZ, RZ, UR4 ;  /* 0x00000004ff0b7e24 */ /* 0x002fce000f8e00ff */
[----:B0-234-:R-:W-:Y:S05]  /*70e0*/  CALL.REL.NOINC `($__internal_5_$__cuda_sm3x_div_rn_noftz_f32_slowpath) ;  /* 0x0000000400a87944 */ /* 0x01dfea0003c00000 */
[----:B------:R-:W-:-:S07]  /*70f0*/  IMAD.MOV.U32 R0, RZ, RZ, R4 ;  /* 0x000000ffff007224 */ /* 0x000fce00078e0004 */
.L_x_310:
[----:B------:R-:W-:Y:S05]  /*7100*/  BSYNC.RECONVERGENT B0 ;  /* 0x0000000000007941 */ /* 0x000fea0003800200 */
.L_x_309:
[----:B------:R-:W1:Y:S01]  /*7110*/  LDCU.64 UR10, c[0x3][0xa0] ;  /* 0x00c01400ff0a77ac */ /* 0x000e620008000a00 */
[----:B------:R-:W-:Y:S01]  /*7120*/  FMNMX R0, R0, 1, PT ;  /* 0x3f80000000007809 */ /* 0x000fe20003800000 */
[-C--:B----4-:R-:W-:Y:S01]  /*7130*/  FMUL R3, R10, R5.reuse ;  /* 0x000000050a037220 */ /* 0x090fe20000400000 */
[-C--:B0-----:R-:W-:Y:S01]  /*7140*/  FMUL R9, R2, R5.reuse ;  /* 0x0000000502097220 */ /* 0x081fe20000400000 */
[----:B------:R-:W0:Y:S01]  /*7150*/  LDCU UR4, c[0x3][0x9c] ;  /* 0x00c01380ff0477ac */ /* 0x000e220008000800 */
[----:B------:R-:W4:Y:S01]  /*7160*/  LDC.64 R10, c[0x0][0x390] ;  /* 0x0000e400ff0a7b82 */ /* 0x000f220000000a00 */
[----:B------:R-:W-:Y:S01]  /*7170*/  FMUL R0, R0, R0 ;  /* 0x0000000000007220 */ /* 0x000fe20000400000 */
[----:B------:R-:W-:Y:S01]  /*7180*/  FMUL R5, R8, R5 ;  /* 0x0000000508057220 */ /* 0x000fe20000400000 */
[----:B------:R-:W-:Y:S02]  /*7190*/  IMAD R7, R7, 0x3, RZ ;  /* 0x0000000307077824 */ /* 0x000fe400078e02ff */
[C---:B------:R-:W-:Y:S01]  /*71a0*/  FADD R4, -R0.reuse, 1 ;  /* 0x3f80000000047421 */ /* 0x040fe20000000100 */
[----:B-1----:R-:W-:-:S04]  /*71b0*/  FMUL R13, R0, UR10 ;  /* 0x0000000a000d7c20 */ /* 0x002fc80008400000 */
[----:B------:R-:W-:Y:S01]  /*71c0*/  FFMA R9, R4, R9, R13 ;  /* 0x0000000904097223 */ /* 0x000fe2000000000d */
[C---:B0-----:R-:W-:Y:S01]  /*71d0*/  FMUL R12, R0.reuse, UR4 ;  /* 0x00000004000c7c20 */ /* 0x041fe20008400000 */
[----:B------:R-:W-:Y:S02]  /*71e0*/  FMUL R13, R0, UR11 ;  /* 0x0000000b000d7c20 */ /* 0x000fe40008400000 */
[----:B------:R-:W-:Y:S01]  /*71f0*/  FMUL R9, R9, 255 ;  /* 0x437f000009097820 */ /* 0x000fe20000400000 */
[----:B------:R-:W-:Y:S01]  /*7200*/  FFMA R3, R3, R4, R12 ;  /* 0x0000000403037223 */ /* 0x000fe2000000000c */
[----:B------:R-:W-:Y:S01]  /*7210*/  FFMA R5, R4, R5, R13 ;  /* 0x0000000504057223 */ /* 0x000fe2000000000d */
[----:B----4-:R-:W-:-:S04]  /*7220*/  IMAD.WIDE.U32 R10, R6, 0x3, R10 ;  /* 0x00000003060a7825 */ /* 0x010fc800078e000a */
[----:B------:R-:W-:Y:S01]  /*7230*/  FMUL R3, R3, 255 ;  /* 0x437f000003037820 */ /* 0x000fe20000400000 */
[----:B------:R-:W-:Y:S01]  /*7240*/  FMUL R5, R5, 255 ;  /* 0x437f000005057820 */ /* 0x000fe20000400000 */
[----:B------:R-:W0:Y:S01]  /*7250*/  F2I.U32.TRUNC.NTZ R9, R9 ;  /* 0x0000000900097305 */ /* 0x000e22000020f000 */
[----:B------:R-:W-:-:S07]  /*7260*/  IMAD.IADD R11, R11, 0x1, R7 ;  /* 0x000000010b0b7824 */ /* 0x000fce00078e0207 */
[----:B------:R-:W1:Y:S01]  /*7270*/  F2I.U32.TRUNC.NTZ R3, R3 ;  /* 0x0000000300037305 */ /* 0x000e62000020f000 */
[----:B0-----:R-:W-:Y:S07]  /*7280*/  STG.E.U8 desc[UR6][R10.64+0x1], R9 ;  /* 0x000001090a007986 */ /* 0x001fee000c101106 */
[----:B------:R-:W0:Y:S01]  /*7290*/  F2I.U32.TRUNC.NTZ R5, R5 ;  /* 0x0000000500057305 */ /* 0x000e22000020f000 */
[----:B-1----:R-:W-:Y:S04]  /*72a0*/  STG.E.U8 desc[UR6][R10.64], R3 ;  /* 0x000000030a007986 */ /* 0x002fe8000c101106 */
[----:B0-----:R-:W-:Y:S01]  /*72b0*/  STG.E.U8 desc[UR6][R10.64+0x2], R5 ;  /* 0x000002050a007986 */ /* 0x001fe2000c101106 */
[----:B------:R-:W-:Y:S05]  /*72c0*/  EXIT ;  /* 0x000000000000794d */ /* 0x000fea0003800000 */
        .weak           $__internal_3_$__cuda_sm20_rcp_rn_f32_slowpath
        .type           $__internal_3_$__cuda_sm20_rcp_rn_f32_slowpath,@function
        .size           $__internal_3_$__cuda_sm20_rcp_rn_f32_slowpath,($__internal_4_$__cuda_sm20_sqrt_rn_f32_slowpath - $__internal_3_$__cuda_sm20_rcp_rn_f32_slowpath)
$__internal_3_$__cuda_sm20_rcp_rn_f32_slowpath:
[----:B------:R-:W-:Y:S01]  /*72d0*/  IMAD.SHL.U32 R4, R5, 0x2, RZ ;  /* 0x0000000205047824 */ /* 0x000fe200078e00ff */
[----:B------:R-:W-:Y:S04]  /*72e0*/  BSSY.RECONVERGENT B1, `(.L_x_311) ;  /* 0x0000030000017945 */ /* 0x000fe80003800200 */
[----:B------:R-:W-:-:S04]  /*72f0*/  SHF.R.U32.HI R20, RZ, 0x18, R4 ;  /* 0x00000018ff147819 */ /* 0x000fc80000011604 */
[----:B------:R-:W-:-:S13]  /*7300*/  ISETP.NE.U32.AND P0, PT, R20, RZ, PT ;  /* 0x000000ff1400720c */ /* 0x000fda0003f05070 */
[----:B------:R-:W-:Y:S05]  /*7310*/  @P0 BRA `(.L_x_312) ;  /* 0x0000000000280947 */ /* 0x000fea0003800000 */
[----:B------:R-:W-:-:S04]  /*7320*/  SHF.L.U32 R4, R5, 0x1, RZ ;  /* 0x0000000105047819 */ /* 0x000fc800000006ff */
[----:B------:R-:W-:-:S13]  /*7330*/  ISETP.NE.AND P0, PT, R4, RZ, PT ;  /* 0x000000ff0400720c */ /* 0x000fda0003f05270 */
[----:B------:R-:W-:Y:S01]  /*7340*/  @P0 FFMA R14, R5, 1.84467440737095516160e+19, RZ ;  /* 0x5f800000050e0823 */ /* 0x000fe200000000ff */
[----:B------:R-:W-:Y:S08]  /*7350*/  @!P0 MUFU.RCP R12, R5 ;  /* 0x00000005000c8308 */ /* 0x000ff00000001000 */
[----:B------:R-:W0:Y:S02]  /*7360*/  @P0 MUFU.RCP R17, R14 ;  /* 0x0000000e00110308 */ /* 0x000e240000001000 */
[----:B0-----:R-:W-:-:S04]  /*7370*/  @P0 FFMA R4, R14, R17, -1 ;  /* 0xbf8000000e040423 */ /* 0x001fc80000000011 */
[----:B------:R-:W-:-:S04]  /*7380*/  @P0 FADD.FTZ R4, -R4, -RZ ;  /* 0x800000ff04040221 */ /* 0x000fc80000010100 */
[----:B------:R-:W-:-:S04]  /*7390*/  @P0 FFMA R4, R17, R4, R17 ;  /* 0x0000000411040223 */ /* 0x000fc80000000011 */
[----:B------:R-:W-:Y:S01]  /*73a0*/  @P0 FFMA R12, R4, 1.84467440737095516160e+19, RZ ;  /* 0x5f800000040c0823 */ /* 0x000fe200000000ff */
[----:B------:R-:W-:Y:S06]  /*73b0*/  BRA `(.L_x_313) ;  /* 0x0000000000887947 */ /* 0x000fec0003800000 */
.L_x_312:
[----:B------:R-:W-:-:S05]  /*73c0*/  VIADD R24, R20, 0xffffff03 ;  /* 0xffffff0314187836 */ /* 0x000fca0000000000 */
[----:B------:R-:W-:-:S13]  /*73d0*/  ISETP.GT.U32.AND P0, PT, R24, 0x1, PT ;  /* 0x000000011800780c */ /* 0x000fda0003f04070 */
[----:B------:R-:W-:Y:S05]  /*73e0*/  @P0 BRA `(.L_x_314) ;  /* 0x0000000000780947 */ /* 0x000fea0003800000 */
[----:B------:R-:W-:Y:S01]  /*73f0*/  LOP3.LUT R4, R5, 0x7fffff, RZ, 0xc0, !PT ;  /* 0x007fffff05047812 */ /* 0x000fe200078ec0ff */
[----:B------:R-:W-:-:S03]  /*7400*/  IMAD.MOV.U32 R19, RZ, RZ, 0x3 ;  /* 0x00000003ff137424 */ /* 0x000fc600078e00ff */
[----:B------:R-:W-:Y:S02]  /*7410*/  LOP3.LUT R4, R4, 0x3f800000, RZ, 0xfc, !PT ;  /* 0x3f80000004047812 */ /* 0x000fe400078efcff */
[----:B------:R-:W-:Y:S02]  /*7420*/  SHF.L.U32 R19, R19, R24, RZ ;  /* 0x0000001813137219 */ /* 0x000fe400000006ff */
[----:B------:R-:W0:Y:S02]  /*7430*/  MUFU.RCP R17, R4 ;  /* 0x0000000400117308 */ /* 0x000e240000001000 */
[----:B0-----:R-:W-:-:S04]  /*7440*/  FFMA R12, R4, R17, -1 ;  /* 0xbf800000040c7423 */ /* 0x001fc80000000011 */
[----:B------:R-:W-:-:S04]  /*7450*/  FADD.FTZ R12, -R12, -RZ ;  /* 0x800000ff0c0c7221 */ /* 0x000fc80000010100 */
[CCC-:B------:R-:W-:Y:S01]  /*7460*/  FFMA.RM R14, R17.reuse, R12.reuse, R17.reuse ;  /* 0x0000000c110e7223 */ /* 0x1c0fe20000004011 */
[----:B------:R-:W-:-:S04]  /*7470*/  FFMA.RP R17, R17, R12, R17 ;  /* 0x0000000c11117223 */ /* 0x000fc80000008011 */
[C---:B------:R-:W-:Y:S02]  /*7480*/  LOP3.LUT R12, R14.reuse, 0x7fffff, RZ, 0xc0, !PT ;  /* 0x007fffff0e0c7812 */ /* 0x040fe400078ec0ff */
[----:B------:R-:W-:Y:S02]  /*7490*/  FSETP.NEU.FTZ.AND P0, PT, R14, R17, PT ;  /* 0x000000110e00720b */ /* 0x000fe40003f1d000 */
[----:B------:R-:W-:Y:S02]  /*74a0*/  LOP3.LUT R12, R12, 0x800000, RZ, 0xfc, !PT ;  /* 0x008000000c0c7812 */ /* 0x000fe400078efcff */
[----:B------:R-:W-:Y:S02]  /*74b0*/  SEL R14, RZ, 0xffffffff, !P0 ;  /* 0xffffffffff0e7807 */ /* 0x000fe40004000000 */
[----:B------:R-:W-:-:S03]  /*74c0*/  LOP3.LUT R19, R19, R12, RZ, 0xc0, !PT ;  /* 0x0000000c13137212 */ /* 0x000fc600078ec0ff */
[----:B------:R-:W-:Y:S01]  /*74d0*/  IMAD.MOV R17, RZ, RZ, -R14 ;  /* 0x000000ffff117224 */ /* 0x000fe200078e0a0e */
[----:B------:R-:W-:-:S04]  /*74e0*/  SHF.R.U32.HI R19, RZ, R24, R19 ;  /* 0x00000018ff137219 */ /* 0x000fc80000011613 */
[--C-:B------:R-:W-:Y:S01]  /*74f0*/  LOP3.LUT P1, RZ, R17, R24, R12.reuse, 0xf8, !PT ;  /* 0x0000001811ff7212 */ /* 0x100fe2000782f80c */
[----:B------:R-:W-:Y:S01]  /*7500*/  VIADD R17, R20, 0xffffff04 ;  /* 0xffffff0414117836 */ /* 0x000fe20000000000 */
[C---:B------:R-:W-:Y:S02]  /*7510*/  LOP3.LUT P0, RZ, R19.reuse, 0x1, RZ, 0xc0, !PT ;  /* 0x0000000113ff7812 */ /* 0x040fe4000780c0ff */
[----:B------:R-:W-:Y:S02]  /*7520*/  LOP3.LUT P2, RZ, R19, 0x2, RZ, 0xc0, !PT ;  /* 0x0000000213ff7812 */ /* 0x000fe4000784c0ff */
[----:B------:R-:W-:Y:S02]  /*7530*/  SHF.R.U32.HI R12, RZ, R17, R12 ;  /* 0x00000011ff0c7219 */ /* 0x000fe4000001160c */
[----:B------:R-:W-:Y:S02]  /*7540*/  PLOP3.LUT P0, PT, P0, P1, P2, 0xe0, 0x0 ;  /* 0x000000000000781c */ /* 0x000fe40000703c20 */
[----:B------:R-:W-:-:S02]  /*7550*/  LOP3.LUT P1, RZ, R5, 0x7fffff, RZ, 0xc0, !PT ;  /* 0x007fffff05ff7812 */ /* 0x000fc4000782c0ff */
[----:B------:R-:W-:-:S05]  /*7560*/  SEL R4, RZ, 0x1, !P0 ;  /* 0x00000001ff047807 */ /* 0x000fca0004000000 */
[----:B------:R-:W-:-:S05]  /*7570*/  IMAD.MOV R4, RZ, RZ, -R4 ;  /* 0x000000ffff047224 */ /* 0x000fca00078e0a04 */
[----:B------:R-:W-:-:S13]  /*7580*/  ISETP.GE.AND P0, PT, R4, RZ, PT ;  /* 0x000000ff0400720c */ /* 0x000fda0003f06270 */
[----:B------:R-:W-:-:S05]  /*7590*/  @!P0 IADD3 R12, PT, PT, R12, 0x1, RZ ;  /* 0x000000010c0c8810 */ /* 0x000fca0007ffe0ff */
[----:B------:R-:W-:-:S05]  /*75a0*/  @!P1 IMAD.SHL.U32 R12, R12, 0x2, RZ ;  /* 0x000000020c0c9824 */ /* 0x000fca00078e00ff */
[----:B------:R-:W-:Y:S01]  /*75b0*/  LOP3.LUT R12, R12, 0x80000000, R5, 0xf8, !PT ;  /* 0x800000000c0c7812 */ /* 0x000fe200078ef805 */
[----:B------:R-:W-:Y:S06]  /*75c0*/  BRA `(.L_x_313) ;  /* 0x0000000000047947 */ /* 0x000fec0003800000 */
.L_x_314:
[----:B------:R0:W1:Y:S02]  /*75d0*/  MUFU.RCP R12, R5 ;  /* 0x00000005000c7308 */ /* 0x0000640000001000 */
.L_x_313:
[----:B------:R-:W-:Y:S05]  /*75e0*/  BSYNC.RECONVERGENT B1 ;  /* 0x0000000000017941 */ /* 0x000fea0003800200 */
.L_x_311:
[----:B------:R-:W-:Y:S02]  /*75f0*/  IMAD.MOV.U32 R4, RZ, RZ, R16 ;  /* 0x000000ffff047224 */ /* 0x000fe400078e0010 */
[----:B0-----:R-:W-:-:S04]  /*7600*/  IMAD.MOV.U32 R5, RZ, RZ, 0x0 ;  /* 0x00000000ff057424 */ /* 0x001fc800078e00ff */
[----:B-1----:R-:W-:Y:S05]  /*7610*/  RET.REL.NODEC R4 `(_Z24render_kernel_uint8_fastPKaPKfPhiiiiiffi) ;  /* 0xffffff8804787950 */ /* 0x002fea0003c3ffff */
        .weak           $__internal_4_$__cuda_sm20_sqrt_rn_f32_slowpath
        .type           $__internal_4_$__cuda_sm20_sqrt_rn_f32_slowpath,@function
        .size           $__internal_4_$__cuda_sm20_sqrt_rn_f32_slowpath,($__internal_5_$__cuda_sm3x_div_rn_noftz_f32_slowpath - $__internal_4_$__cuda_sm20_sqrt_rn_f32_slowpath)
$__internal_4_$__cuda_sm20_sqrt_rn_f32_slowpath:
[----:B------:R-:W-:-:S13]  /*7620*/  LOP3.LUT P0, RZ, R0, 0x7fffffff, RZ, 0xc0, !PT ;  /* 0x7fffffff00ff7812 */ /* 0x000fda000780c0ff */
[----:B------:R-:W-:Y:S01]  /*7630*/  @!P0 IMAD.MOV.U32 R4, RZ, RZ, R0 ;  /* 0x000000ffff048224 */ /* 0x000fe200078e0000 */
[----:B------:R-:W-:Y:S06]  /*7640*/  @!P0 BRA `(.L_x_315) ;  /* 0x0000000000408947 */ /* 0x000fec0003800000 */
[----:B------:R-:W-:-:S13]  /*7650*/  FSETP.GEU.FTZ.AND P0, PT, R0, RZ, PT ;  /* 0x000000ff0000720b */ /* 0x000fda0003f1e000 */
[----:B------:R-:W-:Y:S01]  /*7660*/  @!P0 IMAD.MOV.U32 R4, RZ, RZ, 0x7fffffff ;  /* 0x7fffffffff048424 */ /* 0x000fe200078e00ff */
[----:B------:R-:W-:Y:S06]  /*7670*/  @!P0 BRA `(.L_x_315) ;  /* 0x0000000000348947 */ /* 0x000fec0003800000 */
[----:B------:R-:W-:-:S13]  /*7680*/  FSETP.GTU.FTZ.AND P0, PT, |R0|, +INF , PT ;  /* 0x7f8000000000780b */ /* 0x000fda0003f1c200 */
[----:B------:R-:W-:Y:S01]  /*7690*/  @P0 FADD.FTZ R4, R0, 1 ;  /* 0x3f80000000040421 */ /* 0x000fe20000010000 */
[----:B------:R-:W-:Y:S06]  /*76a0*/  @P0 BRA `(.L_x_315) ;  /* 0x0000000000280947 */ /* 0x000fec0003800000 */
[----:B------:R-:W-:-:S13]  /*76b0*/  FSETP.NEU.FTZ.AND P0, PT, |R0|, +INF , PT ;  /* 0x7f8000000000780b */ /* 0x000fda0003f1d200 */
[----:B------:R-:W-:-:S04]  /*76c0*/  @P0 FFMA R5, R0, 1.84467440737095516160e+19, RZ ;  /* 0x5f80000000050823 */ /* 0x000fc800000000ff */
[----:B------:R-:W0:Y:S02]  /*76d0*/  @P0 MUFU.RSQ R4, R5 ;  /* 0x0000000500040308 */ /* 0x000e240000001400 */
[----:B0-----:R-:W-:Y:S01]  /*76e0*/  @P0 FMUL.FTZ R12, R5, R4 ;  /* 0x00000004050c0220 */ /* 0x001fe20000410000 */
[----:B------:R-:W-:Y:S01]  /*76f0*/  @P0 FMUL.FTZ R13, R4, 0.5 ;  /* 0x3f000000040d0820 */ /* 0x000fe20000410000 */
[----:B------:R-:W-:Y:S02]  /*7700*/  @!P0 MOV R4, R0 ;  /* 0x0000000000048202 */ /* 0x000fe40000000f00 */
[----:B------:R-:W-:-:S04]  /*7710*/  @P0 FADD.FTZ R11, -R12, -RZ ;  /* 0x800000ff0c0b0221 */ /* 0x000fc80000010100 */
[----:B------:R-:W-:-:S04]  /*7720*/  @P0 FFMA R11, R12, R11, R5 ;  /* 0x0000000b0c0b0223 */ /* 0x000fc80000000005 */
[----:B------:R-:W-:-:S04]  /*7730*/  @P0 FFMA R11, R11, R13, R12 ;  /* 0x0000000d0b0b0223 */ /* 0x000fc8000000000c */
[----:B------:R-:W-:-:S07]  /*7740*/  @P0 FMUL.FTZ R4, R11, 2.3283064365386962891e-10 ;  /* 0x2f8000000b040820 */ /* 0x000fce0000410000 */
.L_x_315:
[----:B------:R-:W-:Y:S02]  /*7750*/  IMAD.MOV.U32 R0, RZ, RZ, R4 ;  /* 0x000000ffff007224 */ /* 0x000fe400078e0004 */
[----:B------:R-:W-:Y:S02]  /*7760*/  IMAD.MOV.U32 R4, RZ, RZ, R15 ;  /* 0x000000ffff047224 */ /* 0x000fe400078e000f */
[----:B------:R-:W-:-:S04]  /*7770*/  IMAD.MOV.U32 R5, RZ, RZ, 0x0 ;  /* 0x00000000ff057424 */ /* 0x000fc800078e00ff */
[----:B------:R-:W-:Y:S05]  /*7780*/  RET.REL.NODEC R4 `(_Z24render_kernel_uint8_fastPKaPKfPhiiiiiffi) ;  /* 0xffffff88041c7950 */ /* 0x000fea0003c3ffff */
        .weak           $__internal_5_$__cuda_sm3x_div_rn_noftz_f32_slowpath
        .type           $__internal_5_$__cuda_sm3x_div_rn_noftz_f32_slowpath,@function
        .size           $__internal_5_$__cuda_sm3x_div_rn_noftz_f32_slowpath,(.L_x_1232 - $__internal_5_$__cuda_sm3x_div_rn_noftz_f32_slowpath)
$__internal_5_$__cuda_sm3x_div_rn_noftz_f32_slowpath:
[----:B------:R-:W-:Y:S01]  /*7790*/  SHF.R.U32.HI R12, RZ, 0x17, R11 ;  /* 0x00000017ff0c7819 */ /* 0x000fe2000001160b */
[----:B------:R-:W0:Y:S05]  /*77a0*/  BMOV.32.CLEAR R4, B0 ;  /* 0x0000000000047355 */ /* 0x000e2a0000100000 */
[----:B------:R-:W-:Y:S01]  /*77b0*/  SHF.R.U32.HI R21, RZ, 0x17, R14 ;  /* 0x00000017ff157819 */ /* 0x000fe2000001160e */
[----:B------:R-:W-:Y:S01]  /*77c0*/  BSSY.RECONVERGENT B0, `(.L_x_316) ;  /* 0x000006d000007945 */ /* 0x000fe20003800200 */
[----:B------:R-:W-:Y:S02]  /*77d0*/  LOP3.LUT R12, R12, 0xff, RZ, 0xc0, !PT ;  /* 0x000000ff0c0c7812 */ /* 0x000fe400078ec0ff */
[----:B------:R-:W-:-:S03]  /*77e0*/  LOP3.LUT R21, R21, 0xff, RZ, 0xc0, !PT ;  /* 0x000000ff15157812 */ /* 0x000fc600078ec0ff */
[----:B------:R-:W-:Y:S01]  /*77f0*/  VIADD R23, R12, 0xffffffff ;  /* 0xffffffff0c177836 */ /* 0x000fe20000000000 */
[----:B------:R-:W1:Y:S05]  /*7800*/  BMOV.32.CLEAR R24, B0 ;  /* 0x0000000000187355 */ /* 0x000e6a0000100000 */
[----:B------:R-:W-:Y:S01]  /*7810*/  VIADD R13, R21, 0xffffffff ;  /* 0xffffffff150d7836 */ /* 0x000fe20000000000 */
[----:B------:R-:W-:Y:S01]  /*7820*/  ISETP.GT.U32.AND P0, PT, R23, 0xfd, PT ;  /* 0x000000fd1700780c */ /* 0x000fe20003f04070 */
[----:B0-----:R0:W-:Y:S05]  /*7830*/  BMOV.32 B0, R4 ;  /* 0x0000000400007356 */ /* 0x0011ea0000000000 */
[----:B------:R-:W-:-:S13]  /*7840*/  ISETP.GT.U32.OR P0, PT, R13, 0xfd, P0 ;  /* 0x000000fd0d00780c */ /* 0x000fda0000704470 */
[----:B------:R-:W-:Y:S01]  /*7850*/  @!P0 MOV R13, RZ ;  /* 0x000000ff000d8202 */ /* 0x000fe20000000f00 */
[----:B01----:R-:W-:Y:S06]  /*7860*/  @!P0 BRA `(.L_x_317) ;  /* 0x0000000000648947 */ /* 0x003fec0003800000 */
[----:B------:R-:W-:Y:S02]  /*7870*/  FSETP.GTU.FTZ.AND P0, PT, |R14|, +INF , PT ;  /* 0x7f8000000e00780b */ /* 0x000fe40003f1c200 */
[----:B------:R-:W-:-:S04]  /*7880*/  FSETP.GTU.FTZ.AND P1, PT, |R11|, +INF , PT ;  /* 0x7f8000000b00780b */ /* 0x000fc80003f3c200 */
[----:B------:R-:W-:-:S13]  /*7890*/  PLOP3.LUT P0, PT, P0, P1, PT, 0xf8, 0x8f ;  /* 0x00000000008f781c */ /* 0x000fda0000703f70 */
[----:B------:R-:W-:Y:S05]  /*78a0*/  @P0 BRA `(.L_x_318) ;  /* 0x00000004006c0947 */ /* 0x000fea0003800000 */
[----:B------:R-:W-:-:S13]  /*78b0*/  LOP3.LUT P0, RZ, R11, 0x7fffffff, R14, 0xc8, !PT ;  /* 0x7fffffff0bff7812 */ /* 0x000fda000780c80e */
[----:B------:R-:W-:Y:S05]  /*78c0*/  @!P0 BRA `(.L_x_319) ;  /* 0x00000004005c8947 */ /* 0x000fea0003800000 */
[C---:B------:R-:W-:Y:S02]  /*78d0*/  FSETP.NEU.FTZ.AND P0, PT, |R14|.reuse, +INF , PT ;  /* 0x7f8000000e00780b */ /* 0x040fe40003f1d200 */
[----:B------:R-:W-:Y:S02]  /*78e0*/  FSETP.NEU.FTZ.AND P2, PT, |R11|, +INF , PT ;  /* 0x7f8000000b00780b */ /* 0x000fe40003f5d200 */
[----:B------:R-:W-:-:S11]  /*78f0*/  FSETP.NEU.FTZ.AND P1, PT, |R14|, +INF , PT ;  /* 0x7f8000000e00780b */ /* 0x000fd60003f3d200 */
[----:B------:R-:W-:Y:S05]  /*7900*/  @!P2 BRA !P0, `(.L_x_319) ;  /* 0x00000004004ca947 */ /* 0x000fea0004000000 */
[----:B------:R-:W-:-:S04]  /*7910*/  LOP3.LUT P0, RZ, R14, 0x7fffffff, RZ, 0xc0, !PT ;  /* 0x7fffffff0eff7812 */ /* 0x000fc8000780c0ff */
[----:B------:R-:W-:-:S13]  /*7920*/  PLOP3.LUT P0, PT, P2, P0, PT, 0x2f, 0xf2 ;  /* 0x0000000000f2781c */ /* 0x000fda0001700577 */
[----:B------:R-:W-:Y:S05]  /*7930*/  @P0 BRA `(.L_x_320) ;  /* 0x0000000400380947 */ /* 0x000fea0003800000 */
[----:B------:R-:W-:-:S04]  /*7940*/  LOP3.LUT P0, RZ, R11, 0x7fffffff, RZ, 0xc0, !PT ;  /* 0x7fffffff0bff7812 */ /* 0x000fc8000780c0ff */
[----:B------:R-:W-:-:S13]  /*7950*/  PLOP3.LUT P0, PT, P1, P0, PT, 0x2f, 0xf2 ;  /* 0x0000000000f2781c */ /* 0x000fda0000f00577 */
[----:B------:R-:W-:Y:S05]  /*7960*/  @P0 BRA `(.L_x_321) ;  /* 0x0000000400200947 */ /* 0x000fea0003800000 */
[----:B------:R-:W-:-:S05]  /*7970*/  VIADD R4, R21, 0xffffffff ;  /* 0xffffffff15047836 */ /* 0x000fca0000000000 */
[----:B------:R-:W-:Y:S01]  /*7980*/  ISETP.GE.AND P0, PT, R4, RZ, PT ;  /* 0x000000ff0400720c */ /* 0x000fe20003f06270 */
[----:B------:R-:W-:-:S05]  /*7990*/  VIADD R4, R12, 0xffffffff ;  /* 0xffffffff0c047836 */ /* 0x000fca0000000000 */
[----:B------:R-:W-:-:S07]  /*79a0*/  ISETP.GE.AND P1, PT, R4, RZ, PT ;  /* 0x000000ff0400720c */ /* 0x000fce0003f26270 */
[----:B------:R-:W-:Y:S02]  /*79b0*/  @P0 IMAD.MOV.U32 R13, RZ, RZ, RZ ;  /* 0x000000ffff0d0224 */ /* 0x000fe400078e00ff */
[----:B------:R-:W-:Y:S01]  /*79c0*/  @!P0 FFMA R14, R14, 1.84467440737095516160e+19, RZ ;  /* 0x5f8000000e0e8823 */ /* 0x000fe200000000ff */
[----:B------:R-:W-:-:S03]  /*79d0*/  @!P0 IMAD.MOV.U32 R13, RZ, RZ, -0x40 ;  /* 0xffffffc0ff0d8424 */ /* 0x000fc600078e00ff */
[----:B------:R-:W-:Y:S01]  /*79e0*/  @!P1 FFMA R11, R11, 1.84467440737095516160e+19, RZ ;  /* 0x5f8000000b0b9823 */ /* 0x000fe200000000ff */
[----:B------:R-:W-:-:S07]  /*79f0*/  @!P1 VIADD R13, R13, 0x40 ;  /* 0x000000400d0d9836 */ /* 0x000fce0000000000 */
.L_x_317:
[----:B------:R-:W-:Y:S01]  /*7a00*/  LEA R4, R12, 0xc0800000, 0x17 ;  /* 0xc08000000c047811 */ /* 0x000fe200078eb8ff */
[----:B------:R-:W-:Y:S01]  /*7a10*/  VIADD R21, R21, 0xffffff81 ;  /* 0xffffff8115157836 */ /* 0x000fe20000000000 */
[----:B------:R-:W0:Y:S05]  /*7a20*/  BMOV.32.CLEAR R25, B0 ;  /* 0x0000000000197355 */ /* 0x000e2a0000100000 */
[----:B------:R-:W-:Y:S01]  /*7a30*/  IADD3 R32, PT, PT, -R4, R11, RZ ;  /* 0x0000000b04207210 */ /* 0x000fe20007ffe1ff */
[----:B------:R-:W-:Y:S01]  /*7a40*/  IMAD R4, R21, -0x800000, R14 ;  /* 0xff80000015047824 */ /* 0x000fe200078e020e */
[----:B------:R-:W-:Y:S02]  /*7a50*/  BSSY.RECONVERGENT B0, `(.L_x_322) ;  /* 0x0000037000007945 */ /* 0x000fe40003800200 */
[----:B------:R-:W1:Y:S01]  /*7a60*/  MUFU.RCP R28, R32 ;  /* 0x00000020001c7308 */ /* 0x000e620000001000 */
[----:B------:R-:W-:-:S04]  /*7a70*/  FADD.FTZ R23, -R32, -RZ ;  /* 0x800000ff20177221 */ /* 0x000fc80000010100 */
[----:B-1----:R-:W-:-:S04]  /*7a80*/  FFMA R11, R28, R23, 1 ;  /* 0x3f8000001c0b7423 */ /* 0x002fc80000000017 */
[----:B------:R-:W-:-:S04]  /*7a90*/  FFMA R11, R28, R11, R28 ;  /* 0x0000000b1c0b7223 */ /* 0x000fc8000000001c */
[----:B------:R-:W-:-:S04]  /*7aa0*/  FFMA R14, R4, R11, RZ ;  /* 0x0000000b040e7223 */ /* 0x000fc800000000ff */
[----:B------:R-:W-:-:S04]  /*7ab0*/  FFMA R28, R23, R14, R4 ;  /* 0x0000000e171c7223 */ /* 0x000fc80000000004 */
[----:B------:R-:W-:Y:S01]  /*7ac0*/  FFMA R14, R11, R28, R14 ;  /* 0x0000001c0b0e7223 */ /* 0x000fe2000000000e */
[----:B------:R-:W-:-:S03]  /*7ad0*/  IADD3 R28, PT, PT, R21, 0x7f, -R12 ;  /* 0x0000007f151c7810 */ /* 0x000fc60007ffe80c */
[----:B------:R-:W-:Y:S02]  /*7ae0*/  FFMA R23, R23, R14, R4 ;  /* 0x0000000e17177223 */ /* 0x000fe40000000004 */
[----:B------:R-:W-:Y:S02]  /*7af0*/  IMAD.IADD R13, R28, 0x1, R13 ;  /* 0x000000011c0d7824 */ /* 0x000fe400078e020d */
[----:B------:R-:W-:-:S05]  /*7b00*/  FFMA R4, R11, R23, R14 ;  /* 0x000000170b047223 */ /* 0x000fca000000000e */
[----:B------:R-:W-:-:S04]  /*7b10*/  SHF.R.U32.HI R12, RZ, 0x17, R4 ;  /* 0x00000017ff0c7819 */ /* 0x000fc80000011604 */
[----:B------:R-:W-:-:S05]  /*7b20*/  LOP3.LUT R12, R12, 0xff, RZ, 0xc0, !PT ;  /* 0x000000ff0c0c7812 */ /* 0x000fca00078ec0ff */
[----:B------:R-:W-:-:S04]  /*7b30*/  IMAD.IADD R12, R12, 0x1, R13 ;  /* 0x000000010c0c7824 */ /* 0x000fc800078e020d */
[----:B------:R-:W-:-:S05]  /*7b40*/  VIADD R21, R12, 0xffffffff ;  /* 0xffffffff0c157836 */ /* 0x000fca0000000000 */
[----:B------:R-:W-:Y:S02]  /*7b50*/  ISETP.GE.U32.AND P0, PT, R21, 0xfe, PT ;  /* 0x000000fe1500780c */ /* 0x000fe40003f06070 */
[----:B------:R-:W1:Y:S05]  /*7b60*/  BMOV.32.CLEAR R21, B0 ;  /* 0x0000000000157355 */ /* 0x000e6a0000100000 */
[----:B0-----:R0:W-:Y:S06]  /*7b70*/  BMOV.32 B0, R25 ;  /* 0x0000001900007356 */ /* 0x0011ec0000000000 */
[----:B01----:R-:W-:Y:S05]  /*7b80*/  @!P0 BRA `(.L_x_323) ;  /* 0x0000000000808947 */ /* 0x003fea0003800000 */
[----:B------:R-:W-:-:S13]  /*7b90*/  ISETP.GT.AND P0, PT, R12, 0xfe, PT ;  /* 0x000000fe0c00780c */ /* 0x000fda0003f04270 */
[----:B------:R-:W-:Y:S05]  /*7ba0*/  @P0 BRA `(.L_x_324) ;  /* 0x00000000006c0947 */ /* 0x000fea0003800000 */
[----:B------:R-:W-:-:S13]  /*7bb0*/  ISETP.GE.AND P0, PT, R12, 0x1, PT ;  /* 0x000000010c00780c */ /* 0x000fda0003f06270 */
[----:B------:R-:W-:Y:S05]  /*7bc0*/  @P0 BRA `(.L_x_325) ;  /* 0x0000000000740947 */ /* 0x000fea0003800000 */
[----:B------:R-:W-:Y:S02]  /*7bd0*/  ISETP.GE.AND P0, PT, R12, -0x18, PT ;  /* 0xffffffe80c00780c */ /* 0x000fe40003f06270 */
[----:B------:R-:W-:-:S11]  /*7be0*/  LOP3.LUT R4, R4, 0x80000000, RZ, 0xc0, !PT ;  /* 0x8000000004047812 */ /* 0x000fd600078ec0ff */
[----:B------:R-:W-:Y:S05]  /*7bf0*/  @!P0 BRA `(.L_x_325) ;  /* 0x0000000000688947 */ /* 0x000fea0003800000 */
[CCC-:B------:R-:W-:Y:S01]  /*7c00*/  FFMA.RZ R25, R11.reuse, R23.reuse, R14.reuse ;  /* 0x000000170b197223 */ /* 0x1c0fe2000000c00e */
[C---:B------:R-:W-:Y:S02]  /*7c10*/  VIADD R28, R12.reuse, 0x20 ;  /* 0x000000200c1c7836 */ /* 0x040fe40000000000 */
[CCC-:B------:R-:W-:Y:S01]  /*7c20*/  FFMA.RP R13, R11.reuse, R23.reuse, R14.reuse ;  /* 0x000000170b0d7223 */ /* 0x1c0fe2000000800e */
[----:B------:R-:W-:Y:S01]  /*7c30*/  FFMA.RM R14, R11, R23, R14 ;  /* 0x000000170b0e7223 */ /* 0x000fe2000000400e */
[C---:B------:R-:W-:Y:S02]  /*7c40*/  ISETP.NE.AND P2, PT, R12.reuse, RZ, PT ;  /* 0x000000ff0c00720c */ /* 0x040fe40003f45270 */
[----:B------:R-:W-:Y:S02]  /*7c50*/  LOP3.LUT R25, R25, 0x7fffff, RZ, 0xc0, !PT ;  /* 0x007fffff19197812 */ /* 0x000fe400078ec0ff */
[----:B------:R-:W-:Y:S02]  /*7c60*/  ISETP.NE.AND P1, PT, R12, RZ, PT ;  /* 0x000000ff0c00720c */ /* 0x000fe40003f25270 */
[----:B------:R-:W-:-:S02]  /*7c70*/  LOP3.LUT R25, R25, 0x800000, RZ, 0xfc, !PT ;  /* 0x0080000019197812 */ /* 0x000fc400078efcff */
[----:B------:R-:W-:Y:S02]  /*7c80*/  IADD3 R12, PT, PT, -R12, RZ, RZ ;  /* 0x000000ff0c0c7210 */ /* 0x000fe40007ffe1ff */
[----:B------:R-:W-:Y:S02]  /*7c90*/  SHF.L.U32 R28, R25, R28, RZ ;  /* 0x0000001c191c7219 */ /* 0x000fe400000006ff */
[----:B------:R-:W-:Y:S02]  /*7ca0*/  FSETP.NEU.FTZ.AND P0, PT, R13, R14, PT ;  /* 0x0000000e0d00720b */ /* 0x000fe40003f1d000 */
[----:B------:R-:W-:Y:S02]  /*7cb0*/  SEL R12, R12, RZ, P2 ;  /* 0x000000ff0c0c7207 */ /* 0x000fe40001000000 */
[----:B------:R-:W-:Y:S02]  /*7cc0*/  ISETP.NE.AND P1, PT, R28, RZ, P1 ;  /* 0x000000ff1c00720c */ /* 0x000fe40000f25270 */
[----:B------:R-:W-:-:S02]  /*7cd0*/  SHF.R.U32.HI R12, RZ, R12, R25 ;  /* 0x0000000cff0c7219 */ /* 0x000fc40000011619 */
[----:B------:R-:W-:Y:S02]  /*7ce0*/  PLOP3.LUT P0, PT, P0, P1, PT, 0xf8, 0x8f ;  /* 0x00000000008f781c */ /* 0x000fe40000703f70 */
[----:B------:R-:W-:Y:S02]  /*7cf0*/  SHF.R.U32.HI R14, RZ, 0x1, R12 ;  /* 0x00000001ff0e7819 */ /* 0x000fe4000001160c */
[----:B------:R-:W-:-:S04]  /*7d00*/  SEL R11, RZ, 0x1, !P0 ;  /* 0x00000001ff0b7807 */ /* 0x000fc80004000000 */
[----:B------:R-:W-:-:S04]  /*7d10*/  LOP3.LUT R11, R11, 0x1, R14, 0xf8, !PT ;  /* 0x000000010b0b7812 */ /* 0x000fc800078ef80e */
[----:B------:R-:W-:-:S05]  /*7d20*/  LOP3.LUT R11, R11, R12, RZ, 0xc0, !PT ;  /* 0x0000000c0b0b7212 */ /* 0x000fca00078ec0ff */
[----:B------:R-:W-:-:S05]  /*7d30*/  IMAD.IADD R11, R14, 0x1, R11 ;  /* 0x000000010e0b7824 */ /* 0x000fca00078e020b */
[----:B------:R-:W-:Y:S01]  /*7d40*/  LOP3.LUT R4, R11, R4, RZ, 0xfc, !PT ;  /* 0x000000040b047212 */ /* 0x000fe200078efcff */
[----:B------:R-:W-:Y:S06]  /*7d50*/  BRA `(.L_x_325) ;  /* 0x0000000000107947 */ /* 0x000fec0003800000 */
.L_x_324:
[----:B------:R-:W-:-:S04]  /*7d60*/  LOP3.LUT R4, R4, 0x80000000, RZ, 0xc0, !PT ;  /* 0x8000000004047812 */ /* 0x000fc800078ec0ff */
[----:B------:R-:W-:Y:S01]  /*7d70*/  LOP3.LUT R4, R4, 0x7f800000, RZ, 0xfc, !PT ;  /* 0x7f80000004047812 */ /* 0x000fe200078efcff */
[----:B------:R-:W-:Y:S06]  /*7d80*/  BRA `(.L_x_325) ;  /* 0x0000000000047947 */ /* 0x000fec0003800000 */
.L_x_323:
[----:B------:R-:W-:-:S07]  /*7d90*/  IMAD R4, R13, 0x800000, R4 ;  /* 0x008000000d047824 */ /* 0x000fce00078e0204 */
.L_x_325:
[----:B------:R-:W0:Y:S05]  /*7da0*/  BMOV.32.CLEAR R11, B11 ;  /* 0x000000000b0b7355 */ /* 0x000e2a0000100000 */
[----:B------:R1:W-:Y:S05]  /*7db0*/  BMOV.32 B11, R21 ;  /* 0x000000150b007356 */ /* 0x0003ea0000000000 */
[----:B------:R-:W-:Y:S05]  /*7dc0*/  BSYNC.RECONVERGENT B11 ;  /* 0x00000000000b7941 */ /* 0x000fea0003800200 */
.L_x_322:
[----:B0-----:R2:W-:Y:S05]  /*7dd0*/  BMOV.32 B11, R11 ;  /* 0x0000000b0b007356 */ /* 0x0015ea0000000000 */
[----:B------:R-:W-:Y:S05]  /*7de0*/  BRA `(.L_x_326) ;  /* 0x0000000000207947 */ /* 0x000fea0003800000 */
.L_x_321:
[----:B------:R-:W-:-:S04]  /*7df0*/  LOP3.LUT R4, R11, 0x80000000, R14, 0x48, !PT ;  /* 0x800000000b047812 */ /* 0x000fc800078e480e */
[----:B------:R-:W-:Y:S01]  /*7e00*/  LOP3.LUT R4, R4, 0x7f800000, RZ, 0xfc, !PT ;  /* 0x7f80000004047812 */ /* 0x000fe200078efcff */
[----:B------:R-:W-:Y:S06]  /*7e10*/  BRA `(.L_x_326) ;  /* 0x0000000000147947 */ /* 0x000fec0003800000 */
.L_x_320:
[----:B------:R-:W-:Y:S01]  /*7e20*/  LOP3.LUT R4, R11, 0x80000000, R14, 0x48, !PT ;  /* 0x800000000b047812 */ /* 0x000fe200078e480e */
[----:B------:R-:W-:Y:S06]  /*7e30*/  BRA `(.L_x_326) ;  /* 0x00000000000c7947 */ /* 0x000fec0003800000 */
.L_x_319:
[----:B------:R-:W0:Y:S01]  /*7e40*/  MUFU.RSQ R4, -QNAN ;  /* 0xffc0000000047908 */ /* 0x000e220000001400 */
[----:B------:R-:W-:Y:S05]  /*7e50*/  BRA `(.L_x_326) ;  /* 0x0000000000047947 */ /* 0x000fea0003800000 */
.L_x_318:
[----:B------:R-:W-:-:S07]  /*7e60*/  FADD.FTZ R4, R14, R11 ;  /* 0x0000000b0e047221 */ /* 0x000fce0000010000 */
.L_x_326:
[----:B--2---:R-:W2:Y:S05]  /*7e70*/  BMOV.32.CLEAR R11, B11 ;  /* 0x000000000b0b7355 */ /* 0x004eaa0000100000 */
[----:B------:R3:W-:Y:S05]  /*7e80*/  BMOV.32 B11, R24 ;  /* 0x000000180b007356 */ /* 0x0007ea0000000000 */
[----:B------:R-:W-:Y:S05]  /*7e90*/  BSYNC.RECONVERGENT B11 ;  /* 0x00000000000b7941 */ /* 0x000fea0003800200 */
.L_x_316:
[----:B------:R-:W-:Y:S01]  /*7ea0*/  IMAD.MOV.U32 R12, RZ, RZ, R19 ;  /* 0x000000ffff0c7224 */ /* 0x000fe200078e0013 */
[----:B--2---:R0:W-:Y:S05]  /*7eb0*/  BMOV.32 B11, R11 ;  /* 0x0000000b0b007356 */ /* 0x0041ea0000000000 */
[----:B------:R-:W-:-:S04]  /*7ec0*/  IMAD.MOV.U32 R13, RZ, RZ, 0x0 ;  /* 0x00000000ff0d7424 */ /* 0x000fc800078e00ff */
[----:B01-3--:R-:W-:Y:S05]  /*7ed0*/  RET.REL.NODEC R12 `(_Z24render_kernel_uint8_fastPKaPKfPhiiiiiffi) ;  /* 0xffffff800c487950 */ /* 0x00bfea0003c3ffff */
.L_x_327:
        /* <DEDUP_REMOVED lines=10> */
.L_x_1232:


//--------------------- .text._Z24render_kernel_uint8_fp16PKaPKfPhiiiiiff --------------------------
	.section	.text._Z24render_kernel_uint8_fp16PKaPKfPhiiiiiff,"ax",@progbits
	.align	128
        .global         _Z24render_kernel_uint8_fp16PKaPKfPhiiiiiff
        .type           _Z24render_kernel_uint8_fp16PKaPKfPhiiiiiff,@function
        .size           _Z24render_kernel_uint8_fp16PKaPKfPhiiiiiff,(.L_x_1234 - _Z24render_kernel_uint8_fp16PKaPKfPhiiiiiff)
        .other          _Z24render_kernel_uint8_fp16PKaPKfPhiiiiiff,@"STO_CUDA_ENTRY STV_DEFAULT"
_Z24render_kernel_uint8_fp16PKaPKfPhiiiiiff:
.text._Z24render_kernel_uint8_fp16PKaPKfPhiiiiiff:
[----:B------:R-:W-:Y:S01]  /*0000*/  LDC R1, c[0x0][0x37c] ;  /* 0x0000df00ff017b82 */ /* 0x000fe20000000800 */
[----:B------:R-:W0:Y:S07]  /*0010*/  S2R R2, SR_TID.X ;  /* 0x0000000000027919 */ /* 0x000e2e0000002100 */
[----:B------:R-:W1:Y:S01]  /*0020*/  LDC.64 R12, c[0x0][0x3a0] ;  /* 0x0000e800ff0c7b82 */ /* 0x000e620000000a00 */
[----:B------:R-:W1:Y:S07]  /*0030*/  LDCU UR5, c[0x0][0x398] ;  /* 0x00007300ff0577ac */ /* 0x000e6e0008000800 */
[----:B------:R-:W0:Y:S08]  /*0040*/  S2UR UR4, SR_CTAID.X ;  /* 0x00000000000479c3 */ /* 0x000e300000002500 */
[----:B------:R-:W0:Y:S01]  /*0050*/  LDC R3, c[0x0][0x360] ;  /* 0x0000d800ff037b82 */ /* 0x000e220000000800 */
[----:B-1----:R-:W-:-:S04]  /*0060*/  IMAD R0, R12, UR5, RZ ;  /* 0x000000050c007c24 */ /* 0x002fc8000f8e02ff */
[----:B------:R-:W-:Y:S02]  /*0070*/  IMAD R0, R0, R13, RZ ;  /* 0x0000000d00007224 */ /* 0x000fe400078e02ff */
[----:B0-----:R-:W-:-:S05]  /*0080*/  IMAD R3, R3, UR4, R2 ;  /* 0x0000000403037c24 */ /* 0x001fca000f8e0202 */
        /* <DEDUP_REMOVED lines=17> */
[----:B------:R-:W-:Y:S02]  /*01a0*/  IMAD.HI.U32 R16, R5, R6, RZ ;  /* 0x0000000605107227 */ /* 0x000fe400078e00ff */
[----:B------:R-:W1:Y:S02]  /*01b0*/  LDC.64 R4, c[0x0][0x388] ;  /* 0x0000e200ff047b82 */ /* 0x000e640000000a00 */
[----:B------:R-:W-:-:S05]  /*01c0*/  IMAD R0, R16, R9, R6 ;  /* 0x0000000910007224 */ /* 0x000fca00078e0206 */
[----:B------:R-:W-:-:S13]  /*01d0*/  ISETP.GT.U32.AND P1, PT, R7, R0, PT ;  /* 0x000000000700720c */ /* 0x000fda0003f24070 */
[----:B------:R-:W-:Y:S02]  /*01e0*/  @!P1 IMAD.IADD R0, R0, 0x1, -R7 ;  /* 0x0000000100009824 */ /* 0x000fe400078e0a07 */
[----:B------:R-:W-:Y:S01]  /*01f0*/  @!P1 VIADD R16, R16, 0x1 ;  /* 0x0000000110109836 */ /* 0x000fe20000000000 */
[----:B------:R-:W-:Y:S02]  /*0200*/  ISETP.NE.AND P1, PT, R2, RZ, PT ;  /* 0x000000ff0200720c */ /* 0x000fe40003f25270 */
[----:B------:R-:W-:Y:S02]  /*0210*/  ISETP.GE.U32.AND P0, PT, R0, R7, PT ;  /* 0x000000070000720c */ /* 0x000fe40003f06070 */
[----:B------:R-:W-:-:S04]  /*0220*/  LOP3.LUT R0, R3, R2, RZ, 0x3c, !PT ;  /* 0x0000000203007212 */ /* 0x000fc800078e3cff */
[----:B------:R-:W-:-:S07]  /*0230*/  ISETP.GE.AND P2, PT, R0, RZ, PT ;  /* 0x000000ff0000720c */ /* 0x000fce0003f46270 */
[----:B------:R-:W-:-:S06]  /*0240*/  @P0 VIADD R16, R16, 0x1 ;  /* 0x0000000110100836 */ /* 0x000fcc0000000000 */
[----:B------:R-:W-:Y:S01]  /*0250*/  @!P2 IMAD.MOV R16, RZ, RZ, -R16 ;  /* 0x000000ffff10a224 */ /* 0x000fe200078e0a10 */
[----:B------:R-:W-:-:S05]  /*0260*/  @!P1 LOP3.LUT R16, RZ, R2, RZ, 0x33, !PT ;  /* 0x00000002ff109212 */ /* 0x000fca00078e33ff */
[----:B------:R-:W-:-:S04]  /*0270*/  IMAD R7, R16, 0x5, RZ ;  /* 0x0000000510077824 */ /* 0x000fc800078e02ff */
[----:B-1----:R-:W-:-:S05]  /*0280*/  IMAD.WIDE R4, R7, 0x4, R4 ;  /* 0x0000000407047825 */ /* 0x002fca00078e0204 */
[----:B0-----:R-:W2:Y:S04]  /*0290*/  LDG.E.CONSTANT R17, desc[UR6][R4.64+0xc] ;  /* 0x00000c0604117981 */ /* 0x001ea8000c1e9900 */
[----:B------:R0:W5:Y:S04]  /*02a0*/  LDG.E.CONSTANT R8, desc[UR6][R4.64] ;  /* 0x0000000604087981 */ /* 0x000168000c1e9900 */
[----:B------:R0:W5:Y:S04]  /*02b0*/  LDG.E.CONSTANT R0, desc[UR6][R4.64+0x4] ;  /* 0x0000040604007981 */ /* 0x000168000c1e9900 */
[----:B------:R0:W5:Y:S04]  /*02c0*/  LDG.E.CONSTANT R10, desc[UR6][R4.64+0x8] ;  /* 0x00000806040a7981 */ /* 0x000168000c1e9900 */
[----:B------:R0:W5:Y:S01]  /*02d0*/  LDG.E.CONSTANT R20, desc[UR6][R4.64+0x10] ;  /* 0x0000100604147981 */ /* 0x000162000c1e9900 */
[----:B------:R-:W-:Y:S01]  /*02e0*/  IMAD.MOV R9, RZ, RZ, -R16 ;  /* 0x000000ffff097224 */ /* 0x000fe200078e0a10 */
[----:B------:R-:W-:Y:S03]  /*02f0*/  BSSY.RECONVERGENT B0, `(.L_x_328) ;  /* 0x000006b000007945 */ /* 0x000fe60003800200 */
[----:B------:R-:W-:-:S02]  /*0300*/  IMAD R3, R2, R9, R3 ;  /* 0x0000000902037224 */ /* 0x000fc400078e0203 */
[C---:B--2---:R-:W-:Y:S01]  /*0310*/  FMUL R24, R17.reuse, 0.63661974668502807617 ;  /* 0x3f22f98311187820 */ /* 0x044fe20000400000 */
[----:B------:R-:W-:-:S05]  /*0320*/  FSETP.GE.AND P0, PT, |R17|, 105615, PT ;  /* 0x47ce47801100780b */ /* 0x000fca0003f06200 */
        /* <DEDUP_REMOVED lines=19> */
.L_x_330:
        /* <DEDUP_REMOVED lines=65> */
.L_x_332:
[----:B------:R-:W-:Y:S05]  /*0870*/  BSYNC.RECONVERGENT B1 ;  /* 0x0000000000017941 */ /* 0x000fea0003800200 */
.L_x_331:
        /* <DEDUP_REMOVED lines=18> */
.L_x_329:
[----:B------:R-:W-:Y:S05]  /*09a0*/  BSYNC.RECONVERGENT B0 ;  /* 0x0000000000007941 */ /* 0x000fea0003800200 */
.L_x_328:
[----:B------:R-:W-:Y:S01]  /*09b0*/  LOP3.LUT R18, R24, 0x1, RZ, 0xc0, !PT ;  /* 0x0000000118127812 */ /* 0x000fe200078ec0ff */
[----:B------:R-:W-:Y:S02]  /*09c0*/  IMAD.MOV.U32 R23, RZ, RZ, 0x37cbac00 ;  /* 0x37cbac00ff177424 */ /* 0x000fe400078e00ff */
[----:B------:R-:W-:Y:S01]  /*09d0*/  FMUL R14, R11, R11 ;  /* 0x0000000b0b0e7220 */ /* 0x000fe20000400000 */
[----:B------:R-:W-:Y:S01]  /*09e0*/  IMAD.MOV.U32 R19, RZ, RZ, 0x3c0885e4 ;  /* 0x3c0885e4ff137424 */ /* 0x000fe200078e00ff */
[----:B------:R-:W-:Y:S01]  /*09f0*/  ISETP.NE.U32.AND P0, PT, R18, 0x1, PT ;  /* 0x000000011200780c */ /* 0x000fe20003f05070 */
[----:B------:R-:W-:Y:S02]  /*0a00*/  VIADD R18, R24, 0x1 ;  /* 0x0000000118127836 */ /* 0x000fe40000000000 */
[----:B------:R-:W-:Y:S01]  /*0a10*/  FFMA R15, R14, R23, -0.0013887860113754868507 ;  /* 0xbab607ed0e0f7423 */ /* 0x000fe20000000017 */
[----:B------:R-:W-:Y:S01]  /*0a20*/  IMAD.MOV.U32 R24, RZ, RZ, 0x3e2aaaa8 ;  /* 0x3e2aaaa8ff187424 */ /* 0x000fe200078e00ff */
[----:B------:R-:W-:Y:S01]  /*0a30*/  FSEL R19, R19, 0.041666727513074874878, !P0 ;  /* 0x3d2aaabb13137808 */ /* 0x000fe20004000000 */
[----:B------:R-:W-:Y:S01]  /*0a40*/  BSSY.RECONVERGENT B0, `(.L_x_333) ;  /* 0x000006b000007945 */ /* 0x000fe20003800200 */
[----:B------:R-:W-:-:S02]  /*0a50*/  FSEL R11, R11, 1, !P0 ;  /* 0x3f8000000b0b7808 */ /* 0x000fc40004000000 */
[----:B------:R-:W-:Y:S02]  /*0a60*/  FSEL R15, R15, -0.00019574658654164522886, P0 ;  /* 0xb94d41530f0f7808 */ /* 0x000fe40000000000 */
[----:B------:R-:W-:Y:S02]  /*0a70*/  FSEL R24, -R24, -0.4999999701976776123, !P0 ;  /* 0xbeffffff18187808 */ /* 0x000fe40004000100 */
[----:B------:R-:W-:Y:S01]  /*0a80*/  FSETP.GE.AND P0, PT, |R17|, 105615, PT ;  /* 0x47ce47801100780b */ /* 0x000fe20003f06200 */
[----:B------:R-:W-:Y:S01]  /*0a90*/  FFMA R15, R14, R15, R19 ;  /* 0x0000000f0e0f7223 */ /* 0x000fe20000000013 */
[----:B------:R-:W-:Y:S01]  /*0aa0*/  LOP3.LUT P1, RZ, R18, 0x2, RZ, 0xc0, !PT ;  /* 0x0000000212ff7812 */ /* 0x000fe2000782c0ff */
[C---:B------:R-:W-:Y:S02]  /*0ab0*/  FFMA R18, R14.reuse, R11, RZ ;  /* 0x0000000b0e127223 */ /* 0x040fe400000000ff */
[----:B------:R-:W-:-:S04]  /*0ac0*/  FFMA R15, R14, R15, R24 ;  /* 0x0000000f0e0f7223 */ /* 0x000fc80000000018 */
[----:B------:R-:W-:-:S06]  /*0ad0*/  FFMA R11, R18, R15, R11 ;  /* 0x0000000f120b7223 */ /* 0x000fcc000000000b */
        /* <DEDUP_REMOVED lines=13> */
.L_x_335:
        /* <DEDUP_REMOVED lines=58> */
[----:B------:R-:W-:Y:S02]  /*0f50*/  ISETP.EQ.AND P0, PT, R19, 0x8, PT ;  /* 0x000000081300780c */ /* 0x000fe40003f02270 */
[----:B------:R-:W-:Y:S01]  /*0f60*/  @P3 MOV R15, R6 ;  /* 0x00000006000f3202 */ /* 0x000fe20000000f00 */
[----:B------:R-:W-:Y:S01]  /*0f70*/  @P4 IMAD.MOV.U32 R15, RZ, RZ, R7 ;  /* 0x000000ffff0f4224 */ /* 0x000fe200078e0007 */
[----:B------:R-:W-:Y:S01]  /*0f80*/  SHF.L.W.U32.HI R21, R14, R18, R21 ;  /* 0x000000120e157219 */ /* 0x000fe20000010e15 */
[----:B------:R-:W-:-:S08]  /*0f90*/  @P5 IMAD.MOV.U32 R15, RZ, RZ, R9 ;  /* 0x000000ffff0f5224 */ /* 0x000fd000078e0009 */
[----:B------:R-:W-:-:S05]  /*0fa0*/  @P0 IMAD.MOV.U32 R15, RZ, RZ, R25 ;  /* 0x000000ffff0f0224 */ /* 0x000fca00078e0019 */
[----:B------:R-:W-:-:S07]  /*0fb0*/  SHF.L.W.U32.HI R14, R15, R18, R14 ;  /* 0x000000120f0e7219 */ /* 0x000fce0000010e0e */
.L_x_337:
[----:B------:R-:W-:Y:S05]  /*0fc0*/  BSYNC.RECONVERGENT B1 ;  /* 0x0000000000017941 */ /* 0x000fea0003800200 */
.L_x_336:
        /* <DEDUP_REMOVED lines=18> */
.L_x_334:
[----:B------:R-:W-:Y:S05]  /*10f0*/  BSYNC.RECONVERGENT B0 ;  /* 0x0000000000007941 */ /* 0x000fea0003800200 */
.L_x_333:
        /* <DEDUP_REMOVED lines=19> */
[----:B------:R-:W-:Y:S02]  /*1230*/  IMAD.MOV.U32 R24, RZ, RZ, R25 ;  /* 0x000000ffff187224 */ /* 0x000fe400078e0019 */
[----:B------:R-:W-:Y:S01]  /*1240*/  FFMA R18, R23, -1.5707962512969970703, R20 ;  /* 0xbfc90fda17127823 */ /* 0x000fe20000000014 */
[----:B------:R-:W-:-:S03]  /*1250*/  FFMA R17, R14, R15, R17 ;  /* 0x0000000f0e117223 */ /* 0x000fc60000000011 */
        /* <DEDUP_REMOVED lines=16> */
.L_x_340:
        /* <DEDUP_REMOVED lines=65> */
.L_x_342:
[----:B------:R-:W-:Y:S05]  /*1770*/  BSYNC.RECONVERGENT B1 ;  /* 0x0000000000017941 */ /* 0x000fea0003800200 */
.L_x_341:
        /* <DEDUP_REMOVED lines=18> */
.L_x_339:
[----:B------:R-:W-:Y:S05]  /*18a0*/  BSYNC.RECONVERGENT B0 ;  /* 0x0000000000007941 */ /* 0x000fea0003800200 */
.L_x_338:
[----:B------:R-:W-:Y:S02]  /*18b0*/  IMAD.MOV.U32 R21, RZ, RZ, 0x37cbac00 ;  /* 0x37cbac00ff157424 */ /* 0x000fe400078e00ff */
[----:B------:R-:W-:Y:S01]  /*18c0*/  FMUL R14, R15, R15 ;  /* 0x0000000f0f0e7220 */ /* 0x000fe20000400000 */
[----:B------:R-:W-:Y:S01]  /*18d0*/  LOP3.LUT R19, R25, 0x1, RZ, 0xc0, !PT ;  /* 0x0000000119137812 */ /* 0x000fe200078ec0ff */
[----:B------:R-:W-:Y:S01]  /*18e0*/  IMAD.MOV.U32 R22, RZ, RZ, 0x3c0885e4 ;  /* 0x3c0885e4ff167424 */ /* 0x000fe200078e00ff */
[----:B------:R-:W-:Y:S01]  /*18f0*/  BSSY.RECONVERGENT B0, `(.L_x_343) ;  /* 0x000006f000007945 */ /* 0x000fe20003800200 */
[----:B------:R-:W-:Y:S01]  /*1900*/  FFMA R18, R14, R21, -0.0013887860113754868507 ;  /* 0xbab607ed0e127423 */ /* 0x000fe20000000015 */
[----:B------:R-:W-:Y:S01]  /*1910*/  ISETP.NE.U32.AND P0, PT, R19, 0x1, PT ;  /* 0x000000011300780c */ /* 0x000fe20003f05070 */
[----:B------:R-:W-:-:S03]  /*1920*/  VIADD R26, R25, 0x1 ;  /* 0x00000001191a7836 */ /* 0x000fc60000000000 */
[----:B------:R-:W-:Y:S01]  /*1930*/  FSEL R19, R18, -0.00019574658654164522886, P0 ;  /* 0xb94d415312137808 */ /* 0x000fe20000000000 */
[----:B------:R-:W-:Y:S01]  /*1940*/  IMAD.MOV.U32 R18, RZ, RZ, 0x3e2aaaa8 ;  /* 0x3e2aaaa8ff127424 */ /* 0x000fe200078e00ff */
[----:B------:R-:W-:Y:S02]  /*1950*/  FSEL R25, R22, 0.041666727513074874878, !P0 ;  /* 0x3d2aaabb16197808 */ /* 0x000fe40004000000 */
[----:B------:R-:W-:Y:S02]  /*1960*/  FSEL R22, R15, 1, !P0 ;  /* 0x3f8000000f167808 */ /* 0x000fe40004000000 */
[----:B------:R-:W-:Y:S01]  /*1970*/  FSEL R18, -R18, -0.4999999701976776123, !P0 ;  /* 0xbeffffff12127808 */ /* 0x000fe20004000100 */
[----:B------:R-:W-:Y:S01]  /*1980*/  FFMA R19, R14, R19, R25 ;  /* 0x000000130e137223 */ /* 0x000fe20000000019 */
[----:B------:R-:W-:Y:S01]  /*1990*/  FSETP.GE.AND P0, PT, |R20|, 105615, PT ;  /* 0x47ce47801400780b */ /* 0x000fe20003f06200 */
[----:B------:R-:W-:Y:S01]  /*19a0*/  FFMA R15, R14, R22, RZ ;  /* 0x000000160e0f7223 */ /* 0x000fe200000000ff */
[----:B------:R-:W-:Y:S01]  /*19b0*/  LOP3.LUT P1, RZ, R26, 0x2, RZ, 0xc0, !PT ;  /* 0x000000021aff7812 */ /* 0x000fe2000782c0ff */
[----:B------:R-:W-:-:S04]  /*19c0*/  FFMA R18, R14, R19, R18 ;  /* 0x000000130e127223 */ /* 0x000fc80000000012 */
[----:B------:R-:W-:-:S08]  /*19d0*/  FFMA R22, R15, R18, R22 ;  /* 0x000000120f167223 */ /* 0x000fd00000000016 */
        /* <DEDUP_REMOVED lines=12> */
.L_x_345:
        /* <DEDUP_REMOVED lines=29> */
[----:B------:R-:W-:-:S04]  /*1c70*/  SHF.R.U32.HI R14, RZ, 0x5, R14 ;  /* 0x00000005ff0e7819 */ /* 0x000fc8000001160e */
[----:B------:R-:W-:-:S04]  /*1c80*/  LEA R19, -R14, RZ, 0x2 ;  /* 0x000000ff0e137211 */ /* 0x000fc800078e11ff */
        /* <DEDUP_REMOVED lines=34> */
.L_x_347:
[----:B------:R-:W-:Y:S05]  /*1eb0*/  BSYNC.RECONVERGENT B1 ;  /* 0x0000000000017941 */ /* 0x000fea0003800200 */
.L_x_346:
        /* <DEDUP_REMOVED lines=18> */
.L_x_344:
[----:B------:R-:W-:Y:S05]  /*1fe0*/  BSYNC.RECONVERGENT B0 ;  /* 0x0000000000007941 */ /* 0x000fea0003800200 */
.L_x_343:
[----:B------:R-:W0:Y:S01]  /*1ff0*/  LDC R20, c[0x0][0x3b0] ;  /* 0x0000ec00ff147b82 */ /* 0x000e220000000800 */
[C---:B------:R-:W-:Y:S01]  /*2000*/  LOP3.LUT R15, R24.reuse, 0x1, RZ, 0xc0, !PT ;  /* 0x00000001180f7812 */ /* 0x040fe200078ec0ff */
[----:B------:R-:W-:Y:S01]  /*2010*/  FMUL R18, R23, R23 ;  /* 0x0000001717127220 */ /* 0x000fe20000400000 */
[----:B------:R-:W-:Y:S01]  /*2020*/  IMAD.MOV.U32 R19, RZ, RZ, 0x3effffff ;  /* 0x3effffffff137424 */ /* 0x000fe200078e00ff */
[----:B------:R-:W-:Y:S02]  /*2030*/  LOP3.LUT P1, RZ, R24, 0x2, RZ, 0xc0, !PT ;  /* 0x0000000218ff7812 */ /* 0x000fe4000782c0ff */
[----:B------:R-:W-:Y:S01]  /*2040*/  ISETP.NE.U32.AND P0, PT, R15, 0x1, PT ;  /* 0x000000010f00780c */ /* 0x000fe20003f05070 */
[----:B------:R-:W-:Y:S01]  /*2050*/  FFMA R21, R18, R21, -0.0013887860113754868507 ;  /* 0xbab607ed12157423 */ /* 0x000fe20000000015 */
[----:B------:R-:W-:Y:S02]  /*2060*/  IMAD.MOV.U32 R15, RZ, RZ, 0x3d2aaabb ;  /* 0x3d2aaabbff0f7424 */ /* 0x000fe400078e00ff */
[----:B------:R-:W-:-:S02]  /*2070*/  FSEL R19, -R19, -0.16666662693023681641, !P0 ;  /* 0xbe2aaaa813137808 */ /* 0x000fc40004000100 */
[----:B------:R-:W-:Y:S02]  /*2080*/  FSEL R21, R21, -0.00019574658654164522886, !P0 ;  /* 0xb94d415315157808 */ /* 0x000fe40004000000 */
[----:B------:R-:W-:Y:S02]  /*2090*/  FSEL R15, R15, 0.0083327032625675201416, !P0 ;  /* 0x3c0885e40f0f7808 */ /* 0x000fe40004000000 */
[----:B------:R-:W-:-:S03]  /*20a0*/  FSEL R23, R23, 1, P0 ;  /* 0x3f80000017177808 */ /* 0x000fc60000000000 */
[----:B------:R-:W-:-:S04]  /*20b0*/  FFMA R15, R18, R21, R15 ;  /* 0x00000015120f7223 */ /* 0x000fc8000000000f */
[----:B------:R-:W-:Y:S01]  /*20c0*/  FFMA R15, R18, R15, R19 ;  /* 0x0000000f120f7223 */ /* 0x000fe20000000013 */
[----:B0-----:R-:W-:Y:S01]  /*20d0*/  FMUL.D2 R20, R20, 0.01745329052209854126 ;  /* 0x3c8efa3414147820 */ /* 0x001fe20000300000 */
[----:B------:R-:W-:-:S03]  /*20e0*/  FFMA R18, R18, R23, RZ ;  /* 0x0000001712127223 */ /* 0x000fc600000000ff */
[C---:B------:R-:W-:Y:S01]  /*20f0*/  FMUL R14, R20.reuse, 0.63661974668502807617 ;  /* 0x3f22f983140e7820 */ /* 0x040fe20000400000 */
[----:B------:R-:W-:Y:S01]  /*2100*/  FSETP.GE.AND P0, PT, |R20|, 105615, PT ;  /* 0x47ce47801400780b */ /* 0x000fe20003f06200 */
[----:B------:R-:W-:-:S04]  /*2110*/  FFMA R23, R18, R15, R23 ;  /* 0x0000000f12177223 */ /* 0x000fc80000000017 */
[----:B------:R-:W0:Y:S01]  /*2120*/  F2I.NTZ R14, R14 ;  /* 0x0000000e000e7305 */ /* 0x000e220000203100 */
[----:B------:R-:W-:Y:S01]  /*2130*/  @P1 FADD R23, RZ, -R23 ;  /* 0x80000017ff171221 */ /* 0x000fe20000000000 */
        /* <DEDUP_REMOVED lines=14> */
[----:B------:R-:W-:Y:S01]  /*2220*/  IMAD.MOV.U32 R26, RZ, RZ, RZ ;  /* 0x000000ffff1a7224 */ /* 0x000fe200078e00ff */
[----:B------:R-:W-:-:S06]  /*2230*/  UMOV UR4, URZ ;  /* 0x000000ff00047c82 */ /* 0x000fcc0008000000 */
.L_x_349:
        /* <DEDUP_REMOVED lines=15> */
[----:B------:R-:W-:-:S05]  /*2330*/  IADD3 R18, P6, PT, R18, R21, RZ ;  /* 0x0000001512127210 */ /* 0x000fca0007fde0ff */
[----:B------:R-:W-:Y:S02]  /*2340*/  IMAD.X R21, R19, 0x1, R25, P6 ;  /* 0x0000000113157824 */ /* 0x000fe400030e0619 */
[--C-:B------:R-:W-:Y:S02]  /*2350*/  @P0 IMAD.MOV.U32 R2, RZ, RZ, R18.reuse ;  /* 0x000000ffff020224 */ /* 0x100fe400078e0012 */
[--C-:B------:R-:W-:Y:S02]  /*2360*/  @P1 IMAD.MOV.U32 R4, RZ, RZ, R18.reuse ;  /* 0x000000ffff041224 */ /* 0x100fe400078e0012 */
[--C-:B------:R-:W-:Y:S02]  /*2370*/  @P2 IMAD.MOV.U32 R5, RZ, RZ, R18.reuse ;  /* 0x000000ffff052224 */ /* 0x100fe400078e0012 */
[--C-:B------:R-:W-:Y:S02]  /*2380*/  @P3 IMAD.MOV.U32 R6, RZ, RZ, R18.reuse ;  /* 0x000000ffff063224 */ /* 0x100fe400078e0012 */
[----:B------:R-:W-:-:S02]  /*2390*/  @P4 IMAD.MOV.U32 R7, RZ, RZ, R18 ;  /* 0x000000ffff074224 */ /* 0x000fc400078e0012 */
[----:B------:R-:W-:Y:S01]  /*23a0*/  @P5 IMAD.MOV.U32 R9, RZ, RZ, R18 ;  /* 0x000000ffff095224 */ /* 0x000fe200078e0012 */
[----:B------:R-:W-:Y:S06]  /*23b0*/  BRA.U UP0, `(.L_x_349) ;  /* 0xfffffffd00a07547 */ /* 0x000fec000b83ffff */
[----:B------:R-:W-:-:S04]  /*23c0*/  SHF.R.U32.HI R15, RZ, 0x17, R20 ;  /* 0x00000017ff0f7819 */ /* 0x000fc80000011614 */
        /* <DEDUP_REMOVED lines=38> */
.L_x_350:
[C-C-:B------:R-:W-:Y:S01]  /*2630*/  SHF.L.W.U32.HI R9, R18.reuse, 0x2, R14.reuse ;  /* 0x0000000212097819 */ /* 0x140fe20000010e0e */
        /* <DEDUP_REMOVED lines=8> */
[C---:B------:R-:W-:Y:S02]  /*26c0*/  LEA.HI R14, R9.reuse, R14, RZ, 0x1 ;  /* 0x0000000e090e7211 */ /* 0x040fe400078f08ff */
[----:B------:R-:W0:Y:S01]  /*26d0*/  I2F.F64.S64 R4, R4 ;  /* 0x0000000400047312 */ /* 0x000e220000301c00 */
[----:B------:R-:W-:Y:S02]  /*26e0*/  LOP3.LUT R20, R9, R20, RZ, 0x3c, !PT ;  /* 0x0000001409147212 */ /* 0x000fe400078e3cff */
[----:B------:R-:W-:Y:S02]  /*26f0*/  IMAD.MOV R2, RZ, RZ, -R14 ;  /* 0x000000ffff027224 */ /* 0x000fe400078e0a0e */
[----:B------:R-:W-:-:S04]  /*2700*/  ISETP.GE.AND P1, PT, R20, RZ, PT ;  /* 0x000000ff1400720c */ /* 0x000fc80003f26270 */
[----:B------:R-:W-:Y:S01]  /*2710*/  @!P0 MOV R14, R2 ;  /* 0x00000002000e8202 */ /* 0x000fe20000000f00 */
[----:B0-----:R-:W-:-:S10]  /*2720*/  DMUL R6, R4, UR4 ;  /* 0x0000000404067c28 */ /* 0x001fd40008000000 */
[----:B------:R-:W0:Y:S02]  /*2730*/  F2F.F32.F64 R6, R6 ;  /* 0x0000000600067310 */ /* 0x000e240000301000 */
[----:B0-----:R-:W-:-:S07]  /*2740*/  FSEL R15, -R6, R6, !P1 ;  /* 0x00000006060f7208 */ /* 0x001fce0004800100 */
.L_x_348:
[----:B------:R-:W-:Y:S01]  /*2750*/  IABS R7, R12 ;  /* 0x0000000c00077213 */ /* 0x000fe20000000000 */
[----:B------:R-:W-:Y:S01]  /*2760*/  BSSY.RECONVERGENT B0, `(.L_x_351) ;  /* 0x0000038000007945 */ /* 0x000fe20003800200 */
[----:B------:R-:W-:Y:S02]  /*2770*/  LOP3.LUT R14, R14, 0x1, RZ, 0xc0, !PT ;  /* 0x000000010e0e7812 */ /* 0x000fe400078ec0ff */
[----:B------:R-:W0:Y:S08]  /*2780*/  I2F.RP R2, R7 ;  /* 0x0000000700027306 */ /* 0x000e300000209400 */
[----:B0-----:R-:W0:Y:S02]  /*2790*/  MUFU.RCP R2, R2 ;  /* 0x0000000200027308 */ /* 0x001e240000001000 */
[----:B0-----:R-:W-:-:S06]  /*27a0*/  VIADD R4, R2, 0xffffffe ;  /* 0x0ffffffe02047836 */ /* 0x001fcc0000000000 */
[----:B------:R0:W1:Y:S02]  /*27b0*/  F2I.FTZ.U32.TRUNC.NTZ R5, R4 ;  /* 0x0000000400057305 */ /* 0x000064000021f000 */
[----:B0-----:R-:W-:Y:S02]  /*27c0*/  IMAD.MOV.U32 R4, RZ, RZ, RZ ;  /* 0x000000ffff047224 */ /* 0x001fe400078e00ff */
[----:B-1----:R-:W-:-:S04]  /*27d0*/  IMAD.MOV R6, RZ, RZ, -R5 ;  /* 0x000000ffff067224 */ /* 0x002fc800078e0a05 */
[----:B------:R-:W-:Y:S01]  /*27e0*/  IMAD R9, R6, R7, RZ ;  /* 0x0000000706097224 */ /* 0x000fe200078e02ff */
[----:B------:R-:W-:-:S03]  /*27f0*/  IABS R6, R3 ;  /* 0x0000000300067213 */ /* 0x000fc60000000000 */
[----:B------:R-:W-:-:S04]  /*2800*/  IMAD.HI.U32 R5, R5, R9, R4 ;  /* 0x0000000905057227 */ /* 0x000fc800078e0004 */
[----:B------:R-:W-:Y:S02]  /*2810*/  IMAD.MOV.U32 R9, RZ, RZ, 0x3c190000 ;  /* 0x3c190000ff097424 */ /* 0x000fe400078e00ff */
[----:B------:R-:W-:-:S04]  /*2820*/  IMAD.HI.U32 R5, R5, R6, RZ ;  /* 0x0000000605057227 */ /* 0x000fc800078e00ff */
[----:B------:R-:W-:-:S04]  /*2830*/  IMAD.MOV R2, RZ, RZ, -R5 ;  /* 0x000000ffff027224 */ /* 0x000fc800078e0a05 */
[----:B------:R-:W-:-:S05]  /*2840*/  IMAD R2, R7, R2, R6 ;  /* 0x0000000207027224 */ /* 0x000fca00078e0206 */
[----:B------:R-:W-:-:S13]  /*2850*/  ISETP.GT.U32.AND P1, PT, R7, R2, PT ;  /* 0x000000020700720c */ /* 0x000fda0003f24070 */
[----:B------:R-:W-:Y:S02]  /*2860*/  @!P1 IMAD.IADD R2, R2, 0x1, -R7 ;  /* 0x0000000102029824 */ /* 0x000fe400078e0a07 */
[----:B------:R-:W-:Y:S01]  /*2870*/  @!P1 VIADD R5, R5, 0x1 ;  /* 0x0000000105059836 */ /* 0x000fe20000000000 */
[----:B------:R-:W-:Y:S02]  /*2880*/  ISETP.NE.AND P1, PT, R12, RZ, PT ;  /* 0x000000ff0c00720c */ /* 0x000fe40003f25270 */
[----:B------:R-:W-:Y:S01]  /*2890*/  ISETP.GE.U32.AND P0, PT, R2, R7, PT ;  /* 0x000000070200720c */ /* 0x000fe20003f06070 */
[----:B------:R-:W-:Y:S01]  /*28a0*/  IMAD.MOV.U32 R7, RZ, RZ, R15 ;  /* 0x000000ffff077224 */ /* 0x000fe200078e000f */
[----:B------:R-:W-:-:S03]  /*28b0*/  LOP3.LUT R2, R3, R12, RZ, 0x3c, !PT ;  /* 0x0000000c03027212 */ /* 0x000fc600078e3cff */
[----:B------:R-:W-:Y:S01]  /*28c0*/  FMUL R4, R7, R7 ;  /* 0x0000000707047220 */ /* 0x000fe20000400000 */
[----:B------:R-:W-:Y:S02]  /*28d0*/  ISETP.GE.AND P2, PT, R2, RZ, PT ;  /* 0x000000ff0200720c */ /* 0x000fe40003f46270 */
[----:B------:R-:W-:-:S05]  /*28e0*/  I2FP.F32.S32 R2, R12 ;  /* 0x0000000c00027245 */ /* 0x000fca0000201400 */
[----:B------:R-:W-:Y:S01]  /*28f0*/  @P0 VIADD R5, R5, 0x1 ;  /* 0x0000000105050836 */ /* 0x000fe20000000000 */
[----:B------:R-:W-:-:S03]  /*2900*/  FSETP.NEU.AND P0, PT, |R7|, 0.00049096695147454738617, PT ;  /* 0x3a00b43c0700780b */ /* 0x000fc60003f0d200 */
[----:B------:R-:W-:Y:S02]  /*2910*/  IMAD.MOV.U32 R15, RZ, RZ, R5 ;  /* 0x000000ffff0f7224 */ /* 0x000fe400078e0005 */
[C---:B------:R-:W-:Y:S02]  /*2920*/  FFMA R5, R4.reuse, R9, 0.003265380859375 ;  /* 0x3b56000004057423 */ /* 0x040fe40000000009 */
[----:B------:R-:W0:Y:S01]  /*2930*/  MUFU.RCP R9, R2 ;  /* 0x0000000200097308 */ /* 0x000e220000001000 */
[----:B------:R-:W-:Y:S01]  /*2940*/  @!P2 IMAD.MOV R15, RZ, RZ, -R15 ;  /* 0x000000ffff0fa224 */ /* 0x000fe200078e0a0f */
[----:B------:R-:W-:Y:S01]  /*2950*/  @!P1 LOP3.LUT R15, RZ, R12, RZ, 0x33, !PT ;  /* 0x0000000cff0f9212 */ /* 0x000fe200078e33ff */
[----:B------:R-:W-:Y:S01]  /*2960*/  FFMA R5, R4, R5, 0.0242919921875 ;  /* 0x3cc7000004057423 */ /* 0x000fe20000000005 */
[----:B------:R-:W-:-:S03]  /*2970*/  ISETP.NE.U32.AND P1, PT, R14, 0x1, PT ;  /* 0x000000010e00780c */ /* 0x000fc60003f25070 */
[----:B------:R-:W-:Y:S02]  /*2980*/  IMAD R12, R15, R12, RZ ;  /* 0x0000000c0f0c7224 */ /* 0x000fe400078e02ff */
[C---:B------:R-:W-:Y:S02]  /*2990*/  FFMA R5, R4.reuse, R5, 0.053466796875 ;  /* 0x3d5b000004057423 */ /* 0x040fe40000000005 */
[----:B------:R-:W-:Y:S02]  /*29a0*/  IMAD.IADD R6, R3, 0x1, -R12 ;  /* 0x0000000103067824 */ /* 0x000fe400078e0a0c */
[----:B------:R-:W-:-:S03]  /*29b0*/  FFMA R5, R4, R5, 0.13337790966033935547 ;  /* 0x3e08943804057423 */ /* 0x000fc60000000005 */
[----:B------:R-:W-:Y:S01]  /*29c0*/  I2FP.F32.S32 R3, R6 ;  /* 0x0000000600037245 */ /* 0x000fe20000201400 */
[C---:B------:R-:W-:Y:S01]  /*29d0*/  FFMA R14, R4.reuse, R5, 0.33333230018615722656 ;  /* 0x3eaaaa88040e7423 */ /* 0x040fe20000000005 */
[----:B------:R-:W-:-:S03]  /*29e0*/  FMUL R4, R4, R7 ;  /* 0x0000000704047220 */ /* 0x000fc60000400000 */
[----:B------:R-:W-:Y:S01]  /*29f0*/  FADD R3, R3, 0.5 ;  /* 0x3f00000003037421 */ /* 0x000fe20000000000 */
[----:B------:R-:W-:Y:S01]  /*2a00*/  @P0 FFMA R7, R14, R4, R7 ;  /* 0x000000040e070223 */ /* 0x000fe20000000007 */
[----:B0-----:R-:W-:Y:S02]  /*2a10*/  FFMA R4, -R2, R9, 1 ;  /* 0x3f80000002047423 */ /* 0x001fe40000000109 */
[----:B------:R-:W-:Y:S02]  /*2a20*/  FADD R3, R3, R3 ;  /* 0x0000000303037221 */ /* 0x000fe40000000000 */
[----:B------:R-:W-:Y:S01]  /*2a30*/  FFMA R4, R9, R4, R9 ;  /* 0x0000000409047223 */ /* 0x000fe20000000009 */
[----:B------:R-:W-:Y:S03]  /*2a40*/  @!P1 MUFU.RCP R7, -R7 ;  /* 0x8000000700079308 */ /* 0x000fe60000001000 */
[----:B------:R-:W-:-:S04]  /*2a50*/  FFMA R5, R3, R4, RZ ;  /* 0x0000000403057223 */ /* 0x000fc800000000ff */
[----:B------:R-:W-:Y:S01]  /*2a60*/  FFMA R9, -R2, R5, R3 ;  /* 0x0000000502097223 */ /* 0x000fe20000000103 */
[----:B------:R-:W0:Y:S03]  /*2a70*/  FCHK P0, R3, R2 ;  /* 0x0000000203007302 */ /* 0x000e260000000000 */
[----:B------:R-:W-:Y:S01]  /*2a80*/  FFMA R4, R4, R9, R5 ;  /* 0x0000000904047223 */ /* 0x000fe20000000005 */
[----:B------:R-:W-:Y:S01]  /*2a90*/  I2FP.F32.S32 R9, R13 ;  /* 0x0000000d00097245 */ /* 0x000fe20000201400 */
[----:B0-----:R-:W-:Y:S06]  /*2aa0*/  @!P0 BRA `(.L_x_352) ;  /* 0x00000000000c8947 */ /* 0x001fec0003800000 */
[----:B------:R-:W-:-:S07]  /*2ab0*/  MOV R4, 0x2ad0 ;  /* 0x00002ad000047802 */ /* 0x000fce0000000f00 */
[----:B------:R-:W-:Y:S05]  /*2ac0*/  CALL.REL.NOINC `($__internal_7_$__cuda_sm3x_div_rn_noftz_f32_slowpath) ;  /* 0x0000003000507944 */ /* 0x000fea0003c00000 */
[----:B------:R-:W-:-:S07]  /*2ad0*/  IMAD.MOV.U32 R4, RZ, RZ, R3 ;  /* 0x000000ffff047224 */ /* 0x000fce00078e0003 */
.L_x_352:
[----:B------:R-:W-:Y:S05]  /*2ae0*/  BSYNC.RECONVERGENT B0 ;  /* 0x0000000000007941 */ /* 0x000fea0003800200 */
.L_x_351:
[----:B------:R-:W0:Y:S01]  /*2af0*/  MUFU.RCP R14, R9 ;  /* 0x00000009000e7308 */ /* 0x000e220000001000 */
[----:B------:R-:W-:-:S07]  /*2b00*/  FADD R4, R4, -1 ;  /* 0xbf80000004047421 */ /* 0x000fce0000000000 */
[----:B------:R-:W1:Y:S01]  /*2b10*/  FCHK P0, R2, R9 ;  /* 0x0000000902007302 */ /* 0x000e620000000000 */
[----:B0-----:R-:W-:-:S04]  /*2b20*/  FFMA R3, R14, -R9, 1 ;  /* 0x3f8000000e037423 */ /* 0x001fc80000000809 */
[----:B------:R-:W-:Y:S01]  /*2b30*/  FFMA R3, R14, R3, R14 ;  /* 0x000000030e037223 */ /* 0x000fe2000000000e */
[----:B------:R-:W-:-:S03]  /*2b40*/  FMUL R14, R7, R4 ;  /* 0x00000004070e7220 */ /* 0x000fc60000400000 */
[----:B------:R-:W-:-:S04]  /*2b50*/  FFMA R18, R2, R3, RZ ;  /* 0x0000000302127223 */ /* 0x000fc800000000ff */
[----:B------:R-:W-:-:S04]  /*2b60*/  FFMA R5, R18, -R9, R2 ;  /* 0x8000000912057223 */ /* 0x000fc80000000002 */
[----:B------:R-:W-:Y:S01]  /*2b70*/  FFMA R3, R3, R5, R18 ;  /* 0x0000000503037223 */ /* 0x000fe20000000012 */
[----:B-1----:R-:W-:Y:S06]  /*2b80*/  @!P0 BRA `(.L_x_353) ;  /* 0x0000000000108947 */ /* 0x002fec0003800000 */
[----:B------:R-:W-:Y:S01]  /*2b90*/  IMAD.MOV.U32 R3, RZ, RZ, R2 ;  /* 0x000000ffff037224 */ /* 0x000fe200078e0002 */
[----:B------:R-:W-:Y:S01]  /*2ba0*/  MOV R4, 0x2bd0 ;  /* 0x00002bd000047802 */ /* 0x000fe20000000f00 */
[----:B------:R-:W-:-:S07]  /*2bb0*/  IMAD.MOV.U32 R2, RZ, RZ, R9 ;  /* 0x000000ffff027224 */ /* 0x000fce00078e0009 */
[----:B------:R-:W-:Y:S05]  /*2bc0*/  CALL.REL.NOINC `($__internal_7_$__cuda_sm3x_div_rn_noftz_f32_slowpath) ;  /* 0x0000003000107944 */ /* 0x000fea0003c00000 */
.L_x_353:
[----:B------:R-:W0:Y:S01]  /*2bd0*/  MUFU.RCP R2, R9 ;  /* 0x0000000900027308 */ /* 0x000e220000001000 */
[----:B------:R-:W-:Y:S01]  /*2be0*/  I2FP.F32.S32 R15, R15 ;  /* 0x0000000f000f7245 */ /* 0x000fe20000201400 */
[----:B------:R-:W-:Y:S01]  /*2bf0*/  BSSY.RECONVERGENT B0, `(.L_x_354) ;  /* 0x0000011000007945 */ /* 0x000fe20003800200 */
[----:B------:R-:W-:Y:S01]  /*2c00*/  FMUL R18, R14, R3 ;  /* 0x000000030e127220 */ /* 0x000fe20000400000 */
[----:B------:R-:W-:Y:S02]  /*2c10*/  FADD R14, R0, 1.6000000238418579102 ;  /* 0x3fcccccd000e7421 */ /* 0x000fe40000000000 */
[----:B------:R-:W-:-:S04]  /*2c20*/  FADD R15, R15, 0.5 ;  /* 0x3f0000000f0f7421 */ /* 0x000fc80000000000 */
[----:B------:R-:W-:-:S04]  /*2c30*/  FADD R20, R15, R15 ;  /* 0x0000000f0f147221 */ /* 0x000fc80000000000 */
        /* <DEDUP_REMOVED lines=11> */
[----:B------:R-:W-:-:S07]  /*2cf0*/  IMAD.MOV.U32 R2, RZ, RZ, R3 ;  /* 0x000000ffff027224 */ /* 0x000fce00078e0003 */
.L_x_355:
[----:B------:R-:W-:Y:S05]  /*2d00*/  BSYNC.RECONVERGENT B0 ;  /* 0x0000000000007941 */ /* 0x000fea0003800200 */
.L_x_354:
[----:B------:R-:W-:Y:S01]  /*2d10*/  FADD R2, -R2, 1 ;  /* 0x3f80000002027421 */ /* 0x000fe20000000100 */
[-C--:B------:R-:W-:Y:S01]  /*2d20*/  FMUL R0, R11, R18.reuse ;  /* 0x000000120b007220 */ /* 0x080fe20000400000 */
[CC--:B------:R-:W-:Y:S01]  /*2d30*/  FMUL R4, R17.reuse, R23.reuse ;  /* 0x0000001711047220 */ /* 0x0c0fe20000400000 */
[----:B------:R-:W-:Y:S01]  /*2d40*/  FMUL R18, R17, R18 ;  /* 0x0000001211127220 */ /* 0x000fe20000400000 */
[----:B------:R-:W-:Y:S01]  /*2d50*/  FMUL R2, R7, R2 ;  /* 0x0000000207027220 */ /* 0x000fe20000400000 */
[-C--:B------:R-:W-:Y:S01]  /*2d60*/  FFMA R3, R17, R22.reuse, R0 ;  /* 0x0000001611037223 */ /* 0x080fe20000000000 */
[C---:B------:R-:W-:Y:S01]  /*2d70*/  FMUL R0, R11.reuse, R23 ;  /* 0x000000170b007220 */ /* 0x040fe20000400000 */
[----:B------:R-:W-:Y:S01]  /*2d80*/  FFMA R11, R11, R22, -R18 ;  /* 0x000000160b0b7223 */ /* 0x000fe20000000812 */
[----:B------:R-:W-:Y:S01]  /*2d90*/  FFMA R18, R22, R2, R23 ;  /* 0x0000000216127223 */ /* 0x000fe20000000017 */
[C---:B------:R-:W-:Y:S01]  /*2da0*/  FFMA R3, R2.reuse, -R4, R3 ;  /* 0x8000000402037223 */ /* 0x040fe20000000003 */
[----:B------:R-:W0:Y:S01]  /*2db0*/  LDCU.64 UR4, c[0x0][0x3a0] ;  /* 0x00007400ff0477ac */ /* 0x000e220008000a00 */
[----:B------:R-:W-:Y:S01]  /*2dc0*/  FFMA R2, R2, -R0, R11 ;  /* 0x8000000002027223 */ /* 0x000fe2000000000b */
[----:B------:R-:W-:Y:S01]  /*2dd0*/  SHF.R.S32.HI R13, RZ, 0x1f, R12 ;  /* 0x0000001fff0d7819 */ /* 0x000fe2000001140c */
[----:B------:R-:W-:Y:S01]  /*2de0*/  FMUL R5, R3, R3 ;  /* 0x0000000303057220 */ /* 0x000fe20000400000 */
[----:B------:R-:W-:Y:S01]  /*2df0*/  F2I.FLOOR.NTZ R0, R8 ;  /* 0x0000000800007305 */ /* 0x000fe20000207100 */
[----:B------:R-:W-:Y:S01]  /*2e00*/  SHF.R.S32.HI R17, RZ, 0x1f, R16 ;  /* 0x0000001fff117819 */ /* 0x000fe20000011410 */
[----:B------:R-:W-:-:S02]  /*2e10*/  IMAD.MOV.U32 R9, RZ, RZ, 0x1 ;  /* 0x00000001ff097424 */ /* 0x000fc400078e00ff */
[----:B------:R-:W-:Y:S01]  /*2e20*/  FFMA R5, R18, R18, R5 ;  /* 0x0000001212057223 */ /* 0x000fe20000000005 */
[----:B------:R-:W-:Y:S03]  /*2e30*/  BSSY.RECONVERGENT B0, `(.L_x_356) ;  /* 0x0000025000007945 */ /* 0x000fe60003800200 */
[----:B------:R-:W-:-:S05]  /*2e40*/  FFMA R5, R2, R2, R5 ;  /* 0x0000000202057223 */ /* 0x000fca0000000005 */
[----:B------:R-:W-:Y:S01]  /*2e50*/  FSETP.GEU.AND P0, PT, |R5|, 1.175494350822287508e-38, PT ;  /* 0x008000000500780b */ /* 0x000fe20003f0e200 */
[----:B0-----:R-:W-:-:S06]  /*2e60*/  UIMAD.WIDE UR4, UR5, UR4, URZ ;  /* 0x00000004050472a5 */ /* 0x001fcc000f8e02ff */
[----:B------:R-:W-:-:S04]  /*2e70*/  IMAD.WIDE.U32 R12, R16, UR4, R12 ;  /* 0x00000004100c7c25 */ /* 0x000fc8000f8e000c */
[----:B------:R-:W-:Y:S02]  /*2e80*/  IMAD R20, R16, UR5, RZ ;  /* 0x0000000510147c24 */ /* 0x000fe4000f8e02ff */
[----:B------:R-:W-:-:S04]  /*2e90*/  @!P0 FMUL R5, R5, 16777216 ;  /* 0x4b80000005058820 */ /* 0x000fc80000400000 */
[----:B------:R0:W1:Y:S02]  /*2ea0*/  MUFU.RSQ R15, R5 ;  /* 0x00000005000f7308 */ /* 0x0000640000001400 */
[----:B0-----:R-:W-:Y:S01]  /*2eb0*/  SHF.R.S32.HI R5, RZ, 0x1f, R6 ;  /* 0x0000001fff057819 */ /* 0x001fe20000011406 */
[----:B-1----:R-:W-:-:S04]  /*2ec0*/  @!P0 FMUL R15, R15, 4096 ;  /* 0x458000000f0f8820 */ /* 0x002fc80000400000 */
[-C--:B------:R-:W-:Y:S01]  /*2ed0*/  FMUL R11, R3, R15.reuse ;  /* 0x0000000f030b7220 */ /* 0x080fe20000400000 */
[-C--:B------:R-:W-:Y:S01]  /*2ee0*/  FMUL R18, R18, R15.reuse ;  /* 0x0000000f12127220 */ /* 0x080fe20000400000 */
[----:B------:R-:W-:Y:S02]  /*2ef0*/  FMUL R15, R2, R15 ;  /* 0x0000000f020f7220 */ /* 0x000fe40000400000 */
[C---:B------:R-:W-:Y:S01]  /*2f00*/  VIADD R3, R11.reuse, 0x1800000 ;  /* 0x018000000b037836 */ /* 0x040fe20000000000 */
[----:B------:R0:W1:Y:S01]  /*2f10*/  F2I.FLOOR.NTZ R2, R10 ;  /* 0x0000000a00027305 */ /* 0x0000620000207100 */
[----:B------:R-:W-:Y:S02]  /*2f20*/  FSETP.GE.AND P2, PT, R11, RZ, PT ;  /* 0x000000ff0b00720b */ /* 0x000fe40003f46000 */
[----:B------:R-:W-:Y:S02]  /*2f30*/  FSETP.GE.AND P1, PT, R18, RZ, PT ;  /* 0x000000ff1200720b */ /* 0x000fe40003f26000 */
[----:B------:R-:W-:-:S02]  /*2f40*/  LOP3.LUT R4, R3, 0x7f800000, RZ, 0xc0, !PT ;  /* 0x7f80000003047812 */ /* 0x000fc400078ec0ff */
[----:B------:R-:W-:Y:S01]  /*2f50*/  FSETP.GE.AND P0, PT, R15, RZ, PT ;  /* 0x000000ff0f00720b */ /* 0x000fe20003f06000 */
[----:B------:R0:W2:Y:S01]  /*2f60*/  F2I.FLOOR.NTZ R3, R14 ;  /* 0x0000000e00037305 */ /* 0x0000a20000207100 */
[----:B------:R-:W-:Y:S02]  /*2f70*/  ISETP.GT.U32.AND P3, PT, R4, 0x1ffffff, PT ;  /* 0x01ffffff0400780c */ /* 0x000fe40003f64070 */
[----:B------:R-:W-:Y:S01]  /*2f80*/  IADD3 R4, P4, PT, R6, R12, RZ ;  /* 0x0000000c06047210 */ /* 0x000fe20007f9e0ff */
[----:B------:R-:W-:Y:S01]  /*2f90*/  IMAD R12, R17, UR4, R20 ;  /* 0x00000004110c7c24 */ /* 0x000fe2000f8e0214 */
[C---:B------:R-:W-:Y:S02]  /*2fa0*/  SEL R7, R9.reuse, 0xffffffff, P2 ;  /* 0xffffffff09077807 */ /* 0x040fe40001000000 */
[----:B------:R-:W-:Y:S02]  /*2fb0*/  SEL R6, R9, 0xffffffff, P1 ;  /* 0xffffffff09067807 */ /* 0x000fe40000800000 */
[----:B------:R-:W-:-:S02]  /*2fc0*/  FSETP.NEU.AND P6, PT, R11, RZ, PT ;  /* 0x000000ff0b00720b */ /* 0x000fc40003fcd000 */
[----:B------:R-:W-:Y:S02]  /*2fd0*/  IADD3.X R5, PT, PT, R5, R13, R12, P4, !PT ;  /* 0x0000000d05057210 */ /* 0x000fe400027fe40c */
[----:B------:R-:W-:Y:S01]  /*2fe0*/  SEL R9, R9, 0xffffffff, P0 ;  /* 0xffffffff09097807 */ /* 0x000fe20000000000 */
[----:B01----:R-:W-:Y:S08]  /*2ff0*/  @P3 BRA `(.L_x_357) ;  /* 0x0000000000103947 */ /* 0x003ff00003800000 */
[----:B------:R-:W-:-:S07]  /*3000*/  MOV R20, 0x3020 ;  /* 0x0000302000147802 */ /* 0x000fce0000000f00 */
[----:B--2---:R-:W-:Y:S05]  /*3010*/  CALL.REL.NOINC `($__internal_6_$__cuda_sm20_rcp_rn_f32_slowpath) ;  /* 0x0000002800247944 */ /* 0x004fea0003c00000 */
[----:B------:R-:W-:Y:S01]  /*3020*/  IMAD.MOV.U32 R19, RZ, RZ, R11 ;  /* 0x000000ffff137224 */ /* 0x000fe200078e000b */
[----:B------:R-:W-:Y:S06]  /*3030*/  BRA `(.L_x_358) ;  /* 0x0000000000107947 */ /* 0x000fec0003800000 */
.L_x_357:
[----:B------:R-:W0:Y:S02]  /*3040*/  MUFU.RCP R12, R11 ;  /* 0x0000000b000c7308 */ /* 0x000e240000001000 */
[----:B0-----:R-:W-:-:S04]  /*3050*/  FFMA R13, R11, R12, -1 ;  /* 0xbf8000000b0d7423 */ /* 0x001fc8000000000c */
[----:B------:R-:W-:-:S04]  /*3060*/  FADD.FTZ R13, -RZ, -R13 ;  /* 0x8000000dff0d7221 */ /* 0x000fc80000010100 */
[----:B------:R-:W-:-:S07]  /*3070*/  FFMA R19, R12, R13, R12 ;  /* 0x0000000d0c137223 */ /* 0x000fce000000000c */
.L_x_358:
[----:B------:R-:W-:Y:S05]  /*3080*/  BSYNC.RECONVERGENT B0 ;  /* 0x0000000000007941 */ /* 0x000fea0003800200 */
.L_x_356:
[C---:B------:R-:W-:Y:S01]  /*3090*/  VIADD R11, R18.reuse, 0x1800000 ;  /* 0x01800000120b7836 */ /* 0x040fe20000000000 */
[----:B------:R-:W-:Y:S01]  /*30a0*/  FSETP.NEU.AND P4, PT, R18, RZ, PT ;  /* 0x000000ff1200720b */ /* 0x000fe20003f8d000 */
[----:B------:R-:W-:Y:S01]  /*30b0*/  BSSY.RECONVERGENT B0, `(.L_x_359) ;  /* 0x000000e000007945 */ /* 0x000fe20003800200 */
[----:B------:R-:W-:Y:S02]  /*30c0*/  FSEL R19, R19, 65504, P6 ;  /* 0x477fe00013137808 */ /* 0x000fe40003000000 */
[----:B------:R-:W-:Y:S02]  /*30d0*/  LOP3.LUT R11, R11, 0x7f800000, RZ, 0xc0, !PT ;  /* 0x7f8000000b0b7812 */ /* 0x000fe400078ec0ff */
[----:B------:R-:W-:Y:S02]  /*30e0*/  P2R R21, PR, RZ, 0x10 ;  /* 0x00000010ff157803 */ /* 0x000fe40000000000 */
[----:B------:R-:W-:-:S13]  /*30f0*/  ISETP.GT.U32.AND P3, PT, R11, 0x1ffffff, PT ;  /* 0x01ffffff0b00780c */ /* 0x000fda0003f64070 */
[----:B------:R-:W-:Y:S05]  /*3100*/  @P3 BRA `(.L_x_360) ;  /* 0x0000000000103947 */ /* 0x000fea0003800000 */
[----:B------:R-:W-:Y:S01]  /*3110*/  IMAD.MOV.U32 R11, RZ, RZ, R18 ;  /* 0x000000ffff0b7224 */ /* 0x000fe200078e0012 */
[----:B------:R-:W-:-:S07]  /*3120*/  MOV R20, 0x3140 ;  /* 0x0000314000147802 */ /* 0x000fce0000000f00 */
[----:B--2---:R-:W-:Y:S05]  /*3130*/  CALL.REL.NOINC `($__internal_6_$__cuda_sm20_rcp_rn_f32_slowpath) ;  /* 0x0000002400dc7944 */ /* 0x004fea0003c00000 */
[----:B------:R-:W-:Y:S05]  /*3140*/  BRA `(.L_x_361) ;  /* 0x0000000000107947 */ /* 0x000fea0003800000 */
.L_x_360:
[----:B------:R-:W0:Y:S02]  /*3150*/  MUFU.RCP R11, R18 ;  /* 0x00000012000b7308 */ /* 0x000e240000001000 */
[----:B0-----:R-:W-:-:S04]  /*3160*/  FFMA R12, R18, R11, -1 ;  /* 0xbf800000120c7423 */ /* 0x001fc8000000000b */
[----:B------:R-:W-:-:S04]  /*3170*/  FADD.FTZ R12, -RZ, -R12 ;  /* 0x8000000cff0c7221 */ /* 0x000fc80000010100 */
[----:B------:R-:W-:-:S07]  /*3180*/  FFMA R11, R11, R12, R11 ;  /* 0x0000000c0b0b7223 */ /* 0x000fce000000000b */
.L_x_361:
[----:B------:R-:W-:Y:S05]  /*3190*/  BSYNC.RECONVERGENT B0 ;  /* 0x0000000000007941 */ /* 0x000fea0003800200 */
.L_x_359:
[----:B------:R-:W-:Y:S01]  /*31a0*/  VIADD R12, R15, 0x1800000 ;  /* 0x018000000f0c7836 */ /* 0x000fe20000000000 */
[----:B------:R-:W-:Y:S01]  /*31b0*/  ISETP.NE.AND P4, PT, R21, RZ, PT ;  /* 0x000000ff1500720c */ /* 0x000fe20003f85270 */
[----:B------:R-:W-:Y:S01]  /*31c0*/  BSSY.RECONVERGENT B0, `(.L_x_362) ;  /* 0x000000e000007945 */ /* 0x000fe20003800200 */
[----:B------:R-:W-:Y:S02]  /*31d0*/  FSETP.NEU.AND P6, PT, R15, RZ, PT ;  /* 0x000000ff0f00720b */ /* 0x000fe40003fcd000 */
[----:B------:R-:W-:Y:S02]  /*31e0*/  LOP3.LUT R12, R12, 0x7f800000, RZ, 0xc0, !PT ;  /* 0x7f8000000c0c7812 */ /* 0x000fe400078ec0ff */
[----:B------:R-:W-:Y:S02]  /*31f0*/  FSEL R18, R11, 65504, P4 ;  /* 0x477fe0000b127808 */ /* 0x000fe40002000000 */
[----:B------:R-:W-:-:S13]  /*3200*/  ISETP.GT.U32.AND P3, PT, R12, 0x1ffffff, PT ;  /* 0x01ffffff0c00780c */ /* 0x000fda0003f64070 */
[----:B------:R-:W-:Y:S05]  /*3210*/  @P3 BRA `(.L_x_363) ;  /* 0x0000000000103947 */ /* 0x000fea0003800000 */
[----:B------:R-:W-:Y:S01]  /*3220*/  IMAD.MOV.U32 R11, RZ, RZ, R15 ;  /* 0x000000ffff0b7224 */ /* 0x000fe200078e000f */
[----:B------:R-:W-:-:S07]  /*3230*/  MOV R20, 0x3250 ;  /* 0x0000325000147802 */ /* 0x000fce0000000f00 */
[----:B--2---:R-:W-:Y:S05]  /*3240*/  CALL.REL.NOINC `($__internal_6_$__cuda_sm20_rcp_rn_f32_slowpath) ;  /* 0x0000002400987944 */ /* 0x004fea0003c00000 */
[----:B------:R-:W-:Y:S05]  /*3250*/  BRA `(.L_x_364) ;  /* 0x0000000000107947 */ /* 0x000fea0003800000 */
.L_x_363:
[----:B------:R-:W0:Y:S02]  /*3260*/  MUFU.RCP R12, R15 ;  /* 0x0000000f000c7308 */ /* 0x000e240000001000 */
[----:B0-----:R-:W-:-:S04]  /*3270*/  FFMA R11, R15, R12, -1 ;  /* 0xbf8000000f0b7423 */ /* 0x001fc8000000000c */
[----:B------:R-:W-:-:S04]  /*3280*/  FADD.FTZ R11, -RZ, -R11 ;  /* 0x8000000bff0b7221 */ /* 0x000fc80000010100 */
[----:B------:R-:W-:-:S07]  /*3290*/  FFMA R11, R12, R11, R12 ;  /* 0x0000000b0c0b7223 */ /* 0x000fce000000000c */
.L_x_364:
[----:B------:R-:W-:Y:S05]  /*32a0*/  BSYNC.RECONVERGENT B0 ;  /* 0x0000000000007941 */ /* 0x000fea0003800200 */
.L_x_362:
[----:B------:R-:W0:Y:S01]  /*32b0*/  LDCU UR4, c[0x0][0x3a8] ;  /* 0x00007500ff0477ac */ /* 0x000e220008000800 */
[----:B------:R-:W-:Y:S02]  /*32c0*/  VIADD R12, R0, 0x1 ;  /* 0x00000001000c7836 */ /* 0x000fe40000000000 */
[----:B--2---:R-:W-:Y:S02]  /*32d0*/  VIADD R15, R3, 0x1 ;  /* 0x00000001030f7836 */ /* 0x004fe40000000000 */
[----:B------:R-:W-:Y:S02]  /*32e0*/  @!P2 IMAD.MOV R12, RZ, RZ, R0 ;  /* 0x000000ffff0ca224 */ /* 0x000fe400078e0200 */
[----:B------:R-:W-:Y:S02]  /*32f0*/  @!P1 IMAD.MOV R15, RZ, RZ, R3 ;  /* 0x000000ffff0f9224 */ /* 0x000fe400078e0203 */
[----:B------:R-:W-:Y:S01]  /*3300*/  VIADD R20, R2, 0x1 ;  /* 0x0000000102147836 */ /* 0x000fe20000000000 */
[----:B------:R-:W-:Y:S01]  /*3310*/  I2FP.F32.S32 R13, R12 ;  /* 0x0000000c000d7245 */ /* 0x000fe20000201400 */
[----:B------:R-:W-:Y:S01]  /*3320*/  @!P0 IMAD.MOV R20, RZ, RZ, R2 ;  /* 0x000000ffff148224 */ /* 0x000fe200078e0202 */
[----:B------:R-:W-:-:S03]  /*3330*/  I2FP.F32.S32 R15, R15 ;  /* 0x0000000f000f7245 */ /* 0x000fc60000201400 */
[----:B------:R-:W-:Y:S01]  /*3340*/  FADD R8, -R8, R13 ;  /* 0x0000000d08087221 */ /* 0x000fe20000000100 */
[----:B------:R-:W-:Y:S01]  /*3350*/  I2FP.F32.S32 R21, R20 ;  /* 0x0000001400157245 */ /* 0x000fe20000201400 */
[----:B------:R-:W-:Y:S01]  /*3360*/  FADD R13, R15, -R14 ;  /* 0x8000000e0f0d7221 */ /* 0x000fe20000000000 */
[----:B0-----:R-:W-:Y:S01]  /*3370*/  UISETP.GE.AND UP0, UPT, UR4, 0x1, UPT ;  /* 0x000000010400788c */ /* 0x001fe2000bf06270 */
[----:B------:R-:W-:Y:S01]  /*3380*/  FSEL R15, R11, 65504, P6 ;  /* 0x477fe0000b0f7808 */ /* 0x000fe20003000000 */
[----:B------:R-:W-:Y:S01]  /*3390*/  FMUL R8, R19, R8 ;  /* 0x0000000813087220 */ /* 0x000fe20000400000 */
[----:B------:R-:W-:Y:S01]  /*33a0*/  FADD R10, -R10, R21 ;  /* 0x000000150a0a7221 */ /* 0x000fe20000000100 */
[----:B------:R-:W-:-:S03]  /*33b0*/  FMUL R21, R18, R13 ;  /* 0x0000000d12157220 */ /* 0x000fc60000400000 */
[----:B------:R-:W-:Y:S02]  /*33c0*/  FMUL R10, R15, R10 ;  /* 0x0000000a0f0a7220 */ /* 0x000fe40000400000 */
[----:B------:R-:W-:Y:S05]  /*33d0*/  BRA.U !UP0, `(.L_x_365) ;  /* 0x0000002108cc7547 */ /* 0x000fea000b800000 */
[----:B------:R-:W0:Y:S01]  /*33e0*/  LDCU UR4, c[0x0][0x39c] ;  /* 0x00007380ff0477ac */ /* 0x000e220008000800 */
[----:B------:R1:W2:Y:S01]  /*33f0*/  F2F.F16.F32 R11, |R19| ;  /* 0x40000013000b7304 */ /* 0x0002a20000200800 */
[----:B------:R-:W-:Y:S01]  /*3400*/  F2FP.F16.F32.PACK_AB R14, R21, R8 ;  /* 0x00000008150e723e */ /* 0x000fe200000000ff */
[----:B------:R-:W-:Y:S01]  /*3410*/  BSSY.RECONVERGENT B1, `(.L_x_366) ;  /* 0x000023b000017945 */ /* 0x000fe20003800200 */
[----:B------:R-:W-:Y:S01]  /*3420*/  F2FP.F16.F32.PACK_AB R8, RZ, R10 ;  /* 0x0000000aff08723e */ /* 0x000fe200000000ff */
[----:B------:R-:W-:Y:S01]  /*3430*/  IMAD.MOV.U32 R10, RZ, RZ, RZ ;  /* 0x000000ffff0a7224 */ /* 0x000fe200078e00ff */
[----:B------:R-:W-:Y:S01]  /*3440*/  PRMT R12, R14, 0x7632, R12 ;  /* 0x000076320e0c7816 */ /* 0x000fe2000000000c */
[----:B------:R-:W3:Y:S02]  /*3450*/  LDCU.64 UR10, c[0x0][0x380] ;  /* 0x00007000ff0a77ac */ /* 0x000ee40008000a00 */
[----:B------:R1:W4:Y:S08]  /*3460*/  F2F.F16.F32 R13, |R18| ;  /* 0x40000012000d7304 */ /* 0x0003300000200800 */
[----:B------:R-:W1:Y:S01]  /*3470*/  F2F.F16.F32 R15, |R15| ;  /* 0x4000000f000f7304 */ /* 0x000e620000200800 */
[----:B0-----:R-:W-:-:S04]  /*3480*/  UIMAD UR5, UR4, UR4, URZ ;  /* 0x00000004040572a4 */ /* 0x001fc8000f8e02ff */
[----:B------:R-:W-:-:S04]  /*3490*/  UIMAD UR4, UR5, UR4, URZ ;  /* 0x00000004050472a4 */ /* 0x000fc8000f8e02ff */
[----:B------:R-:W-:Y:S02]  /*34a0*/  USHF.R.S32.HI UR8, URZ, 0x1f, UR4 ;  /* 0x0000001fff087899 */ /* 0x000fe40008011404 */
[----:B------:R-:W-:-:S04]  /*34b0*/  IMAD R17, R17, UR4, RZ ;  /* 0x0000000411117c24 */ /* 0x000fc8000f8e02ff */
[C---:B------:R-:W-:Y:S02]  /*34c0*/  IMAD R21, R16.reuse, UR8, R17 ;  /* 0x0000000810157c24 */ /* 0x040fe4000f8e0211 */
[----:B------:R-:W-:-:S04]  /*34d0*/  IMAD.WIDE.U32 R16, R16, UR4, RZ ;  /* 0x0000000410107c25 */ /* 0x000fc8000f8e00ff */
[----:B-1234-:R-:W-:-:S07]  /*34e0*/  IMAD.IADD R20, R17, 0x1, R21 ;  /* 0x0000000111147824 */ /* 0x01efce00078e0215 */
.L_x_432:
[----:B------:R-:W0:Y:S01]  /*34f0*/  LDC R21, c[0x0][0x39c] ;  /* 0x0000e700ff157b82 */ /* 0x000e220000000800 */
[----:B------:R-:W-:Y:S01]  /*3500*/  VIMNMX3.U32 R18, R0, R3, R2, !PT ;  /* 0x000000030012720f */ /* 0x000fe20007800002 */
[----:B------:R-:W-:Y:S03]  /*3510*/  BSSY.RELIABLE B0, `(.L_x_367) ;  /* 0x0000010000007945 */ /* 0x000fe60003800100 */
[----:B0-----:R-:W-:-:S13]  /*3520*/  ISETP.GE.U32.AND P0, PT, R18, R21, PT ;  /* 0x000000151200720c */ /* 0x001fda0003f06070 */
[----:B------:R-:W-:Y:S05]  /*3530*/  @P0 BRA `(.L_x_368) ;  /* 0x0000000000340947 */ /* 0x000fea0003800000 */
[----:B------:R-:W-:Y:S02]  /*3540*/  IMAD R19, R3, UR5, RZ ;  /* 0x0000000503137c24 */ /* 0x000fe4000f8e02ff */
[----:B------:R-:W-:-:S03]  /*3550*/  IMAD R18, R0, R21, RZ ;  /* 0x0000001500127224 */ /* 0x000fc600078e02ff */
[----:B------:R-:W-:Y:S02]  /*3560*/  SHF.R.S32.HI R23, RZ, 0x1f, R19 ;  /* 0x0000001fff177819 */ /* 0x000fe40000011413 */
[--C-:B------:R-:W-:Y:S02]  /*3570*/  IADD3 R25, P0, P1, R19, R16, R18.reuse ;  /* 0x0000001013197210 */ /* 0x100fe4000791e012 */
[----:B------:R-:W-:Y:S02]  /*3580*/  SHF.R.S32.HI R18, RZ, 0x1f, R18 ;  /* 0x0000001fff127819 */ /* 0x000fe40000011412 */
[----:B------:R-:W-:Y:S02]  /*3590*/  SHF.R.S32.HI R19, RZ, 0x1f, R2 ;  /* 0x0000001fff137819 */ /* 0x000fe40000011402 */
[----:B------:R-:W-:Y:S02]  /*35a0*/  IADD3.X R22, PT, PT, R23, R20, R18, P0, P1 ;  /* 0x0000001417167210 */ /* 0x000fe400007e2412 */
[----:B------:R-:W-:-:S04]  /*35b0*/  IADD3 R18, P0, P1, R25, UR10, R2 ;  /* 0x0000000a19127c10 */ /* 0x000fc8000f91e002 */
[----:B------:R-:W-:-:S05]  /*35c0*/  IADD3.X R19, PT, PT, R22, UR11, R19, P0, P1 ;  /* 0x0000000b16137c10 */ /* 0x000fca00087e2413 */
[----:B------:R-:W2:Y:S02]  /*35d0*/  LDG.E.S8.CONSTANT R18, desc[UR6][R18.64] ;  /* 0x0000000612127981 */ /* 0x000ea4000c1e9300 */
[----:B--2---:R-:W-:-:S13]  /*35e0*/  ISETP.GT.AND P0, PT, R18, -0x1, PT ;  /* 0xffffffff1200780c */ /* 0x004fda0003f04270 */
[----:B------:R-:W-:Y:S05]  /*35f0*/  @P0 BREAK.RELIABLE B0 ;  /* 0x0000000000000942 */ /* 0x000fea0003800100 */
[----:B------:R-:W-:Y:S05]  /*3600*/  @P0 BRA `(.L_x_369) ;  /* 0x00000020006c0947 */ /* 0x000fea0003800000 */
.L_x_368:
[----:B------:R-:W-:Y:S05]  /*3610*/  BSYNC.RELIABLE B0 ;  /* 0x0000000000007941 */ /* 0x000fea0003800100 */
.L_x_367:
[----:B------:R-:W-:Y:S01]  /*3620*/  PRMT R12, R12, 0x5410, R8 ;  /* 0x000054100c0c7816 */ /* 0x000fe20000000008 */
[----:B------:R-:W0:Y:S01]  /*3630*/  LDC R23, c[0x0][0x3a8] ;  /* 0x0000ea00ff177b82 */ /* 0x000e220000000800 */
[----:B------:R-:W-:Y:S01]  /*3640*/  VIADD R18, R10, 0x1 ;  /* 0x000000010a127836 */ /* 0x000fe20000000000 */
[----:B------:R-:W-:Y:S02]  /*3650*/  BSSY.RECONVERGENT B2, `(.L_x_370) ;  /* 0x000000a000027945 */ /* 0x000fe40003800200 */
[----:B------:R-:W-:-:S05]  /*3660*/  HSETP2.GEU.AND P0, P1, R14.H0_H0, R12, PT ;  /* 0x0000000c0e007234 */ /* 0x000fca000390e800 */
[----:B------:R-:W-:Y:S02]  /*3670*/  PLOP3.LUT P0, PT, P0, P1, PT, 0xf8, 0x8f ;  /* 0x00000000008f781c */ /* 0x000fe40000703f70 */
[----:B0-----:R-:W-:-:S11]  /*3680*/  ISETP.GE.AND P2, PT, R18, R23, PT ;  /* 0x000000171200720c */ /* 0x001fd60003f46270 */
[----:B------:R-:W-:Y:S05]  /*3690*/  @!P0 BRA `(.L_x_371) ;  /* 0x0000000000148947 */ /* 0x000fea0003800000 */
[----:B------:R-:W-:-:S13]  /*36a0*/  HSETP2.GEU.AND P1, PT, R12.H0_H0, R8.H0_H0, PT ;  /* 0x200000080c007234 */ /* 0x000fda0003f2e800 */
[----:B------:R-:W-:Y:S02]  /*36b0*/  @!P1 HADD2 R12, R12.H0_H0, R13.H0_H0 ;  /* 0x2000000d0c0c9230 */ /* 0x000fe40000000800 */
[----:B------:R-:W-:Y:S02]  /*36c0*/  @!P1 IMAD.IADD R3, R6, 0x1, R3 ;  /* 0x0000000106039824 */ /* 0x000fe400078e0203 */
[----:B------:R-:W-:Y:S02]  /*36d0*/  @P1 HADD2 R8, R8.H0_H0, R15.H0_H0 ;  /* 0x2000000f08081230 */ /* 0x000fe40000000800 */
[----:B------:R-:W-:-:S07]  /*36e0*/  @P1 IMAD.IADD R2, R9, 0x1, R2 ;  /* 0x0000000109021824 */ /* 0x000fce00078e0202 */
.L_x_371:
[----:B------:R-:W-:Y:S05]  /*36f0*/  BSYNC.RECONVERGENT B2 ;  /* 0x0000000000027941 */ /* 0x000fea0003800200 */
.L_x_370:
[----:B------:R-:W-:Y:S02]  /*3700*/  @!P0 HADD2 R14, R14.H0_H0, R11.H0_H0 ;  /* 0x2000000b0e0e8230 */ /* 0x000fe40000000800 */
[----:B------:R-:W-:Y:S01]  /*3710*/  @!P0 IMAD.IADD R0, R7, 0x1, R0 ;  /* 0x0000000107008824 */ /* 0x000fe200078e0200 */
[----:B------:R-:W-:Y:S06]  /*3720*/  @P2 BRA `(.L_x_365) ;  /* 0x0000001c00f82947 */ /* 0x000fec0003800000 */
[----:B------:R-:W-:Y:S01]  /*3730*/  VIMNMX3.U32 R18, R0, R3, R2, !PT ;  /* 0x000000030012720f */ /* 0x000fe20007800002 */
[----:B------:R-:W-:Y:S03]  /*3740*/  BSSY.RELIABLE B2, `(.L_x_372) ;  /* 0x0000010000027945 */ /* 0x000fe60003800100 */
[----:B------:R-:W-:-:S13]  /*3750*/  ISETP.GE.U32.AND P0, PT, R18, R21, PT ;  /* 0x000000151200720c */ /* 0x000fda0003f06070 */
        /* <DEDUP_REMOVED lines=14> */
.L_x_373:
[----:B------:R-:W-:Y:S05]  /*3840*/  BSYNC.RELIABLE B2 ;  /* 0x0000000000027941 */ /* 0x000fea0003800100 */
.L_x_372:
[----:B------:R-:W-:Y:S01]  /*3850*/  PRMT R12, R12, 0x5410, R8 ;  /* 0x000054100c0c7816 */ /* 0x000fe20000000008 */
[----:B------:R-:W-:Y:S01]  /*3860*/  VIADD R18, R10, 0x2 ;  /* 0x000000020a127836 */ /* 0x000fe20000000000 */
[----:B------:R-:W-:Y:S03]  /*3870*/  BSSY.RECONVERGENT B2, `(.L_x_374) ;  /* 0x000000a000027945 */ /* 0x000fe60003800200 */
[----:B------:R-:W-:-:S05]  /*3880*/  HSETP2.GEU.AND P0, P1, R14.H0_H0, R12, PT ;  /* 0x0000000c0e007234 */ /* 0x000fca000390e800 */
[----:B------:R-:W-:Y:S02]  /*3890*/  PLOP3.LUT P0, PT, P0, P1, PT, 0xf8, 0x8f ;  /* 0x00000000008f781c */ /* 0x000fe40000703f70 */
[----:B------:R-:W-:-:S11]  /*38a0*/  ISETP.GE.AND P1, PT, R18, R23, PT ;  /* 0x000000171200720c */ /* 0x000fd60003f26270 */
[----:B------:R-:W-:Y:S05]  /*38b0*/  @!P0 BRA `(.L_x_375) ;  /* 0x0000000000148947 */ /* 0x000fea0003800000 */
[----:B------:R-:W-:-:S13]  /*38c0*/  HSETP2.GEU.AND P2, PT, R12.H0_H0, R8.H0_H0, PT ;  /* 0x200000080c007234 */ /* 0x000fda0003f4e800 */
[----:B------:R-:W-:Y:S02]  /*38d0*/  @!P2 HADD2 R12, R12.H0_H0, R13.H0_H0 ;  /* 0x2000000d0c0ca230 */ /* 0x000fe40000000800 */
[----:B------:R-:W-:Y:S02]  /*38e0*/  @!P2 IMAD.IADD R3, R6, 0x1, R3 ;  /* 0x000000010603a824 */ /* 0x000fe400078e0203 */
[----:B------:R-:W-:Y:S02]  /*38f0*/  @P2 HADD2 R8, R8.H0_H0, R15.H0_H0 ;  /* 0x2000000f08082230 */ /* 0x000fe40000000800 */
[----:B------:R-:W-:-:S07]  /*3900*/  @P2 IMAD.IADD R2, R9, 0x1, R2 ;  /* 0x0000000109022824 */ /* 0x000fce00078e0202 */
.L_x_375:
[----:B------:R-:W-:Y:S05]  /*3910*/  BSYNC.RECONVERGENT B2 ;  /* 0x0000000000027941 */ /* 0x000fea0003800200 */
.L_x_374:
        /* <DEDUP_REMOVED lines=20> */
.L_x_377:
[----:B------:R-:W-:Y:S05]  /*3a60*/  BSYNC.RELIABLE B2 ;  /* 0x0000000000027941 */ /* 0x000fea0003800100 */
.L_x_376:
        /* <DEDUP_REMOVED lines=12> */
.L_x_379:
[----:B------:R-:W-:Y:S05]  /*3b30*/  BSYNC.RECONVERGENT B2 ;  /* 0x0000000000027941 */ /* 0x000fea0003800200 */
.L_x_378:
        /* <DEDUP_REMOVED lines=20> */
.L_x_381:
[----:B------:R-:W-:Y:S05]  /*3c80*/  BSYNC.RELIABLE B2 ;  /* 0x0000000000027941 */ /* 0x000fea0003800100 */
.L_x_380:
        /* <DEDUP_REMOVED lines=12> */
.L_x_383:
[----:B------:R-:W-:Y:S05]  /*3d50*/  BSYNC.RECONVERGENT B2 ;  /* 0x0000000000027941 */ /* 0x000fea0003800200 */
.L_x_382:
        /* <DEDUP_REMOVED lines=20> */
.L_x_385:
[----:B------:R-:W-:Y:S05]  /*3ea0*/  BSYNC.RELIABLE B2 ;  /* 0x0000000000027941 */ /* 0x000fea0003800100 */
.L_x_384:
        /* <DEDUP_REMOVED lines=12> */
.L_x_387:
[----:B------:R-:W-:Y:S05]  /*3f70*/  BSYNC.RECONVERGENT B2 ;  /* 0x0000000000027941 */ /* 0x000fea0003800200 */
.L_x_386:
        /* <DEDUP_REMOVED lines=20> */
.L_x_389:
[----:B------:R-:W-:Y:S05]  /*40c0*/  BSYNC.RELIABLE B2 ;  /* 0x0000000000027941 */ /* 0x000fea0003800100 */
.L_x_388:
        /* <DEDUP_REMOVED lines=12> */
.L_x_391:
[----:B------:R-:W-:Y:S05]  /*4190*/  BSYNC.RECONVERGENT B2 ;  /* 0x0000000000027941 */ /* 0x000fea0003800200 */
.L_x_390:
        /* <DEDUP_REMOVED lines=20> */
.L_x_393:
[----:B------:R-:W-:Y:S05]  /*42e0*/  BSYNC.RELIABLE B2 ;  /* 0x0000000000027941 */ /* 0x000fea0003800100 */
.L_x_392:
        /* <DEDUP_REMOVED lines=12> */
.L_x_395:
[----:B------:R-:W-:Y:S05]  /*43b0*/  BSYNC.RECONVERGENT B2 ;  /* 0x0000000000027941 */ /* 0x000fea0003800200 */
.L_x_394:
        /* <DEDUP_REMOVED lines=20> */
.L_x_397:
[----:B------:R-:W-:Y:S05]  /*4500*/  BSYNC.RELIABLE B2 ;  /* 0x0000000000027941 */ /* 0x000fea0003800100 */
.L_x_396:
        /* <DEDUP_REMOVED lines=12> */
.L_x_399:
[----:B------:R-:W-:Y:S05]  /*45d0*/  BSYNC.RECONVERGENT B2 ;  /* 0x0000000000027941 */ /* 0x000fea0003800200 */
.L_x_398:
        /* <DEDUP_REMOVED lines=20> */
.L_x_401:
[----:B------:R-:W-:Y:S05]  /*4720*/  BSYNC.RELIABLE B2 ;  /* 0x0000000000027941 */ /* 0x000fea0003800100 */
.L_x_400:
[----:B------:R-:W-:Y:S01]  /*4730*/  PRMT R12, R12, 0x5410, R8 ;  /* 0x000054100c0c7816 */ /* 0x000fe20000000008 */
[----:B------:R-:W-:Y:S01]  /*4740*/  BSSY.RECONVERGENT B2, `(.L_x_402) ;  /* 0x000000b000027945 */ /* 0x000fe20003800200 */
[----:B------:R-:W-:-:S03]  /*4750*/  IADD3 R18, PT, PT, R10, 0x9, RZ ;  /* 0x000000090a127810 */ /* 0x000fc60007ffe0ff */
        /* <DEDUP_REMOVED lines=9> */
.L_x_403:
[----:B------:R-:W-:Y:S05]  /*47f0*/  BSYNC.RECONVERGENT B2 ;  /* 0x0000000000027941 */ /* 0x000fea0003800200 */
.L_x_402:
        /* <DEDUP_REMOVED lines=20> */
.L_x_405:
[----:B------:R-:W-:Y:S05]  /*4940*/  BSYNC.RELIABLE B2 ;  /* 0x0000000000027941 */ /* 0x000fea0003800100 */
.L_x_404:
        /* <DEDUP_REMOVED lines=12> */
.L_x_407:
[----:B------:R-:W-:Y:S05]  /*4a10*/  BSYNC.RECONVERGENT B2 ;  /* 0x0000000000027941 */ /* 0x000fea0003800200 */
.L_x_406:
        /* <DEDUP_REMOVED lines=20> */
.L_x_409:
[----:B------:R-:W-:Y:S05]  /*4b60*/  BSYNC.RELIABLE B2 ;  /* 0x0000000000027941 */ /* 0x000fea0003800100 */
.L_x_408:
        /* <DEDUP_REMOVED lines=12> */
.L_x_411:
[----:B------:R-:W-:Y:S05]  /*4c30*/  BSYNC.RECONVERGENT B2 ;  /* 0x0000000000027941 */ /* 0x000fea0003800200 */
.L_x_410:
        /* <DEDUP_REMOVED lines=20> */
.L_x_413:
[----:B------:R-:W-:Y:S05]  /*4d80*/  BSYNC.RELIABLE B2 ;  /* 0x0000000000027941 */ /* 0x000fea0003800100 */
.L_x_412:
        /* <DEDUP_REMOVED lines=12> */
.L_x_415:
[----:B------:R-:W-:Y:S05]  /*4e50*/  BSYNC.RECONVERGENT B2 ;  /* 0x0000000000027941 */ /* 0x000fea0003800200 */
.L_x_414:
        /* <DEDUP_REMOVED lines=20> */
.L_x_417:
[----:B------:R-:W-:Y:S05]  /*4fa0*/  BSYNC.RELIABLE B2 ;  /* 0x0000000000027941 */ /* 0x000fea0003800100 */
.L_x_416:
        /* <DEDUP_REMOVED lines=12> */
.L_x_419:
[----:B------:R-:W-:Y:S05]  /*5070*/  BSYNC.RECONVERGENT B2 ;  /* 0x0000000000027941 */ /* 0x000fea0003800200 */
.L_x_418:
        /* <DEDUP_REMOVED lines=20> */
.L_x_421:
[----:B------:R-:W-:Y:S05]  /*51c0*/  BSYNC.RELIABLE B2 ;  /* 0x0000000000027941 */ /* 0x000fea0003800100 */
.L_x_420:
        /* <DEDUP_REMOVED lines=12> */
.L_x_423:
[----:B------:R-:W-:Y:S05]  /*5290*/  BSYNC.RECONVERGENT B2 ;  /* 0x0000000000027941 */ /* 0x000fea0003800200 */
.L_x_422:
        /* <DEDUP_REMOVED lines=20> */
.L_x_425:
[----:B------:R-:W-:Y:S05]  /*53e0*/  BSYNC.RELIABLE B2 ;  /* 0x0000000000027941 */ /* 0x000fea0003800100 */
.L_x_424:
        /* <DEDUP_REMOVED lines=12> */
.L_x_427:
[----:B------:R-:W-:Y:S05]  /*54b0*/  BSYNC.RECONVERGENT B2 ;  /* 0x0000000000027941 */ /* 0x000fea0003800200 */
.L_x_426:
[----:B------:R-:W-:Y:S02]  /*54c0*/  @!P0 HADD2 R14, R14.H0_H0, R11.H0_H0 ;  /* 0x2000000b0e0e8230 */ /* 0x000fe40000000800 */
[----:B------:R-:W-:Y:S01]  /*54d0*/  @!P0 IMAD.IADD R0, R7, 0x1, R0 ;  /* 0x0000000107008824 */ /* 0x000fe200078e0200 */
[----:B------:R-:W-:Y:S06]  /*54e0*/  @P1 BRA `(.L_x_365) ;  /* 0x0000000000881947 */ /* 0x000fec0003800000 */
[----:B------:R-:W-:Y:S01]  /*54f0*/  VIMNMX3.U32 R18, R0, R3, R2, !PT ;  /* 0x000000030012720f */ /* 0x000fe20007800002 */
[----:B------:R-:W-:Y:S03]  /*5500*/  BSSY.RELIABLE B2, `(.L_x_428) ;  /* 0x0000010000027945 */ /* 0x000fe60003800100 */
[----:B------:R-:W-:-:S13]  /*5510*/  ISETP.GE.U32.AND P0, PT, R18, R21, PT ;  /* 0x000000151200720c */ /* 0x000fda0003f06070 */
[----:B------:R-:W-:Y:S05]  /*5520*/  @P0 BRA `(.L_x_429) ;  /* 0x0000000000340947 */ /* 0x000fea0003800000 */
[----:B------:R-:W-:Y:S02]  /*5530*/  IMAD R21, R0, R21, RZ ;  /* 0x0000001500157224 */ /* 0x000fe400078e02ff */
[----:B------:R-:W-:-:S03]  /*5540*/  IMAD R19, R3, UR5, RZ ;  /* 0x0000000503137c24 */ /* 0x000fc6000f8e02ff */
[--C-:B------:R-:W-:Y:S02]  /*5550*/  SHF.R.S32.HI R18, RZ, 0x1f, R21.reuse ;  /* 0x0000001fff127819 */ /* 0x100fe40000011415 */
[----:B------:R-:W-:Y:S02]  /*5560*/  IADD3 R25, P0, P1, R19, R16, R21 ;  /* 0x0000001013197210 */ /* 0x000fe4000791e015 */
        /* <DEDUP_REMOVED lines=9> */
.L_x_429:
[----:B------:R-:W-:Y:S05]  /*5600*/  BSYNC.RELIABLE B2 ;  /* 0x0000000000027941 */ /* 0x000fea0003800100 */
.L_x_428:
[----:B------:R-:W-:Y:S01]  /*5610*/  PRMT R12, R12, 0x5410, R8 ;  /* 0x000054100c0c7816 */ /* 0x000fe20000000008 */
[----:B------:R-:W-:Y:S04]  /*5620*/  BSSY.RECONVERGENT B0, `(.L_x_430) ;  /* 0x000000b000007945 */ /* 0x000fe80003800200 */
[----:B------:R-:W-:-:S05]  /*5630*/  HSETP2.GEU.AND P0, P1, R14.H0_H0, R12, PT ;  /* 0x0000000c0e007234 */ /* 0x000fca000390e800 */
[----:B------:R-:W-:-:S13]  /*5640*/  PLOP3.LUT P0, PT, P0, P1, PT, 0xf8, 0x8f ;  /* 0x00000000008f781c */ /* 0x000fda0000703f70 */
[----:B------:R-:W-:Y:S02]  /*5650*/  @!P0 HADD2 R14, R14.H0_H0, R11.H0_H0 ;  /* 0x2000000b0e0e8230 */ /* 0x000fe40000000800 */
[----:B------:R-:W-:Y:S01]  /*5660*/  @!P0 IMAD.IADD R0, R7, 0x1, R0 ;  /* 0x0000000107008824 */ /* 0x000fe200078e0200 */
[----:B------:R-:W-:Y:S06]  /*5670*/  @!P0 BRA `(.L_x_431) ;  /* 0x0000000000148947 */ /* 0x000fec0003800000 */
[----:B------:R-:W-:-:S13]  /*5680*/  HSETP2.GEU.AND P0, PT, R12.H0_H0, R8.H0_H0, PT ;  /* 0x200000080c007234 */ /* 0x000fda0003f0e800 */
[----:B------:R-:W-:Y:S02]  /*5690*/  @!P0 HADD2 R12, R12.H0_H0, R13.H0_H0 ;  /* 0x2000000d0c0c8230 */ /* 0x000fe40000000800 */
[----:B------:R-:W-:Y:S02]  /*56a0*/  @!P0 IMAD.IADD R3, R6, 0x1, R3 ;  /* 0x0000000106038824 */ /* 0x000fe400078e0203 */
[----:B------:R-:W-:Y:S02]  /*56b0*/  @P0 HADD2 R8, R8.H0_H0, R15.H0_H0 ;  /* 0x2000000f08080230 */ /* 0x000fe40000000800 */
[----:B------:R-:W-:-:S07]  /*56c0*/  @P0 IMAD.IADD R2, R9, 0x1, R2 ;  /* 0x0000000109020824 */ /* 0x000fce00078e0202 */
.L_x_431:
[----:B------:R-:W-:Y:S05]  /*56d0*/  BSYNC.RECONVERGENT B0 ;  /* 0x0000000000007941 */ /* 0x000fea0003800200 */
.L_x_430:
[----:B------:R-:W-:-:S05]  /*56e0*/  VIADD R10, R10, 0x10 ;  /* 0x000000100a0a7836 */ /* 0x000fca0000000000 */
[----:B------:R-:W-:-:S13]  /*56f0*/  ISETP.GE.AND P0, PT, R10, R23, PT ;  /* 0x000000170a00720c */ /* 0x000fda0003f06270 */
[----:B------:R-:W-:Y:S05]  /*5700*/  @!P0 BRA `(.L_x_432) ;  /* 0xffffffdc00788947 */ /* 0x000fea000383ffff */
.L_x_365:
[----:B------:R-:W0:Y:S01]  /*5710*/  LDC.64 R2, c[0x0][0x390] ;  /* 0x0000e400ff027b82 */ /* 0x000e220000000a00 */
[----:B------:R-:W-:-:S07]  /*5720*/  IMAD R5, R5, 0x3, RZ ;  /* 0x0000000305057824 */ /* 0x000fce00078e02ff */
[----:B------:R-:W1:Y:S08]  /*5730*/  LDC.U8 R7, c[0x3][0xcf] ;  /* 0x00c033c0ff077b82 */ /* 0x000e700000000000 */
[----:B------:R-:W2:Y:S08]  /*5740*/  LDC.U8 R9, c[0x3][0xd0] ;  /* 0x00c03400ff097b82 */ /* 0x000eb00000000000 */
[----:B------:R-:W3:Y:S01]  /*5750*/  LDC.U8 R11, c[0x3][0xd1] ;  /* 0x00c03440ff0b7b82 */ /* 0x000ee20000000000 */
[----:B0-----:R-:W-:-:S04]  /*5760*/  IMAD.WIDE.U32 R2, R4, 0x3, R2 ;  /* 0x0000000304027825 */ /* 0x001fc800078e0002 */
[----:B------:R-:W-:-:S05]  /*5770*/  IMAD.IADD R3, R3, 0x1, R5 ;  /* 0x0000000103037824 */ /* 0x000fca00078e0205 */
[----:B-1----:R-:W-:Y:S04]  /*5780*/  STG.E.U8 desc[UR6][R2.64], R7 ;  /* 0x0000000702007986 */ /* 0x002fe8000c101106 */
[----:B--2---:R-:W-:Y:S04]  /*5790*/  STG.E.U8 desc[UR6][R2.64+0x1], R9 ;  /* 0x0000010902007986 */ /* 0x004fe8000c101106 */
[----:B---3--:R-:W-:Y:S01]  /*57a0*/  STG.E.U8 desc[UR6][R2.64+0x2], R11 ;  /* 0x0000020b02007986 */ /* 0x008fe2000c101106 */
[----:B------:R-:W-:Y:S05]  /*57b0*/  EXIT ;  /* 0x000000000000794d */ /* 0x000fea0003800000 */
.L_x_369:
[----:B------:R-:W-:Y:S05]  /*57c0*/  BSYNC.RECONVERGENT B1 ;  /* 0x0000000000017941 */ /* 0x000fea0003800200 */
.L_x_366:
[----:B------:R-:W-:Y:S01]  /*57d0*/  LOP3.LUT R18, R18, 0xff, RZ, 0xc0, !PT ;  /* 0x000000ff12127812 */ /* 0x000fe200078ec0ff */
[----:B------:R-:W-:Y:S02]  /*57e0*/  IMAD.MOV.U32 R3, RZ, RZ, 0xa8 ;  /* 0x000000a8ff037424 */ /* 0x000fe400078e00ff */
[----:B------:R-:W-:Y:S02]  /*57f0*/  IMAD R5, R5, 0x3, RZ ;  /* 0x0000000305057824 */ /* 0x000fe400078e02ff */
[----:B------:R-:W-:Y:S02]  /*5800*/  IMAD R18, R18, 0x3, R3 ;  /* 0x0000000312127824 */ /* 0x000fe400078e0203 */
[----:B------:R-:W0:Y:S08]  /*5810*/  LDC.64 R2, c[0x0][0x390] ;  /* 0x0000e400ff027b82 */ /* 0x000e300000000a00 */
        /* <DEDUP_REMOVED lines=9> */
        .weak           $__internal_6_$__cuda_sm20_rcp_rn_f32_slowpath
        .type           $__internal_6_$__cuda_sm20_rcp_rn_f32_slowpath,@function
        .size           $__internal_6_$__cuda_sm20_rcp_rn_f32_slowpath,($__internal_7_$__cuda_sm3x_div_rn_noftz_f32_slowpath - $__internal_6_$__cuda_sm20_rcp_rn_f32_slowpath)
$__internal_6_$__cuda_sm20_rcp_rn_f32_slowpath:
[----:B------:R-:W-:Y:S01]  /*58b0*/  IMAD.SHL.U32 R12, R11, 0x2, RZ ;  /* 0x000000020b0c7824 */ /* 0x000fe200078e00ff */
[----:B------:R-:W-:Y:S04]  /*58c0*/  BSSY.RECONVERGENT B1, `(.L_x_433) ;  /* 0x0000030000017945 */ /* 0x000fe80003800200 */
[----:B------:R-:W-:-:S04]  /*58d0*/  SHF.R.U32.HI R12, RZ, 0x18, R12 ;  /* 0x00000018ff0c7819 */ /* 0x000fc8000001160c */
[----:B------:R-:W-:-:S13]  /*58e0*/  ISETP.NE.U32.AND P3, PT, R12, RZ, PT ;  /* 0x000000ff0c00720c */ /* 0x000fda0003f65070 */
[----:B------:R-:W-:Y:S05]  /*58f0*/  @P3 BRA `(.L_x_434) ;  /* 0x0000000000283947 */ /* 0x000fea0003800000 */
[----:B------:R-:W-:-:S05]  /*5900*/  IMAD.SHL.U32 R12, R11, 0x2, RZ ;  /* 0x000000020b0c7824 */ /* 0x000fca00078e00ff */
[----:B------:R-:W-:-:S13]  /*5910*/  ISETP.NE.AND P3, PT, R12, RZ, PT ;  /* 0x000000ff0c00720c */ /* 0x000fda0003f65270 */
[----:B------:R-:W-:Y:S01]  /*5920*/  @P3 FFMA R22, R11, 1.84467440737095516160e+19, RZ ;  /* 0x5f8000000b163823 */ /* 0x000fe200000000ff */
[----:B------:R-:W-:Y:S08]  /*5930*/  @!P3 MUFU.RCP R13, R11 ;  /* 0x0000000b000db308 */ /* 0x000ff00000001000 */
[----:B------:R-:W0:Y:S02]  /*5940*/  @P3 MUFU.RCP R23, R22 ;  /* 0x0000001600173308 */ /* 0x000e240000001000 */
[----:B0-----:R-:W-:-:S04]  /*5950*/  @P3 FFMA R12, R22, R23, -1 ;  /* 0xbf800000160c3423 */ /* 0x001fc80000000017 */
[----:B------:R-:W-:-:S04]  /*5960*/  @P3 FADD.FTZ R12, -RZ, -R12 ;  /* 0x8000000cff0c3221 */ /* 0x000fc80000010100 */
[----:B------:R-:W-:-:S04]  /*5970*/  @P3 FFMA R12, R23, R12, R23 ;  /* 0x0000000c170c3223 */ /* 0x000fc80000000017 */
[----:B------:R-:W-:Y:S01]  /*5980*/  @P3 FFMA R13, R12, 1.84467440737095516160e+19, RZ ;  /* 0x5f8000000c0d3823 */ /* 0x000fe200000000ff */
[----:B------:R-:W-:Y:S06]  /*5990*/  BRA `(.L_x_435) ;  /* 0x0000000000887947 */ /* 0x000fec0003800000 */
.L_x_434:
        /* <DEDUP_REMOVED lines=9> */
[----:B------:R-:W-:-:S04]  /*5a30*/  FADD.FTZ R25, -RZ, -R24 ;  /* 0x80000018ff197221 */ /* 0x000fc80000010100 */
        /* <DEDUP_REMOVED lines=9> */
[----:B------:R-:W-:Y:S02]  /*5ad0*/  LOP3.LUT P3, RZ, R24, R13, R22, 0xf8, !PT ;  /* 0x0000000d18ff7212 */ /* 0x000fe4000786f816 */
[C---:B------:R-:W-:Y:S02]  /*5ae0*/  LOP3.LUT P4, RZ, R26.reuse, 0x1, RZ, 0xc0, !PT ;  /* 0x000000011aff7812 */ /* 0x040fe4000788c0ff */
[----:B------:R-:W-:-:S04]  /*5af0*/  LOP3.LUT P5, RZ, R26, 0x2, RZ, 0xc0, !PT ;  /* 0x000000021aff7812 */ /* 0x000fc800078ac0ff */
[----:B------:R-:W-:Y:S02]  /*5b00*/  PLOP3.LUT P3, PT, P4, P3, P5, 0xe0, 0x0 ;  /* 0x000000000000781c */ /* 0x000fe40002767c50 */
[----:B------:R-:W-:Y:S02]  /*5b10*/  LOP3.LUT P4, RZ, R11, 0x7fffff, RZ, 0xc0, !PT ;  /* 0x007fffff0bff7812 */ /* 0x000fe4000788c0ff */
[----:B------:R-:W-:-:S05]  /*5b20*/  SEL R13, RZ, 0x1, !P3 ;  /* 0x00000001ff0d7807 */ /* 0x000fca0005800000 */
[----:B------:R-:W-:-:S05]  /*5b30*/  IMAD.MOV R13, RZ, RZ, -R13 ;  /* 0x000000ffff0d7224 */ /* 0x000fca00078e0a0d */
[----:B------:R-:W-:Y:S01]  /*5b40*/  ISETP.GE.AND P3, PT, R13, RZ, PT ;  /* 0x000000ff0d00720c */ /* 0x000fe20003f66270 */
[----:B------:R-:W-:-:S05]  /*5b50*/  VIADD R13, R12, 0xffffff04 ;  /* 0xffffff040c0d7836 */ /* 0x000fca0000000000 */
[----:B------:R-:W-:-:S07]  /*5b60*/  SHF.R.U32.HI R22, RZ, R13, R22 ;  /* 0x0000000dff167219 */ /* 0x000fce0000011616 */
[----:B------:R-:W-:-:S04]  /*5b70*/  @!P3 VIADD R22, R22, 0x1 ;  /* 0x000000011616b836 */ /* 0x000fc80000000000 */
[----:B------:R-:W-:-:S05]  /*5b80*/  @!P4 IMAD.SHL.U32 R22, R22, 0x2, RZ ;  /* 0x000000021616c824 */ /* 0x000fca00078e00ff */
[----:B------:R-:W-:Y:S01]  /*5b90*/  LOP3.LUT R13, R22, 0x80000000, R11, 0xf8, !PT ;  /* 0x80000000160d7812 */ /* 0x000fe200078ef80b */
[----:B------:R-:W-:Y:S06]  /*5ba0*/  BRA `(.L_x_435) ;  /* 0x0000000000047947 */ /* 0x000fec0003800000 */
.L_x_436:
[----:B------:R0:W1:Y:S02]  /*5bb0*/  MUFU.RCP R13, R11 ;  /* 0x0000000b000d7308 */ /* 0x0000640000001000 */
.L_x_435:
[----:B------:R-:W-:Y:S05]  /*5bc0*/  BSYNC.RECONVERGENT B1 ;  /* 0x0000000000017941 */ /* 0x000fea0003800200 */
.L_x_433:
[----:B01----:R-:W-:Y:S02]  /*5bd0*/  IMAD.MOV.U32 R11, RZ, RZ, R13 ;  /* 0x000000ffff0b7224 */ /* 0x003fe400078e000d */
[----:B------:R-:W-:Y:S02]  /*5be0*/  IMAD.MOV.U32 R12, RZ, RZ, R20 ;  /* 0x000000ffff0c7224 */ /* 0x000fe400078e0014 */
[----:B------:R-:W-:-:S04]  /*5bf0*/  IMAD.MOV.U32 R13, RZ, RZ, 0x0 ;  /* 0x00000000ff0d7424 */ /* 0x000fc800078e00ff */
[----:B------:R-:W-:Y:S05]  /*5c00*/  RET.REL.NODEC R12 `(_Z24render_kernel_uint8_fp16PKaPKfPhiiiiiff) ;  /* 0xffffffa00cfc7950 */ /* 0x000fea0003c3ffff */
        .weak           $__internal_7_$__cuda_sm3x_div_rn_noftz_f32_slowpath
        .type           $__internal_7_$__cuda_sm3x_div_rn_noftz_f32_slowpath,@function
        .size           $__internal_7_$__cuda_sm3x_div_rn_noftz_f32_slowpath,(.L_x_1234 - $__internal_7_$__cuda_sm3x_div_rn_noftz_f32_slowpath)
$__internal_7_$__cuda_sm3x_div_rn_noftz_f32_slowpath:
[--C-:B------:R-:W-:Y:S01]  /*5c10*/  SHF.R.U32.HI R5, RZ, 0x17, R2.reuse ;  /* 0x00000017ff057819 */ /* 0x100fe20000011602 */
[----:B------:R-:W-:Y:S01]  /*5c20*/  BSSY.RECONVERGENT B1, `(.L_x_437) ;  /* 0x0000063000017945 */ /* 0x000fe20003800200 */
[----:B------:R-:W-:Y:S01]  /*5c30*/  SHF.R.U32.HI R20, RZ, 0x17, R3 ;  /* 0x00000017ff147819 */ /* 0x000fe20000011603 */
[----:B------:R-:W-:Y:S01]  /*5c40*/  IMAD.MOV.U32 R24, RZ, RZ, R2 ;  /* 0x000000ffff187224 */ /* 0x000fe200078e0002 */
[----:B------:R-:W-:Y:S02]  /*5c50*/  LOP3.LUT R5, R5, 0xff, RZ, 0xc0, !PT ;  /* 0x000000ff05057812 */ /* 0x000fe400078ec0ff */
[----:B------:R-:W-:-:S03]  /*5c60*/  LOP3.LUT R20, R20, 0xff, RZ, 0xc0, !PT ;  /* 0x000000ff14147812 */ /* 0x000fc600078ec0ff */
[----:B------:R-:W-:Y:S02]  /*5c70*/  VIADD R25, R5, 0xffffffff ;  /* 0xffffffff05197836 */ /* 0x000fe40000000000 */
[----:B------:R-:W-:-:S03]  /*5c80*/  VIADD R21, R20, 0xffffffff ;  /* 0xffffffff14157836 */ /* 0x000fc60000000000 */
[----:B------:R-:W-:-:S04]  /*5c90*/  ISETP.GT.U32.AND P0, PT, R25, 0xfd, PT ;  /* 0x000000fd1900780c */ /* 0x000fc80003f04070 */
[----:B------:R-:W-:-:S13]  /*5ca0*/  ISETP.GT.U32.OR P0, PT, R21, 0xfd, P0 ;  /* 0x000000fd1500780c */ /* 0x000fda0000704470 */
[----:B------:R-:W-:Y:S01]  /*5cb0*/  @!P0 IMAD.MOV.U32 R19, RZ, RZ, RZ ;  /* 0x000000ffff138224 */ /* 0x000fe200078e00ff */
[----:B------:R-:W-:Y:S06]  /*5cc0*/  @!P0 BRA `(.L_x_438) ;  /* 0x00000000005c8947 */ /* 0x000fec0003800000 */
        /* <DEDUP_REMOVED lines=16> */
[----:B------:R-:W-:Y:S02]  /*5dd0*/  ISETP.GE.AND P0, PT, R21, RZ, PT ;  /* 0x000000ff1500720c */ /* 0x000fe40003f06270 */
[----:B------:R-:W-:-:S11]  /*5de0*/  ISETP.GE.AND P1, PT, R25, RZ, PT ;  /* 0x000000ff1900720c */ /* 0x000fd60003f26270 */
[----:B------:R-:W-:Y:S02]  /*5df0*/  @P0 IMAD.MOV.U32 R19, RZ, RZ, RZ ;  /* 0x000000ffff130224 */ /* 0x000fe400078e00ff */
[----:B------:R-:W-:Y:S01]  /*5e00*/  @!P0 FFMA R3, R3, 1.84467440737095516160e+19, RZ ;  /* 0x5f80000003038823 */ /* 0x000fe200000000ff */
[----:B------:R-:W-:Y:S02]  /*5e10*/  @!P0 IMAD.MOV.U32 R19, RZ, RZ, -0x40 ;  /* 0xffffffc0ff138424 */ /* 0x000fe400078e00ff */
[----:B------:R-:W-:Y:S02]  /*5e20*/  @!P1 FFMA R24, R2, 1.84467440737095516160e+19, RZ ;  /* 0x5f80000002189823 */ /* 0x000fe400000000ff */
[----:B------:R-:W-:-:S07]  /*5e30*/  @!P1 VIADD R19, R19, 0x40 ;  /* 0x0000004013139836 */ /* 0x000fce0000000000 */
.L_x_438:
[----:B------:R-:W-:Y:S01]  /*5e40*/  LEA R21, R5, 0xc0800000, 0x17 ;  /* 0xc080000005157811 */ /* 0x000fe200078eb8ff */
[----:B------:R-:W-:Y:S04]  /*5e50*/  BSSY.RECONVERGENT B2, `(.L_x_443) ;  /* 0x0000036000027945 */ /* 0x000fe80003800200 */
[----:B------:R-:W-:Y:S02]  /*5e60*/  IMAD.IADD R25, R24, 0x1, -R21 ;  /* 0x0000000118197824 */ /* 0x000fe400078e0a15 */
[----:B------:R-:W-:Y:S02]  /*5e70*/  VIADD R24, R20, 0xffffff81 ;  /* 0xffffff8114187836 */ /* 0x000fe40000000000 */
[----:B------:R-:W0:Y:S01]  /*5e80*/  MUFU.RCP R21, R25 ;  /* 0x0000001900157308 */ /* 0x000e220000001000 */
[----:B------:R-:W-:Y:S01]  /*5e90*/  FADD.FTZ R26, -RZ, -R25 ;  /* 0x80000019ff1a7221 */ /* 0x000fe20000010100 */
[C---:B------:R-:W-:Y:S01]  /*5ea0*/  IMAD R3, R24.reuse, -0x800000, R3 ;  /* 0xff80000018037824 */ /* 0x040fe200078e0203 */
[----:B------:R-:W-:-:S05]  /*5eb0*/  IADD3 R24, PT, PT, R24, 0x7f, -R5 ;  /* 0x0000007f18187810 */ /* 0x000fca0007ffe805 */
[----:B------:R-:W-:Y:S02]  /*5ec0*/  IMAD.IADD R24, R24, 0x1, R19 ;  /* 0x0000000118187824 */ /* 0x000fe400078e0213 */
[----:B0-----:R-:W-:-:S04]  /*5ed0*/  FFMA R20, R21, R26, 1 ;  /* 0x3f80000015147423 */ /* 0x001fc8000000001a */
[----:B------:R-:W-:-:S04]  /*5ee0*/  FFMA R20, R21, R20, R21 ;  /* 0x0000001415147223 */ /* 0x000fc80000000015 */
[----:B------:R-:W-:-:S04]  /*5ef0*/  FFMA R21, R3, R20, RZ ;  /* 0x0000001403157223 */ /* 0x000fc800000000ff */
[----:B------:R-:W-:-:S04]  /*5f00*/  FFMA R27, R26, R21, R3 ;  /* 0x000000151a1b7223 */ /* 0x000fc80000000003 */
[----:B------:R-:W-:-:S04]  /*5f10*/  FFMA R21, R20, R27, R21 ;  /* 0x0000001b14157223 */ /* 0x000fc80000000015 */
[----:B------:R-:W-:-:S04]  /*5f20*/  FFMA R26, R26, R21, R3 ;  /* 0x000000151a1a7223 */ /* 0x000fc80000000003 */
[----:B------:R-:W-:-:S05]  /*5f30*/  FFMA R3, R20, R26, R21 ;  /* 0x0000001a14037223 */ /* 0x000fca0000000015 */
[----:B------:R-:W-:-:S04]  /*5f40*/  SHF.R.U32.HI R5, RZ, 0x17, R3 ;  /* 0x00000017ff057819 */ /* 0x000fc80000011603 */
[----:B------:R-:W-:-:S05]  /*5f50*/  LOP3.LUT R5, R5, 0xff, RZ, 0xc0, !PT ;  /* 0x000000ff05057812 */ /* 0x000fca00078ec0ff */
[----:B------:R-:W-:-:S04]  /*5f60*/  IMAD.IADD R5, R5, 0x1, R24 ;  /* 0x0000000105057824 */ /* 0x000fc800078e0218 */
[----:B------:R-:W-:-:S05]  /*5f70*/  VIADD R19, R5, 0xffffffff ;  /* 0xffffffff05137836 */ /* 0x000fca0000000000 */
[----:B------:R-:W-:-:S13]  /*5f80*/  ISETP.GE.U32.AND P0, PT, R19, 0xfe, PT ;  /* 0x000000fe1300780c */ /* 0x000fda0003f06070 */
[----:B------:R-:W-:Y:S05]  /*5f90*/  @!P0 BRA `(.L_x_444) ;  /* 0x0000000000808947 */ /* 0x000fea0003800000 */
        /* <DEDUP_REMOVED lines=8> */
[C---:B------:R-:W-:Y:S02]  /*6020*/  ISETP.NE.AND P2, PT, R5.reuse, RZ, PT ;  /* 0x000000ff0500720c */ /* 0x040fe40003f45270 */
[----:B------:R-:W-:Y:S02]  /*6030*/  ISETP.NE.AND P1, PT, R5, RZ, PT ;  /* 0x000000ff0500720c */ /* 0x000fe40003f25270 */
[----:B------:R-:W-:Y:S01]  /*6040*/  LOP3.LUT R24, R19, 0x7fffff, RZ, 0xc0, !PT ;  /* 0x007fffff13187812 */ /* 0x000fe200078ec0ff */
[CCC-:B------:R-:W-:Y:S01]  /*6050*/  FFMA.RP R19, R20.reuse, R26.reuse, R21.reuse ;  /* 0x0000001a14137223 */ /* 0x1c0fe20000008015 */
[----:B------:R-:W-:Y:S01]  /*6060*/  FFMA.RM R20, R20, R26, R21 ;  /* 0x0000001a14147223 */ /* 0x000fe20000004015 */
[----:B------:R-:W-:Y:S01]  /*6070*/  VIADD R21, R5, 0x20 ;  /* 0x0000002005157836 */ /* 0x000fe20000000000 */
[----:B------:R-:W-:Y:S01]  /*6080*/  LOP3.LUT R24, R24, 0x800000, RZ, 0xfc, !PT ;  /* 0x0080000018187812 */ /* 0x000fe200078efcff */
[----:B------:R-:W-:-:S02]  /*6090*/  IMAD.MOV R5, RZ, RZ, -R5 ;  /* 0x000000ffff057224 */ /* 0x000fc400078e0a05 */
[----:B------:R-:W-:Y:S02]  /*60a0*/  FSETP.NEU.FTZ.AND P0, PT, R19, R20, PT ;  /* 0x000000141300720b */ /* 0x000fe40003f1d000 */
[----:B------:R-:W-:Y:S02]  /*60b0*/  SHF.L.U32 R21, R24, R21, RZ ;  /* 0x0000001518157219 */ /* 0x000fe400000006ff */
[----:B------:R-:W-:Y:S02]  /*60c0*/  SEL R5, R5, RZ, P2 ;  /* 0x000000ff05057207 */ /* 0x000fe40001000000 */
[----:B------:R-:W-:Y:S02]  /*60d0*/  ISETP.NE.AND P1, PT, R21, RZ, P1 ;  /* 0x000000ff1500720c */ /* 0x000fe40000f25270 */
[----:B------:R-:W-:Y:S02]  /*60e0*/  SHF.R.U32.HI R5, RZ, R5, R24 ;  /* 0x00000005ff057219 */ /* 0x000fe40000011618 */
[----:B------:R-:W-:-:S02]  /*60f0*/  PLOP3.LUT P0, PT, P0, P1, PT, 0xf8, 0x8f ;  /* 0x00000000008f781c */ /* 0x000fc40000703f70 */
[----:B------:R-:W-:Y:S02]  /*6100*/  SHF.R.U32.HI R20, RZ, 0x1, R5 ;  /* 0x00000001ff147819 */ /* 0x000fe40000011605 */
[----:B------:R-:W-:-:S04]  /*6110*/  SEL R19, RZ, 0x1, !P0 ;  /* 0x00000001ff137807 */ /* 0x000fc80004000000 */
[----:B------:R-:W-:-:S04]  /*6120*/  LOP3.LUT R24, R19, 0x1, R20, 0xf8, !PT ;  /* 0x0000000113187812 */ /* 0x000fc800078ef814 */
[----:B------:R-:W-:-:S05]  /*6130*/  LOP3.LUT R5, R24, R5, RZ, 0xc0, !PT ;  /* 0x0000000518057212 */ /* 0x000fca00078ec0ff */
[----:B------:R-:W-:-:S05]  /*6140*/  IMAD.IADD R20, R20, 0x1, R5 ;  /* 0x0000000114147824 */ /* 0x000fca00078e0205 */
[----:B------:R-:W-:Y:S01]  /*6150*/  LOP3.LUT R3, R20, R3, RZ, 0xfc, !PT ;  /* 0x0000000314037212 */ /* 0x000fe200078efcff */
[----:B------:R-:W-:Y:S06]  /*6160*/  BRA `(.L_x_446) ;  /* 0x0000000000107947 */ /* 0x000fec0003800000 */
.L_x_445:
[----:B------:R-:W-:-:S04]  /*6170*/  LOP3.LUT R3, R3, 0x80000000, RZ, 0xc0, !PT ;  /* 0x8000000003037812 */ /* 0x000fc800078ec0ff */
[----:B------:R-:W-:Y:S01]  /*6180*/  LOP3.LUT R3, R3, 0x7f800000, RZ, 0xfc, !PT ;  /* 0x7f80000003037812 */ /* 0x000fe200078efcff */
[----:B------:R-:W-:Y:S06]  /*6190*/  BRA `(.L_x_446) ;  /* 0x0000000000047947 */ /* 0x000fec0003800000 */
.L_x_444:
[----:B------:R-:W-:-:S07]  /*61a0*/  IMAD R3, R24, 0x800000, R3 ;  /* 0x0080000018037824 */ /* 0x000fce00078e0203 */
.L_x_446:
[----:B------:R-:W-:Y:S05]  /*61b0*/  BSYNC.RECONVERGENT B2 ;  /* 0x0000000000027941 */ /* 0x000fea0003800200 */
.L_x_443:
[----:B------:R-:W-:Y:S05]  /*61c0*/  BRA `(.L_x_447) ;  /* 0x0000000000207947 */ /* 0x000fea0003800000 */
.L_x_442:
[----:B------:R-:W-:-:S04]  /*61d0*/  LOP3.LUT R3, R24, 0x80000000, R3, 0x48, !PT ;  /* 0x8000000018037812 */ /* 0x000fc800078e4803 */
[----:B------:R-:W-:Y:S01]  /*61e0*/  LOP3.LUT R3, R3, 0x7f800000, RZ, 0xfc, !PT ;  /* 0x7f80000003037812 */ /* 0x000fe200078efcff */
[----:B------:R-:W-:Y:S06]  /*61f0*/  BRA `(.L_x_447) ;  /* 0x0000000000147947 */ /* 0x000fec0003800000 */
.L_x_441:
[----:B------:R-:W-:Y:S01]  /*6200*/  LOP3.LUT R3, R24, 0x80000000, R3, 0x48, !PT ;  /* 0x8000000018037812 */ /* 0x000fe200078e4803 */
[----:B------:R-:W-:Y:S06]  /*6210*/  BRA `(.L_x_447) ;  /* 0x00000000000c7947 */ /* 0x000fec0003800000 */
.L_x_440:
[----:B------:R-:W0:Y:S01]  /*6220*/  MUFU.RSQ R3, -QNAN ;  /* 0xffc0000000037908 */ /* 0x000e220000001400 */
[----:B------:R-:W-:Y:S05]  /*6230*/  BRA `(.L_x_447) ;  /* 0x0000000000047947 */ /* 0x000fea0003800000 */
.L_x_439:
[----:B------:R-:W-:-:S07]  /*6240*/  FADD.FTZ R3, R3, R2 ;  /* 0x0000000203037221 */ /* 0x000fce0000010000 */
.L_x_447:
[----:B------:R-:W-:Y:S05]  /*6250*/  BSYNC.RECONVERGENT B1 ;  /* 0x0000000000017941 */ /* 0x000fea0003800200 */
.L_x_437:
[----:B------:R-:W-:-:S04]  /*6260*/  IMAD.MOV.U32 R5, RZ, RZ, 0x0 ;  /* 0x00000000ff057424 */ /* 0x000fc800078e00ff */
[----:B0-----:R-:W-:Y:S05]  /*6270*/  RET.REL.NODEC R4 `(_Z24render_kernel_uint8_fp16PKaPKfPhiiiiiff) ;  /* 0xffffff9c04607950 */ /* 0x001fea0003c3ffff */
.L_x_448:
        /* <DEDUP_REMOVED lines=16> */
.L_x_1234:


//--------------------- .text._Z27render_kernel_uint8_minimalPKaPKfPhiiiiiff --------------------------
	.section	.text._Z27render_kernel_uint8_minimalPKaPKfPhiiiiiff,"ax",@progbits
	.align	128
        .global         _Z27render_kernel_uint8_minimalPKaPKfPhiiiiiff
        .type           _Z27render_kernel_uint8_minimalPKaPKfPhiiiiiff,@function
        .size           _Z27render_kernel_uint8_minimalPKaPKfPhiiiiiff,(.L_x_1236 - _Z27render_kernel_uint8_minimalPKaPKfPhiiiiiff)
        .other          _Z27render_kernel_uint8_minimalPKaPKfPhiiiiiff,@"STO_CUDA_ENTRY STV_DEFAULT"
_Z27render_kernel_uint8_minimalPKaPKfPhiiiiiff:
.text._Z27render_kernel_uint8_minimalPKaPKfPhiiiiiff:
        /* <DEDUP_REMOVED lines=70> */
.L_x_451:
        /* <DEDUP_REMOVED lines=65> */
.L_x_453:
[----:B------:R-:W-:Y:S05]  /*0870*/  BSYNC.RECONVERGENT B1 ;  /* 0x0000000000017941 */ /* 0x000fea0003800200 */
.L_x_452:
        /* <DEDUP_REMOVED lines=12> */
[----:B------:R-:W-:Y:S02]  /*0940*/  ISETP.GE.AND P1, PT, R23, RZ, PT ;  /* 0x000000ff1700720c */ /* 0x000fe40003f26270 */
[----:B------:R-:W-:-:S05]  /*0950*/  IADD3 R23, PT, PT, -R9, RZ, RZ ;  /* 0x000000ff09177210 */ /* 0x000fca0007ffe1ff */
[----:B------:R-:W-:Y:S01]  /*0960*/  @!P0 IMAD.MOV.U32 R9, RZ, RZ, R23 ;  /* 0x000000ffff098224 */ /* 0x000fe200078e0017 */
[----:B0-----:R-:W-:-:S10]  /*0970*/  DMUL R18, R16, UR4 ;  /* 0x0000000410127c28 */ /* 0x001fd40008000000 */
[----:B------:R-:W0:Y:S02]  /*0980*/  F2F.F32.F64 R18, R18 ;  /* 0x0000001200127310 */ /* 0x000e240000301000 */
[----:B0-----:R-:W-:-:S07]  /*0990*/  FSEL R17, -R18, R18, !P1 ;  /* 0x0000001212117208 */ /* 0x001fce0004800100 */
.L_x_450:
[----:B------:R-:W-:Y:S05]  /*09a0*/  BSYNC.RECONVERGENT B0 ;  /* 0x0000000000007941 */ /* 0x000fea0003800200 */
.L_x_449:
[----:B------:R-:W-:Y:S02]  /*09b0*/  IMAD.MOV.U32 R23, RZ, RZ, 0x37cbac00 ;  /* 0x37cbac00ff177424 */ /* 0x000fe400078e00ff */
[----:B------:R-:W-:Y:S01]  /*09c0*/  FMUL R16, R17, R17 ;  /* 0x0000001111107220 */ /* 0x000fe20000400000 */
[C---:B------:R-:W-:Y:S01]  /*09d0*/  LOP3.LUT R19, R9.reuse, 0x1, RZ, 0xc0, !PT ;  /* 0x0000000109137812 */ /* 0x040fe200078ec0ff */
[----:B------:R-:W-:Y:S01]  /*09e0*/  IMAD.MOV.U32 R25, RZ, RZ, 0x3c0885e4 ;  /* 0x3c0885e4ff197424 */ /* 0x000fe200078e00ff */
[----:B------:R-:W-:Y:S01]  /*09f0*/  BSSY.RECONVERGENT B0, `(.L_x_454) ;  /* 0x0000070000007945 */ /* 0x000fe20003800200 */
[----:B------:R-:W-:Y:S01]  /*0a00*/  FFMA R18, R16, R23, -0.0013887860113754868507 ;  /* 0xbab607ed10127423 */ /* 0x000fe20000000017 */
[----:B------:R-:W-:Y:S01]  /*0a10*/  VIADD R9, R9, 0x1 ;  /* 0x0000000109097836 */ /* 0x000fe20000000000 */
[----:B------:R-:W-:Y:S01]  /*0a20*/  ISETP.NE.U32.AND P0, PT, R19, 0x1, PT ;  /* 0x000000011300780c */ /* 0x000fe20003f05070 */
[----:B------:R-:W-:-:S03]  /*0a30*/  IMAD.MOV.U32 R24, RZ, RZ, 0x3e2aaaa8 ;  /* 0x3e2aaaa8ff187424 */ /* 0x000fc600078e00ff */
[----:B------:R-:W-:Y:S02]  /*0a40*/  FSEL R19, R18, -0.00019574658654164522886, P0 ;  /* 0xb94d415312137808 */ /* 0x000fe40000000000 */
[----:B------:R-:W-:Y:S02]  /*0a50*/  FSEL R25, R25, 0.041666727513074874878, !P0 ;  /* 0x3d2aaabb19197808 */ /* 0x000fe40004000000 */
[----:B------:R-:W-:Y:S02]  /*0a60*/  LOP3.LUT P1, RZ, R9, 0x2, RZ, 0xc0, !PT ;  /* 0x0000000209ff7812 */ /* 0x000fe4000782c0ff */
[----:B------:R-:W-:Y:S01]  /*0a70*/  FSEL R9, R17, 1, !P0 ;  /* 0x3f80000011097808 */ /* 0x000fe20004000000 */
[----:B------:R-:W-:Y:S01]  /*0a80*/  FFMA R19, R16, R19, R25 ;  /* 0x0000001310137223 */ /* 0x000fe20000000019 */
[----:B------:R-:W-:Y:S02]  /*0a90*/  FSEL R24, -R24, -0.4999999701976776123, !P0 ;  /* 0xbeffffff18187808 */ /* 0x000fe40004000100 */
[----:B------:R-:W-:Y:S01]  /*0aa0*/  FSETP.GE.AND P0, PT, |R10|, 105615, PT ;  /* 0x47ce47800a00780b */ /* 0x000fe20003f06200 */
[----:B------:R-:W-:-:S02]  /*0ab0*/  FFMA R18, R16, R9, RZ ;  /* 0x0000000910127223 */ /* 0x000fc400000000ff */
[----:B------:R-:W-:-:S04]  /*0ac0*/  FFMA R19, R16, R19, R24 ;  /* 0x0000001310137223 */ /* 0x000fc80000000018 */
[----:B------:R-:W-:-:S04]  /*0ad0*/  FFMA R9, R18, R19, R9 ;  /* 0x0000001312097223 */ /* 0x000fc80000000009 */
[----:B------:R-:W-:Y:S02]  /*0ae0*/  @P1 FADD R9, RZ, -R9 ;  /* 0x80000009ff091221 */ /* 0x000fe40000000000 */
[----:B------:R-:W-:Y:S05]  /*0af0*/  @!P0 BRA `(.L_x_455) ;  /* 0x00000004007c8947 */ /* 0x000fea0003800000 */
        /* <DEDUP_REMOVED lines=11> */
.L_x_456:
        /* <DEDUP_REMOVED lines=40> */
[----:B------:R-:W-:Y:S01]  /*0e30*/  @P4 IMAD.MOV.U32 R21, RZ, RZ, R4 ;  /* 0x000000ffff154224 */ /* 0x000fe200078e0004 */
[----:B------:R-:W-:Y:S01]  /*0e40*/  ISETP.EQ.AND P4, PT, R19, RZ, PT ;  /* 0x000000ff1300720c */ /* 0x000fe20003f82270 */
[--C-:B------:R-:W-:Y:S01]  /*0e50*/  @P2 IMAD.MOV.U32 R21, RZ, RZ, R5.reuse ;  /* 0x000000ffff152224 */ /* 0x100fe200078e0005 */
        /* <DEDUP_REMOVED lines=22> */
.L_x_458:
[----:B------:R-:W-:Y:S05]  /*0fc0*/  BSYNC.RECONVERGENT B1 ;  /* 0x0000000000017941 */ /* 0x000fea0003800200 */
.L_x_457:
        /* <DEDUP_REMOVED lines=18> */
.L_x_455:
[----:B------:R-:W-:Y:S05]  /*10f0*/  BSYNC.RECONVERGENT B0 ;  /* 0x0000000000007941 */ /* 0x000fea0003800200 */
.L_x_454:
        /* <DEDUP_REMOVED lines=20> */
[----:B------:R-:W-:Y:S01]  /*1240*/  FFMA R18, R23, -1.5707962512969970703, R20 ;  /* 0xbfc90fda17127823 */ /* 0x000fe20000000014 */
[----:B------:R-:W-:-:S03]  /*1250*/  FFMA R10, R17, R27, R10 ;  /* 0x0000001b110a7223 */ /* 0x000fc6000000000a */
[C---:B------:R-:W-:Y:S02]  /*1260*/  FFMA R18, R23.reuse, -7.5497894158615963534e-08, R18 ;  /* 0xb3a2216817127823 */ /* 0x040fe40000000012 */
[----:B------:R-:W-:Y:S02]  /*1270*/  @P0 FADD R10, RZ, -R10 ;  /* 0x8000000aff0a0221 */ /* 0x000fe40000000000 */
[----:B------:R-:W-:-:S05]  /*1280*/  FFMA R23, R23, -5.3903029534742383927e-15, R18 ;  /* 0xa7c234c517177823 */ /* 0x000fca0000000012 */
[----:B------:R-:W-:Y:S01]  /*1290*/  MOV R17, R23 ;  /* 0x0000001700117202 */ /* 0x000fe20000000f00 */
        /* <DEDUP_REMOVED lines=12> */
.L_x_461:
        /* <DEDUP_REMOVED lines=45> */
[--C-:B------:R-:W-:Y:S01]  /*1630*/  @P1 IMAD.MOV.U32 R22, RZ, RZ, R6.reuse ;  /* 0x000000ffff161224 */ /* 0x100fe200078e0006 */
[----:B------:R-:W-:Y:S01]  /*1640*/  @P0 MOV R22, R7 ;  /* 0x0000000700160202 */ /* 0x000fe20000000f00 */
[----:B------:R-:W-:Y:S02]  /*1650*/  @P0 IMAD.MOV.U32 R17, RZ, RZ, R6 ;  /* 0x000000ffff110224 */ /* 0x000fe400078e0006 */
        /* <DEDUP_REMOVED lines=17> */
.L_x_463:
[----:B------:R-:W-:Y:S05]  /*1770*/  BSYNC.RECONVERGENT B1 ;  /* 0x0000000000017941 */ /* 0x000fea0003800200 */
.L_x_462:
        /* <DEDUP_REMOVED lines=18> */
.L_x_460:
[----:B------:R-:W-:Y:S05]  /*18a0*/  BSYNC.RECONVERGENT B0 ;  /* 0x0000000000007941 */ /* 0x000fea0003800200 */
.L_x_459:
        /* <DEDUP_REMOVED lines=31> */
.L_x_466:
[----:B0-----:R-:W-:Y:S01]  /*1aa0*/  IMAD.U32 R16, RZ, RZ, UR8 ;  /* 0x00000008ff107e24 */ /* 0x001fe2000f8e00ff */
[----:B------:R-:W-:-:S05]  /*1ab0*/  MOV R17, UR9 ;  /* 0x0000000900117c02 */ /* 0x000fca0008000f00 */
        /* <DEDUP_REMOVED lines=63> */
.L_x_468:
[----:B------:R-:W-:Y:S05]  /*1eb0*/  BSYNC.RECONVERGENT B1 ;  /* 0x0000000000017941 */ /* 0x000fea0003800200 */
.L_x_467:
        /* <DEDUP_REMOVED lines=18> */
.L_x_465:
[----:B------:R-:W-:Y:S05]  /*1fe0*/  BSYNC.RECONVERGENT B0 ;  /* 0x0000000000007941 */ /* 0x000fea0003800200 */
.L_x_464:
        /* <DEDUP_REMOVED lines=37> */
.L_x_470:
        /* <DEDUP_REMOVED lines=16> */
[----:B------:R-:W-:Y:S01]  /*2340*/  @P2 MOV R5, R18 ;  /* 0x0000001200052202 */ /* 0x000fe20000000f00 */
[----:B------:R-:W-:Y:S02]  /*2350*/  IMAD.X R21, R19, 0x1, R25, P6 ;  /* 0x0000000113157824 */ /* 0x000fe400030e0619 */
[--C-:B------:R-:W-:Y:S02]  /*2360*/  @P0 IMAD.MOV.U32 R2, RZ, RZ, R18.reuse ;  /* 0x000000ffff020224 */ /* 0x100fe400078e0012 */
[--C-:B------:R-:W-:Y:S02]  /*2370*/  @P1 IMAD.MOV.U32 R4, RZ, RZ, R18.reuse ;  /* 0x000000ffff041224 */ /* 0x100fe400078e0012 */
[--C-:B------:R-:W-:Y:S02]  /*2380*/  @P3 IMAD.MOV.U32 R6, RZ, RZ, R18.reuse ;  /* 0x000000ffff063224 */ /* 0x100fe400078e0012 */
[--C-:B------:R-:W-:Y:S02]  /*2390*/  @P4 IMAD.MOV.U32 R7, RZ, RZ, R18.reuse ;  /* 0x000000ffff074224 */ /* 0x100fe400078e0012 */
        /* <DEDUP_REMOVED lines=41> */
.L_x_471:
        /* <DEDUP_REMOVED lines=18> */
.L_x_469:
        /* <DEDUP_REMOVED lines=11> */
[----:B------:R-:W-:-:S06]  /*2800*/  IMAD.HI.U32 R5, R5, R19, R4 ;  /* 0x0000001305057227 */ /* 0x000fcc00078e0004 */
[----:B------:R-:W-:-:S04]  /*2810*/  IMAD.HI.U32 R19, R5, R6, RZ ;  /* 0x0000000605137227 */ /* 0x000fc800078e00ff */
[----:B------:R-:W-:Y:S02]  /*2820*/  IMAD.MOV R2, RZ, RZ, -R19 ;  /* 0x000000ffff027224 */ /* 0x000fe400078e0a13 */
[----:B------:R-:W-:Y:S02]  /*2830*/  IMAD.MOV.U32 R5, RZ, RZ, 0x3c190000 ;  /* 0x3c190000ff057424 */ /* 0x000fe400078e00ff */
        /* <DEDUP_REMOVED lines=10> */
[----:B------:R-:W-:Y:S01]  /*28e0*/  I2FP.F32.S32 R2, R14 ;  /* 0x0000000e00027245 */ /* 0x000fe20000201400 */
[----:B------:R-:W-:-:S03]  /*28f0*/  FFMA R5, R4, R5, 0.003265380859375 ;  /* 0x3b56000004057423 */ /* 0x000fc60000000005 */
[----:B------:R-:W0:Y:S01]  /*2900*/  MUFU.RCP R17, R2 ;  /* 0x0000000200117308 */ /* 0x000e220000001000 */
[----:B------:R-:W-:Y:S02]  /*2910*/  @P0 VIADD R19, R19, 0x1 ;  /* 0x0000000113130836 */ /* 0x000fe40000000000 */
[----:B------:R-:W-:Y:S01]  /*2920*/  FFMA R5, R4, R5, 0.0242919921875 ;  /* 0x3cc7000004057423 */ /* 0x000fe20000000005 */
[----:B------:R-:W-:-:S03]  /*2930*/  FSETP.NEU.AND P0, PT, |R7|, 0.00049096695147454738617, PT ;  /* 0x3a00b43c0700780b */ /* 0x000fc60003f0d200 */
[C---:B------:R-:W-:Y:S01]  /*2940*/  FFMA R5, R4.reuse, R5, 0.053466796875 ;  /* 0x3d5b000004057423 */ /* 0x040fe20000000005 */
[----:B------:R-:W-:Y:S01]  /*2950*/  @!P2 IMAD.MOV R19, RZ, RZ, -R19 ;  /* 0x000000ffff13a224 */ /* 0x000fe200078e0a13 */
[-C--:B------:R-:W-:Y:S02]  /*2960*/  @!P1 LOP3.LUT R19, RZ, R14.reuse, RZ, 0x33, !PT ;  /* 0x0000000eff139212 */ /* 0x080fe400078e33ff */
[----:B------:R-:W-:Y:S01]  /*2970*/  FFMA R5, R4, R5, 0.13337790966033935547 ;  /* 0x3e08943804057423 */ /* 0x000fe20000000005 */
[----:B------:R-:W-:Y:S02]  /*2980*/  ISETP.NE.U32.AND P1, PT, R16, 0x1, PT ;  /* 0x000000011000780c */ /* 0x000fe40003f25070 */
[----:B------:R-:W-:Y:S02]  /*2990*/  IMAD R14, R19, R14, RZ ;  /* 0x0000000e130e7224 */ /* 0x000fe400078e02ff */
[C---:B------:R-:W-:Y:S01]  /*29a0*/  FFMA R8, R4.reuse, R5, 0.33333230018615722656 ;  /* 0x3eaaaa8804087423 */ /* 0x040fe20000000005 */
[----:B------:R-:W-:Y:S01]  /*29b0*/  FMUL R4, R4, R7 ;  /* 0x0000000704047220 */ /* 0x000fe20000400000 */
[----:B------:R-:W-:-:S03]  /*29c0*/  IMAD.IADD R6, R3, 0x1, -R14 ;  /* 0x0000000103067824 */ /* 0x000fc600078e0a0e */
[----:B------:R-:W-:Y:S01]  /*29d0*/  @P0 FFMA R7, R8, R4, R7 ;  /* 0x0000000408070223 */ /* 0x000fe20000000007 */
[----:B0-----:R-:W-:Y:S01]  /*29e0*/  FFMA R4, -R2, R17, 1 ;  /* 0x3f80000002047423 */ /* 0x001fe20000000111 */
[----:B------:R-:W-:-:S03]  /*29f0*/  I2FP.F32.S32 R3, R6 ;  /* 0x0000000600037245 */ /* 0x000fc60000201400 */
[----:B------:R-:W-:Y:S01]  /*2a00*/  FFMA R4, R17, R4, R17 ;  /* 0x0000000411047223 */ /* 0x000fe20000000011 */
[----:B------:R-:W-:Y:S01]  /*2a10*/  @!P1 MUFU.RCP R7, -R7 ;  /* 0x8000000700079308 */ /* 0x000fe20000001000 */
[----:B------:R-:W-:Y:S01]  /*2a20*/  I2FP.F32.S32 R17, R15 ;  /* 0x0000000f00117245 */ /* 0x000fe20000201400 */
[----:B------:R-:W-:-:S04]  /*2a30*/  FADD R3, R3, 0.5 ;  /* 0x3f00000003037421 */ /* 0x000fc80000000000 */
[----:B------:R-:W-:-:S04]  /*2a40*/  FADD R3, R3, R3 ;  /* 0x0000000303037221 */ /* 0x000fc80000000000 */
[----:B------:R-:W0:Y:S01]  /*2a50*/  FCHK P0, R3, R2 ;  /* 0x0000000203007302 */ /* 0x000e220000000000 */
[----:B------:R-:W-:-:S04]  /*2a60*/  FFMA R5, R3, R4, RZ ;  /* 0x0000000403057223 */ /* 0x000fc800000000ff */
[----:B------:R-:W-:-:S04]  /*2a70*/  FFMA R8, -R2, R5, R3 ;  /* 0x0000000502087223 */ /* 0x000fc80000000103 */
[----:B------:R-:W-:Y:S01]  /*2a80*/  FFMA R4, R4, R8, R5 ;  /* 0x0000000804047223 */ /* 0x000fe20000000005 */
[----:B0-----:R-:W-:Y:S06]  /*2a90*/  @!P0 BRA `(.L_x_473) ;  /* 0x00000000000c8947 */ /* 0x001fec0003800000 */
[----:B------:R-:W-:-:S07]  /*2aa0*/  MOV R4, 0x2ac0 ;  /* 0x00002ac000047802 */ /* 0x000fce0000000f00 */
[----:B------:R-:W-:Y:S05]  /*2ab0*/  CALL.REL.NOINC `($__internal_9_$__cuda_sm3x_div_rn_noftz_f32_slowpath) ;  /* 0x0000003000307944 */ /* 0x000fea0003c00000 */
[----:B------:R-:W-:-:S07]  /*2ac0*/  IMAD.MOV.U32 R4, RZ, RZ, R3 ;  /* 0x000000ffff047224 */ /* 0x000fce00078e0003 */
.L_x_473:
[----:B------:R-:W-:Y:S05]  /*2ad0*/  BSYNC.RECONVERGENT B0 ;  /* 0x0000000000007941 */ /* 0x000fea0003800200 */
.L_x_472:
        /* <DEDUP_REMOVED lines=13> */
[----:B------:R-:W-:Y:S05]  /*2bb0*/  CALL.REL.NOINC `($__internal_9_$__cuda_sm3x_div_rn_noftz_f32_slowpath) ;  /* 0x0000002c00f07944 */ /* 0x000fea0003c00000 */
.L_x_474:
        /* <DEDUP_REMOVED lines=18> */
[----:B------:R-:W-:-:S07]  /*2ce0*/  MOV R2, R3 ;  /* 0x0000000300027202 */ /* 0x000fce0000000f00 */
.L_x_476:
[----:B------:R-:W-:Y:S05]  /*2cf0*/  BSYNC.RECONVERGENT B0 ;  /* 0x0000000000007941 */ /* 0x000fea0003800200 */
.L_x_475:
[----:B------:R-:W-:Y:S01]  /*2d00*/  FADD R2, -R2, 1 ;  /* 0x3f80000002027421 */ /* 0x000fe20000000100 */
[-C--:B------:R-:W-:Y:S01]  /*2d10*/  FMUL R3, R9, R8.reuse ;  /* 0x0000000809037220 */ /* 0x080fe20000400000 */
[CC--:B------:R-:W-:Y:S01]  /*2d20*/  FMUL R0, R10.reuse, R23.reuse ;  /* 0x000000170a007220 */ /* 0x0c0fe20000400000 */
[C---:B------:R-:W-:Y:S01]  /*2d30*/  FMUL R8, R10.reuse, R8 ;  /* 0x000000080a087220 */ /* 0x040fe20000400000 */
[----:B------:R-:W-:Y:S01]  /*2d40*/  FMUL R2, R7, R2 ;  /* 0x0000000207027220 */ /* 0x000fe20000400000 */
[----:B------:R-:W-:Y:S01]  /*2d50*/  FFMA R3, R10, R22, R3 ;  /* 0x000000160a037223 */ /* 0x000fe20000000003 */
[----:B------:R-:W0:Y:S01]  /*2d60*/  LDCU.64 UR4, c[0x0][0x3a0] ;  /* 0x00007400ff0477ac */ /* 0x000e220008000a00 */
[----:B------:R-:W-:Y:S01]  /*2d70*/  SHF.R.S32.HI R15, RZ, 0x1f, R14 ;  /* 0x0000001fff0f7819 */ /* 0x000fe2000001140e */
[----:B------:R-:W-:Y:S01]  /*2d80*/  FFMA R10, R22, R2, R23 ;  /* 0x00000002160a7223 */ /* 0x000fe20000000017 */
[----:B------:R-:W-:Y:S01]  /*2d90*/  FFMA R0, R2, -R0, R3 ;  /* 0x8000000002007223 */ /* 0x000fe20000000003 */
[C---:B------:R-:W-:Y:S01]  /*2da0*/  FMUL R3, R9.reuse, R23 ;  /* 0x0000001709037220 */ /* 0x040fe20000400000 */
[----:B------:R-:W-:Y:S01]  /*2db0*/  FFMA R9, R9, R22, -R8 ;  /* 0x0000001609097223 */ /* 0x000fe20000000808 */
[----:B------:R-:W-:Y:S01]  /*2dc0*/  SHF.R.S32.HI R18, RZ, 0x1f, R12 ;  /* 0x0000001fff127819 */ /* 0x000fe2000001140c */
[----:B------:R-:W-:Y:S01]  /*2dd0*/  FMUL R5, R0, R0 ;  /* 0x0000000000057220 */ /* 0x000fe20000400000 */
[----:B------:R-:W-:Y:S01]  /*2de0*/  BSSY.RECONVERGENT B0, `(.L_x_477) ;  /* 0x000002a000007945 */ /* 0x000fe20003800200 */
[----:B------:R-:W-:Y:S01]  /*2df0*/  FFMA R3, R2, -R3, R9 ;  /* 0x8000000302037223 */ /* 0x000fe20000000009 */
[----:B------:R-:W-:-:S02]  /*2e00*/  IMAD.MOV.U32 R9, RZ, RZ, 0x1 ;  /* 0x00000001ff097424 */ /* 0x000fc400078e00ff */
[----:B------:R-:W-:Y:S01]  /*2e10*/  FFMA R2, R10, R10, R5 ;  /* 0x0000000a0a027223 */ /* 0x000fe20000000005 */
[----:B------:R-:W-:-:S03]  /*2e20*/  SHF.R.S32.HI R5, RZ, 0x1f, R6 ;  /* 0x0000001fff057819 */ /* 0x000fc60000011406 */
[----:B------:R-:W-:Y:S01]  /*2e30*/  FFMA R2, R3, R3, R2 ;  /* 0x0000000303027223 */ /* 0x000fe20000000002 */
[----:B0-----:R-:W-:-:S04]  /*2e40*/  UIMAD.WIDE UR4, UR5, UR4, URZ ;  /* 0x00000004050472a5 */ /* 0x001fc8000f8e02ff */
[----:B------:R-:W-:Y:S02]  /*2e50*/  FSETP.GEU.AND P0, PT, |R2|, 1.175494350822287508e-38, PT ;  /* 0x008000000200780b */ /* 0x000fe40003f0e200 */
[----:B------:R-:W-:-:S04]  /*2e60*/  IMAD.WIDE.U32 R14, R12, UR4, R14 ;  /* 0x000000040c0e7c25 */ /* 0x000fc8000f8e000e */
[----:B------:R-:W-:-:S07]  /*2e70*/  IMAD R7, R12, UR5, RZ ;  /* 0x000000050c077c24 */ /* 0x000fce000f8e02ff */
[----:B------:R-:W-:-:S04]  /*2e80*/  @!P0 FMUL R2, R2, 16777216 ;  /* 0x4b80000002028820 */ /* 0x000fc80000400000 */
[----:B------:R-:W0:Y:S08]  /*2e90*/  MUFU.RSQ R17, R2 ;  /* 0x0000000200117308 */ /* 0x000e300000001400 */
[----:B------:R1:W2:Y:S01]  /*2ea0*/  F2I.FLOOR.NTZ R2, R13 ;  /* 0x0000000d00027305 */ /* 0x0002a20000207100 */
[----:B0-----:R-:W-:-:S04]  /*2eb0*/  @!P0 FMUL R17, R17, 4096 ;  /* 0x4580000011118820 */ /* 0x001fc80000400000 */
[-C--:B------:R-:W-:Y:S01]  /*2ec0*/  FMUL R8, R0, R17.reuse ;  /* 0x0000001100087220 */ /* 0x080fe20000400000 */
[-C--:B------:R-:W-:Y:S01]  /*2ed0*/  FMUL R10, R10, R17.reuse ;  /* 0x000000110a0a7220 */ /* 0x080fe20000400000 */
[----:B------:R-:W-:Y:S01]  /*2ee0*/  FMUL R17, R3, R17 ;  /* 0x0000001103117220 */ /* 0x000fe20000400000 */
[----:B------:R1:W0:Y:S01]  /*2ef0*/  F2I.FLOOR.NTZ R0, R11 ;  /* 0x0000000b00007305 */ /* 0x0002220000207100 */
[C---:B------:R-:W-:Y:S01]  /*2f00*/  VIADD R4, R8.reuse, 0x1800000 ;  /* 0x0180000008047836 */ /* 0x040fe20000000000 */
[----:B------:R-:W-:Y:S02]  /*2f10*/  FSETP.GE.AND P2, PT, R8, RZ, PT ;  /* 0x000000ff0800720b */ /* 0x000fe40003f46000 */
[----:B------:R-:W-:Y:S02]  /*2f20*/  FSETP.GE.AND P1, PT, R10, RZ, PT ;  /* 0x000000ff0a00720b */ /* 0x000fe40003f26000 */
[----:B------:R-:W-:Y:S02]  /*2f30*/  LOP3.LUT R4, R4, 0x7f800000, RZ, 0xc0, !PT ;  /* 0x7f80000004047812 */ /* 0x000fe400078ec0ff */
[----:B------:R1:W3:Y:S01]  /*2f40*/  F2I.FLOOR.NTZ R3, R16 ;  /* 0x0000001000037305 */ /* 0x0002e20000207100 */
[----:B------:R-:W-:-:S02]  /*2f50*/  FSETP.GE.AND P0, PT, R17, RZ, PT ;  /* 0x000000ff1100720b */ /* 0x000fc40003f06000 */
[----:B------:R-:W-:Y:S02]  /*2f60*/  ISETP.GT.U32.AND P3, PT, R4, 0x1ffffff, PT ;  /* 0x01ffffff0400780c */ /* 0x000fe40003f64070 */
[----:B------:R-:W-:Y:S01]  /*2f70*/  IADD3 R4, P4, PT, R6, R14, RZ ;  /* 0x0000000e06047210 */ /* 0x000fe20007f9e0ff */
[----:B------:R-:W-:Y:S01]  /*2f80*/  IMAD R14, R18, UR4, R7 ;  /* 0x00000004120e7c24 */ /* 0x000fe2000f8e0207 */
[C---:B------:R-:W-:Y:S02]  /*2f90*/  SEL R7, R9.reuse, 0xffffffff, P2 ;  /* 0xffffffff09077807 */ /* 0x040fe40001000000 */
[----:B------:R-:W-:Y:S02]  /*2fa0*/  SEL R6, R9, 0xffffffff, P1 ;  /* 0xffffffff09067807 */ /* 0x000fe40000800000 */
[----:B------:R-:W-:Y:S02]  /*2fb0*/  FSETP.NEU.AND P6, PT, R8, RZ, PT ;  /* 0x000000ff0800720b */ /* 0x000fe40003fcd000 */
[----:B------:R-:W-:-:S02]  /*2fc0*/  IADD3.X R5, PT, PT, R5, R15, R14, P4, !PT ;  /* 0x0000000f05057210 */ /* 0x000fc400027fe40e */
[----:B------:R-:W-:Y:S01]  /*2fd0*/  SEL R9, R9, 0xffffffff, P0 ;  /* 0xffffffff09097807 */ /* 0x000fe20000000000 */
[----:B0123--:R-:W-:Y:S08]  /*2fe0*/  @P3 BRA `(.L_x_478) ;  /* 0x0000000000143947 */ /* 0x00fff00003800000 */
[----:B------:R-:W-:Y:S01]  /*2ff0*/  IMAD.MOV.U32 R14, RZ, RZ, R8 ;  /* 0x000000ffff0e7224 */ /* 0x000fe200078e0008 */
[----:B------:R-:W-:-:S07]  /*3000*/  MOV R19, 0x3020 ;  /* 0x0000302000137802 */ /* 0x000fce0000000f00 */
[----:B------:R-:W-:Y:S05]  /*3010*/  CALL.REL.NOINC `($__internal_8_$__cuda_sm20_rcp_rn_f32_slowpath) ;  /* 0x0000002800047944 */ /* 0x000fea0003c00000 */
[----:B------:R-:W-:Y:S01]  /*3020*/  IMAD.MOV.U32 R14, RZ, RZ, R20 ;  /* 0x000000ffff0e7224 */ /* 0x000fe200078e0014 */
[----:B------:R-:W-:Y:S06]  /*3030*/  BRA `(.L_x_479) ;  /* 0x0000000000107947 */ /* 0x000fec0003800000 */
.L_x_478:
[----:B------:R-:W0:Y:S02]  /*3040*/  MUFU.RCP R15, R8 ;  /* 0x00000008000f7308 */ /* 0x000e240000001000 */
[----:B0-----:R-:W-:-:S04]  /*3050*/  FFMA R14, R8, R15, -1 ;  /* 0xbf800000080e7423 */ /* 0x001fc8000000000f */
[----:B------:R-:W-:-:S04]  /*3060*/  FADD.FTZ R14, -R14, -RZ ;  /* 0x800000ff0e0e7221 */ /* 0x000fc80000010100 */
[----:B------:R-:W-:-:S07]  /*3070*/  FFMA R14, R15, R14, R15 ;  /* 0x0000000e0f0e7223 */ /* 0x000fce000000000f */
.L_x_479:
[----:B------:R-:W-:Y:S05]  /*3080*/  BSYNC.RECONVERGENT B0 ;  /* 0x0000000000007941 */ /* 0x000fea0003800200 */
.L_x_477:
[C---:B------:R-:W-:Y:S01]  /*3090*/  VIADD R8, R10.reuse, 0x1800000 ;  /* 0x018000000a087836 */ /* 0x040fe20000000000 */
[----:B------:R-:W-:Y:S01]  /*30a0*/  FSETP.NEU.AND P4, PT, R10, RZ, PT ;  /* 0x000000ff0a00720b */ /* 0x000fe20003f8d000 */
[----:B------:R-:W-:Y:S03]  /*30b0*/  BSSY.RECONVERGENT B0, `(.L_x_480) ;  /* 0x000000f000007945 */ /* 0x000fe60003800200 */
[----:B------:R-:W-:Y:S02]  /*30c0*/  LOP3.LUT R8, R8, 0x7f800000, RZ, 0xc0, !PT ;  /* 0x7f80000008087812 */ /* 0x000fe400078ec0ff */
[----:B------:R-:W-:Y:S02]  /*30d0*/  P2R R22, PR, RZ, 0x10 ;  /* 0x00000010ff167803 */ /* 0x000fe40000000000 */
[----:B------:R-:W-:Y:S02]  /*30e0*/  ISETP.GT.U32.AND P3, PT, R8, 0x1ffffff, PT ;  /* 0x01ffffff0800780c */ /* 0x000fe40003f64070 */
[----:B------:R-:W-:-:S11]  /*30f0*/  FSEL R8, R14, 1.00000001504746621988e+30, P6 ;  /* 0x7149f2ca0e087808 */ /* 0x000fd60003000000 */
[----:B------:R-:W-:Y:S05]  /*3100*/  @P3 BRA `(.L_x_481) ;  /* 0x0000000000143947 */ /* 0x000fea0003800000 */
[----:B------:R-:W-:Y:S01]  /*3110*/  IMAD.MOV.U32 R14, RZ, RZ, R10 ;  /* 0x000000ffff0e7224 */ /* 0x000fe200078e000a */
[----:B------:R-:W-:-:S07]  /*3120*/  MOV R19, 0x3140 ;  /* 0x0000314000137802 */ /* 0x000fce0000000f00 */
[----:B------:R-:W-:Y:S05]  /*3130*/  CALL.REL.NOINC `($__internal_8_$__cuda_sm20_rcp_rn_f32_slowpath) ;  /* 0x0000002400bc7944 */ /* 0x000fea0003c00000 */
[----:B------:R-:W-:Y:S01]  /*3140*/  IMAD.MOV.U32 R14, RZ, RZ, R20 ;  /* 0x000000ffff0e7224 */ /* 0x000fe200078e0014 */
[----:B------:R-:W-:Y:S06]  /*3150*/  BRA `(.L_x_482) ;  /* 0x0000000000107947 */ /* 0x000fec0003800000 */
.L_x_481:
[----:B------:R-:W0:Y:S02]  /*3160*/  MUFU.RCP R15, R10 ;  /* 0x0000000a000f7308 */ /* 0x000e240000001000 */
[----:B0-----:R-:W-:-:S04]  /*3170*/  FFMA R14, R10, R15, -1 ;  /* 0xbf8000000a0e7423 */ /* 0x001fc8000000000f */
[----:B------:R-:W-:-:S04]  /*3180*/  FADD.FTZ R14, -R14, -RZ ;  /* 0x800000ff0e0e7221 */ /* 0x000fc80000010100 */
[----:B------:R-:W-:-:S07]  /*3190*/  FFMA R14, R15, R14, R15 ;  /* 0x0000000e0f0e7223 */ /* 0x000fce000000000f */
.L_x_482:
[----:B------:R-:W-:Y:S05]  /*31a0*/  BSYNC.RECONVERGENT B0 ;  /* 0x0000000000007941 */ /* 0x000fea0003800200 */
.L_x_480:
[C---:B------:R-:W-:Y:S01]  /*31b0*/  VIADD R10, R17.reuse, 0x1800000 ;  /* 0x01800000110a7836 */ /* 0x040fe20000000000 */
[----:B------:R-:W-:Y:S01]  /*31c0*/  ISETP.NE.AND P4, PT, R22, RZ, PT ;  /* 0x000000ff1600720c */ /* 0x000fe20003f85270 */
[----:B------:R-:W-:Y:S01]  /*31d0*/  BSSY.RECONVERGENT B0, `(.L_x_483) ;  /* 0x000000f000007945 */ /* 0x000fe20003800200 */
[----:B------:R-:W-:Y:S02]  /*31e0*/  FSETP.NEU.AND P6, PT, R17, RZ, PT ;  /* 0x000000ff1100720b */ /* 0x000fe40003fcd000 */
[----:B------:R-:W-:-:S04]  /*31f0*/  LOP3.LUT R10, R10, 0x7f800000, RZ, 0xc0, !PT ;  /* 0x7f8000000a0a7812 */ /* 0x000fc800078ec0ff */
        /* <DEDUP_REMOVED lines=8> */
.L_x_484:
[----:B------:R-:W0:Y:S02]  /*3280*/  MUFU.RCP R14, R17 ;  /* 0x00000011000e7308 */ /* 0x000e240000001000 */
[----:B0-----:R-:W-:-:S04]  /*3290*/  FFMA R15, R17, R14, -1 ;  /* 0xbf800000110f7423 */ /* 0x001fc8000000000e */
[----:B------:R-:W-:-:S04]  /*32a0*/  FADD.FTZ R15, -R15, -RZ ;  /* 0x800000ff0f0f7221 */ /* 0x000fc80000010100 */
[----:B------:R-:W-:-:S07]  /*32b0*/  FFMA R14, R14, R15, R14 ;  /* 0x0000000f0e0e7223 */ /* 0x000fce000000000e */
.L_x_485:
[----:B------:R-:W-:Y:S05]  /*32c0*/  BSYNC.RECONVERGENT B0 ;  /* 0x0000000000007941 */ /* 0x000fea0003800200 */
.L_x_483:
[----:B------:R-:W0:Y:S01]  /*32d0*/  LDCU UR4, c[0x0][0x3a8] ;  /* 0x00007500ff0477ac */ /* 0x000e220008000800 */
[----:B------:R-:W-:Y:S02]  /*32e0*/  VIADD R15, R0, 0x1 ;  /* 0x00000001000f7836 */ /* 0x000fe40000000000 */
[----:B------:R-:W-:Y:S02]  /*32f0*/  VIADD R17, R3, 0x1 ;  /* 0x0000000103117836 */ /* 0x000fe40000000000 */
[----:B------:R-:W-:Y:S02]  /*3300*/  VIADD R19, R2, 0x1 ;  /* 0x0000000102137836 */ /* 0x000fe40000000000 */
[----:B------:R-:W-:Y:S02]  /*3310*/  @!P2 IMAD.MOV R15, RZ, RZ, R0 ;  /* 0x000000ffff0fa224 */ /* 0x000fe400078e0200 */
[----:B------:R-:W-:Y:S02]  /*3320*/  @!P1 IMAD.MOV R17, RZ, RZ, R3 ;  /* 0x000000ffff119224 */ /* 0x000fe400078e0203 */
[----:B------:R-:W-:Y:S01]  /*3330*/  @!P0 IMAD.MOV R19, RZ, RZ, R2 ;  /* 0x000000ffff138224 */ /* 0x000fe200078e0202 */
[----:B------:R-:W-:-:S02]  /*3340*/  I2FP.F32.S32 R20, R15 ;  /* 0x0000000f00147245 */ /* 0x000fc40000201400 */
[----:B------:R-:W-:Y:S02]  /*3350*/  I2FP.F32.S32 R15, R17 ;  /* 0x00000011000f7245 */ /* 0x000fe40000201400 */
[----:B------:R-:W-:Y:S01]  /*3360*/  I2FP.F32.S32 R22, R19 ;  /* 0x0000001300167245 */ /* 0x000fe20000201400 */
[----:B------:R-:W-:Y:S01]  /*3370*/  FADD R17, -R11, R20 ;  /* 0x000000140b117221 */ /* 0x000fe20000000100 */
[----:B0-----:R-:W-:Y:S01]  /*3380*/  UISETP.GE.AND UP0, UPT, UR4, 0x1, UPT ;  /* 0x000000010400788c */ /* 0x001fe2000bf06270 */
[----:B------:R-:W-:Y:S01]  /*3390*/  FADD R19, R15, -R16 ;  /* 0x800000100f137221 */ /* 0x000fe20000000000 */
[----:B------:R-:W-:Y:S01]  /*33a0*/  FSEL R11, R14, 1.00000001504746621988e+30, P6 ;  /* 0x7149f2ca0e0b7808 */ /* 0x000fe20003000000 */
[----:B------:R-:W-:-:S06]  /*33b0*/  FADD R22, -R13, R22 ;  /* 0x000000160d167221 */ /* 0x000fcc0000000100 */
[----:B------:R-:W-:Y:S05]  /*33c0*/  BRA.U !UP0, `(.L_x_486) ;  /* 0x0000002108b07547 */ /* 0x000fea000b800000 */
[----:B------:R-:W0:Y:S01]  /*33d0*/  LDCU UR4, c[0x0][0x39c] ;  /* 0x00007380ff0477ac */ /* 0x000e220008000800 */
[----:B------:R-:W-:Y:S01]  /*33e0*/  BSSY.RECONVERGENT B1, `(.L_x_487) ;  /* 0x0000236000017945 */ /* 0x000fe20003800200 */
[----:B------:R-:W1:Y:S01]  /*33f0*/  LDCU.64 UR10, c[0x0][0x380] ;  /* 0x00007000ff0a77ac */ /* 0x000e620008000a00 */
[----:B0-----:R-:W-:-:S04]  /*3400*/  UIMAD UR5, UR4, UR4, URZ ;  /* 0x00000004040572a4 */ /* 0x001fc8000f8e02ff */
[----:B------:R-:W-:-:S04]  /*3410*/  UIMAD UR4, UR5, UR4, URZ ;  /* 0x00000004050472a4 */ /* 0x000fc8000f8e02ff */
[----:B------:R-:W-:Y:S02]  /*3420*/  USHF.R.S32.HI UR8, URZ, 0x1f, UR4 ;  /* 0x0000001fff087899 */ /* 0x000fe40008011404 */
[----:B------:R-:W-:Y:S02]  /*3430*/  IMAD R13, R18, UR4, RZ ;  /* 0x00000004120d7c24 */ /* 0x000fe4000f8e02ff */
[----:B------:R-:W-:Y:S01]  /*3440*/  FMUL R18, R11, R22 ;  /* 0x000000160b127220 */ /* 0x000fe20000400000 */
[----:B------:R-:W-:-:S04]  /*3450*/  IMAD.WIDE.U32 R14, R12, UR4, RZ ;  /* 0x000000040c0e7c25 */ /* 0x000fc8000f8e00ff */
[----:B------:R-:W-:Y:S02]  /*3460*/  IMAD R21, R12, UR8, R13 ;  /* 0x000000080c157c24 */ /* 0x000fe4000f8e020d */
[----:B------:R-:W-:Y:S01]  /*3470*/  FMUL R12, R10, R19 ;  /* 0x000000130a0c7220 */ /* 0x000fe20000400000 */
[----:B------:R-:W-:Y:S01]  /*3480*/  FMUL R13, R8, R17 ;  /* 0x00000011080d7220 */ /* 0x000fe20000400000 */
[----:B------:R-:W-:Y:S02]  /*3490*/  IMAD.MOV.U32 R19, RZ, RZ, RZ ;  /* 0x000000ffff137224 */ /* 0x000fe400078e00ff */
[----:B-1----:R-:W-:-:S07]  /*34a0*/  IMAD.IADD R20, R15, 0x1, R21 ;  /* 0x000000010f147824 */ /* 0x002fce00078e0215 */
.L_x_565:
        /* <DEDUP_REMOVED lines=18> */
.L_x_489:
[----:B------:R-:W-:Y:S05]  /*35d0*/  BSYNC.RELIABLE B0 ;  /* 0x0000000000007941 */ /* 0x000fea0003800100 */
.L_x_488:
[----:B------:R-:W0:Y:S01]  /*35e0*/  LDC R22, c[0x0][0x3a8] ;  /* 0x0000ea00ff167b82 */ /* 0x000e220000000800 */
[----:B------:R-:W-:Y:S01]  /*35f0*/  FSETP.GEU.AND P0, PT, R13, R18, PT ;  /* 0x000000120d00720b */ /* 0x000fe20003f0e000 */
[----:B------:R-:W-:Y:S01]  /*3600*/  VIADD R17, R19, 0x1 ;  /* 0x0000000113117836 */ /* 0x000fe20000000000 */
[----:B------:R-:W-:Y:S02]  /*3610*/  BSSY.RECONVERGENT B2, `(.L_x_491) ;  /* 0x0000009000027945 */ /* 0x000fe40003800200 */
[----:B------:R-:W-:Y:S02]  /*3620*/  FSETP.GEU.OR P0, PT, R13, R12, P0 ;  /* 0x0000000c0d00720b */ /* 0x000fe4000070e400 */
[----:B0-----:R-:W-:-:S11]  /*3630*/  ISETP.GE.AND P2, PT, R17, R22, PT ;  /* 0x000000161100720c */ /* 0x001fd60003f46270 */
[----:B------:R-:W-:Y:S05]  /*3640*/  @!P0 BRA `(.L_x_492) ;  /* 0x0000000000148947 */ /* 0x000fea0003800000 */
[----:B------:R-:W-:-:S13]  /*3650*/  FSETP.GEU.AND P1, PT, R12, R18, PT ;  /* 0x000000120c00720b */ /* 0x000fda0003f2e000 */
[----:B------:R-:W-:Y:S01]  /*3660*/  @!P1 FADD R12, |R10|, R12 ;  /* 0x0000000c0a0c9221 */ /* 0x000fe20000000200 */
[----:B------:R-:W-:Y:S02]  /*3670*/  @!P1 IMAD.IADD R3, R6, 0x1, R3 ;  /* 0x0000000106039824 */ /* 0x000fe400078e0203 */
[----:B------:R-:W-:Y:S01]  /*3680*/  @P1 FADD R18, |R11|, R18 ;  /* 0x000000120b121221 */ /* 0x000fe20000000200 */
[----:B------:R-:W-:-:S07]  /*3690*/  @P1 IMAD.IADD R2, R9, 0x1, R2 ;  /* 0x0000000109021824 */ /* 0x000fce00078e0202 */
.L_x_492:
[----:B------:R-:W-:Y:S05]  /*36a0*/  BSYNC.RECONVERGENT B2 ;  /* 0x0000000000027941 */ /* 0x000fea0003800200 */
.L_x_491:
[----:B------:R-:W-:Y:S01]  /*36b0*/  @!P0 FADD R13, |R8|, R13 ;  /* 0x0000000d080d8221 */ /* 0x000fe20000000200 */
        /* <DEDUP_REMOVED lines=19> */
.L_x_494:
[----:B------:R-:W-:Y:S05]  /*37f0*/  BSYNC.RELIABLE B2 ;  /* 0x0000000000027941 */ /* 0x000fea0003800100 */
.L_x_493:
[----:B------:R-:W-:Y:S01]  /*3800*/  FSETP.GEU.AND P0, PT, R13, R18, PT ;  /* 0x000000120d00720b */ /* 0x000fe20003f0e000 */
[----:B------:R-:W-:Y:S01]  /*3810*/  BSSY.RECONVERGENT B2, `(.L_x_495) ;  /* 0x000000a000027945 */ /* 0x000fe20003800200 */
[----:B------:R-:W-:Y:S02]  /*3820*/  IADD3 R17, PT, PT, R19, 0x2, RZ ;  /* 0x0000000213117810 */ /* 0x000fe40007ffe0ff */
[----:B------:R-:W-:Y:S02]  /*3830*/  FSETP.GEU.OR P0, PT, R13, R12, P0 ;  /* 0x0000000c0d00720b */ /* 0x000fe4000070e400 */
[----:B------:R-:W-:-:S11]  /*3840*/  ISETP.GE.AND P1, PT, R17, R22, PT ;  /* 0x000000161100720c */ /* 0x000fd60003f26270 */
[----:B------:R-:W-:Y:S05]  /*3850*/  @!P0 BRA `(.L_x_496) ;  /* 0x0000000000148947 */ /* 0x000fea0003800000 */
[----:B------:R-:W-:-:S13]  /*3860*/  FSETP.GEU.AND P2, PT, R12, R18, PT ;  /* 0x000000120c00720b */ /* 0x000fda0003f4e000 */
[----:B------:R-:W-:Y:S01]  /*3870*/  @!P2 FADD R12, |R10|, R12 ;  /* 0x0000000c0a0ca221 */ /* 0x000fe20000000200 */
[----:B------:R-:W-:Y:S02]  /*3880*/  @!P2 IMAD.IADD R3, R6, 0x1, R3 ;  /* 0x000000010603a824 */ /* 0x000fe400078e0203 */
[----:B------:R-:W-:Y:S01]  /*3890*/  @P2 FADD R18, |R11|, R18 ;  /* 0x000000120b122221 */ /* 0x000fe20000000200 */
[----:B------:R-:W-:-:S07]  /*38a0*/  @P2 IMAD.IADD R2, R9, 0x1, R2 ;  /* 0x0000000109022824 */ /* 0x000fce00078e0202 */
.L_x_496:
[----:B------:R-:W-:Y:S05]  /*38b0*/  BSYNC.RECONVERGENT B2 ;  /* 0x0000000000027941 */ /* 0x000fea0003800200 */
.L_x_495:
        /* <DEDUP_REMOVED lines=20> */
.L_x_498:
[----:B------:R-:W-:Y:S05]  /*3a00*/  BSYNC.RELIABLE B2 ;  /* 0x0000000000027941 */ /* 0x000fea0003800100 */
.L_x_497:
[----:B------:R-:W-:Y:S01]  /*3a10*/  FSETP.GEU.AND P0, PT, R13, R18, PT ;  /* 0x000000120d00720b */ /* 0x000fe20003f0e000 */
[----:B------:R-:W-:Y:S01]  /*3a20*/  VIADD R17, R19, 0x3 ;  /* 0x0000000313117836 */ /* 0x000fe20000000000 */
[----:B------:R-:W-:Y:S02]  /*3a30*/  BSSY.RECONVERGENT B2, `(.L_x_499) ;  /* 0x0000009000027945 */ /* 0x000fe40003800200 */
        /* <DEDUP_REMOVED lines=8> */
.L_x_500:
[----:B------:R-:W-:Y:S05]  /*3ac0*/  BSYNC.RECONVERGENT B2 ;  /* 0x0000000000027941 */ /* 0x000fea0003800200 */
.L_x_499:
        /* <DEDUP_REMOVED lines=20> */
.L_x_502:
[----:B------:R-:W-:Y:S05]  /*3c10*/  BSYNC.RELIABLE B2 ;  /* 0x0000000000027941 */ /* 0x000fea0003800100 */
.L_x_501:
        /* <DEDUP_REMOVED lines=11> */
.L_x_504:
[----:B------:R-:W-:Y:S05]  /*3cd0*/  BSYNC.RECONVERGENT B2 ;  /* 0x0000000000027941 */ /* 0x000fea0003800200 */
.L_x_503:
        /* <DEDUP_REMOVED lines=20> */
.L_x_506:
[----:B------:R-:W-:Y:S05]  /*3e20*/  BSYNC.RELIABLE B2 ;  /* 0x0000000000027941 */ /* 0x000fea0003800100 */
.L_x_505:
[C---:B------:R-:W-:Y:S01]  /*3e30*/  FSETP.GEU.AND P0, PT, R13.reuse, R18, PT ;  /* 0x000000120d00720b */ /* 0x040fe20003f0e000 */
[----:B------:R-:W-:Y:S01]  /*3e40*/  BSSY.RECONVERGENT B2, `(.L_x_507) ;  /* 0x000000b000027945 */ /* 0x000fe20003800200 */
[----:B------:R-:W-:-:S13]  /*3e50*/  FSETP.LT.AND P1, PT, R13, R12, PT ;  /* 0x0000000c0d00720b */ /* 0x000fda0003f21000 */
[----:B------:R-:W-:Y:S05]  /*3e60*/  @!P0 BRA P1, `(.L_x_508) ;  /* 0x0000000000188947 */ /* 0x000fea0000800000 */
[----:B------:R-:W-:-:S13]  /*3e70*/  FSETP.GEU.AND P0, PT, R12, R18, PT ;  /* 0x000000120c00720b */ /* 0x000fda0003f0e000 */
[----:B------:R-:W-:Y:S01]  /*3e80*/  @P0 FADD R18, |R11|, R18 ;  /* 0x000000120b120221 */ /* 0x000fe20000000200 */
[----:B------:R-:W-:Y:S02]  /*3e90*/  @P0 IMAD.IADD R2, R9, 0x1, R2 ;  /* 0x0000000109020824 */ /* 0x000fe400078e0202 */
[----:B------:R-:W-:Y:S01]  /*3ea0*/  @!P0 FADD R12, |R10|, R12 ;  /* 0x0000000c0a0c8221 */ /* 0x000fe20000000200 */
[----:B------:R-:W-:Y:S01]  /*3eb0*/  @!P0 IMAD.IADD R3, R6, 0x1, R3 ;  /* 0x0000000106038824 */ /* 0x000fe200078e0203 */
[----:B------:R-:W-:Y:S06]  /*3ec0*/  BRA `(.L_x_509) ;  /* 0x0000000000087947 */ /* 0x000fec0003800000 */
.L_x_508:
[----:B------:R-:W-:Y:S01]  /*3ed0*/  FADD R13, |R8|, R13 ;  /* 0x0000000d080d7221 */ /* 0x000fe20000000200 */
[----:B------:R-:W-:-:S07]  /*3ee0*/  IMAD.IADD R0, R7, 0x1, R0 ;  /* 0x0000000107007824 */ /* 0x000fce00078e0200 */
.L_x_509:
[----:B------:R-:W-:Y:S05]  /*3ef0*/  BSYNC.RECONVERGENT B2 ;  /* 0x0000000000027941 */ /* 0x000fea0003800200 */
.L_x_507:
[----:B------:R-:W-:-:S05]  /*3f00*/  VIADD R17, R19, 0x5 ;  /* 0x0000000513117836 */ /* 0x000fca0000000000 */
[----:B------:R-:W-:-:S13]  /*3f10*/  ISETP.GE.AND P0, PT, R17, R22, PT ;  /* 0x000000161100720c */ /* 0x000fda0003f06270 */
[----:B------:R-:W-:Y:S05]  /*3f20*/  @P0 BRA `(.L_x_486) ;  /* 0x0000001400d80947 */ /* 0x000fea0003800000 */
        /* <DEDUP_REMOVED lines=17> */
.L_x_511:
[----:B------:R-:W-:Y:S05]  /*4040*/  BSYNC.RELIABLE B2 ;  /* 0x0000000000027941 */ /* 0x000fea0003800100 */
.L_x_510:
        /* <DEDUP_REMOVED lines=10> */
.L_x_513:
[----:B------:R-:W-:Y:S01]  /*40f0*/  FADD R13, |R8|, R13 ;  /* 0x0000000d080d7221 */ /* 0x000fe20000000200 */
[----:B------:R-:W-:-:S07]  /*4100*/  IMAD.IADD R0, R7, 0x1, R0 ;  /* 0x0000000107007824 */ /* 0x000fce00078e0200 */
.L_x_514:
[----:B------:R-:W-:Y:S05]  /*4110*/  BSYNC.RECONVERGENT B2 ;  /* 0x0000000000027941 */ /* 0x000fea0003800200 */
.L_x_512:
        /* <DEDUP_REMOVED lines=20> */
.L_x_516:
[----:B------:R-:W-:Y:S05]  /*4260*/  BSYNC.RELIABLE B2 ;  /* 0x0000000000027941 */ /* 0x000fea0003800100 */
.L_x_515:
        /* <DEDUP_REMOVED lines=10> */
.L_x_518:
[----:B------:R-:W-:Y:S01]  /*4310*/  FADD R13, |R8|, R13 ;  /* 0x0000000d080d7221 */ /* 0x000fe20000000200 */
[----:B------:R-:W-:-:S07]  /*4320*/  IMAD.IADD R0, R7, 0x1, R0 ;  /* 0x0000000107007824 */ /* 0x000fce00078e0200 */
.L_x_519:
[----:B------:R-:W-:Y:S05]  /*4330*/  BSYNC.RECONVERGENT B2 ;  /* 0x0000000000027941 */ /* 0x000fea0003800200 */
.L_x_517:
[----:B------:R-:W-:-:S04]  /*4340*/  IADD3 R17, PT, PT, R19, 0x7, RZ ;  /* 0x0000000713117810 */ /* 0x000fc80007ffe0ff */
        /* <DEDUP_REMOVED lines=19> */
.L_x_521:
[----:B------:R-:W-:Y:S05]  /*4480*/  BSYNC.RELIABLE B2 ;  /* 0x0000000000027941 */ /* 0x000fea0003800100 */
.L_x_520:
        /* <DEDUP_REMOVED lines=10> */
.L_x_523:
[----:B------:R-:W-:Y:S01]  /*4530*/  FADD R13, |R8|, R13 ;  /* 0x0000000d080d7221 */ /* 0x000fe20000000200 */
[----:B------:R-:W-:-:S07]  /*4540*/  IMAD.IADD R0, R7, 0x1, R0 ;  /* 0x0000000107007824 */ /* 0x000fce00078e0200 */
.L_x_524:
[----:B------:R-:W-:Y:S05]  /*4550*/  BSYNC.RECONVERGENT B2 ;  /* 0x0000000000027941 */ /* 0x000fea0003800200 */
.L_x_522:
        /* <DEDUP_REMOVED lines=20> */
.L_x_526:
[----:B------:R-:W-:Y:S05]  /*46a0*/  BSYNC.RELIABLE B2 ;  /* 0x0000000000027941 */ /* 0x000fea0003800100 */
.L_x_525:
        /* <DEDUP_REMOVED lines=10> */
.L_x_528:
[----:B------:R-:W-:Y:S01]  /*4750*/  FADD R13, |R8|, R13 ;  /* 0x0000000d080d7221 */ /* 0x000fe20000000200 */
[----:B------:R-:W-:-:S07]  /*4760*/  IMAD.IADD R0, R7, 0x1, R0 ;  /* 0x0000000107007824 */ /* 0x000fce00078e0200 */
.L_x_529:
[----:B------:R-:W-:Y:S05]  /*4770*/  BSYNC.RECONVERGENT B2 ;  /* 0x0000000000027941 */ /* 0x000fea0003800200 */
.L_x_527:
        /* <DEDUP_REMOVED lines=20> */
.L_x_531:
[----:B------:R-:W-:Y:S05]  /*48c0*/  BSYNC.RELIABLE B2 ;  /* 0x0000000000027941 */ /* 0x000fea0003800100 */
.L_x_530:
        /* <DEDUP_REMOVED lines=10> */
.L_x_533:
[----:B------:R-:W-:Y:S01]  /*4970*/  FADD R13, |R8|, R13 ;  /* 0x0000000d080d7221 */ /* 0x000fe20000000200 */
[----:B------:R-:W-:-:S07]  /*4980*/  IMAD.IADD R0, R7, 0x1, R0 ;  /* 0x0000000107007824 */ /* 0x000fce00078e0200 */
.L_x_534:
[----:B------:R-:W-:Y:S05]  /*4990*/  BSYNC.RECONVERGENT B2 ;  /* 0x0000000000027941 */ /* 0x000fea0003800200 */
.L_x_532:
        /* <DEDUP_REMOVED lines=20> */
.L_x_536:
[----:B------:R-:W-:Y:S05]  /*4ae0*/  BSYNC.RELIABLE B2 ;  /* 0x0000000000027941 */ /* 0x000fea0003800100 */
.L_x_535:
        /* <DEDUP_REMOVED lines=10> */
.L_x_538:
[----:B------:R-:W-:Y:S01]  /*4b90*/  FADD R13, |R8|, R13 ;  /* 0x0000000d080d7221 */ /* 0x000fe20000000200 */
[----:B------:R-:W-:-:S07]  /*4ba0*/  IMAD.IADD R0, R7, 0x1, R0 ;  /* 0x0000000107007824 */ /* 0x000fce00078e0200 */
.L_x_539:
[----:B------:R-:W-:Y:S05]  /*4bb0*/  BSYNC.RECONVERGENT B2 ;  /* 0x0000000000027941 */ /* 0x000fea0003800200 */
.L_x_537:
        /* <DEDUP_REMOVED lines=20> */
.L_x_541:
[----:B------:R-:W-:Y:S05]  /*4d00*/  BSYNC.RELIABLE B2 ;  /* 0x0000000000027941 */ /* 0x000fea0003800100 */
.L_x_540:
        /* <DEDUP_REMOVED lines=10> */
.L_x_543:
[----:B------:R-:W-:Y:S01]  /*4db0*/  FADD R13, |R8|, R13 ;  /* 0x0000000d080d7221 */ /* 0x000fe20000000200 */
[----:B------:R-:W-:-:S07]  /*4dc0*/  IMAD.IADD R0, R7, 0x1, R0 ;  /* 0x0000000107007824 */ /* 0x000fce00078e0200 */
.L_x_544:
[----:B------:R-:W-:Y:S05]  /*4dd0*/  BSYNC.RECONVERGENT B2 ;  /* 0x0000000000027941 */ /* 0x000fea0003800200 */
.L_x_542:
        /* <DEDUP_REMOVED lines=20> */
.L_x_546:
[----:B------:R-:W-:Y:S05]  /*4f20*/  BSYNC.RELIABLE B2 ;  /* 0x0000000000027941 */ /* 0x000fea0003800100 */
.L_x_545:
        /* <DEDUP_REMOVED lines=10> */
.L_x_548:
[----:B------:R-:W-:Y:S01]  /*4fd0*/  FADD R13, |R8|, R13 ;  /* 0x0000000d080d7221 */ /* 0x000fe20000000200 */
[----:B------:R-:W-:-:S07]  /*4fe0*/  IADD3 R0, PT, PT, R7, R0, RZ ;  /* 0x0000000007007210 */ /* 0x000fce0007ffe0ff */
.L_x_549:
[----:B------:R-:W-:Y:S05]  /*4ff0*/  BSYNC.RECONVERGENT B2 ;  /* 0x0000000000027941 */ /* 0x000fea0003800200 */
.L_x_547:
        /* <DEDUP_REMOVED lines=20> */
.L_x_551:
[----:B------:R-:W-:Y:S05]  /*5140*/  BSYNC.RELIABLE B2 ;  /* 0x0000000000027941 */ /* 0x000fea0003800100 */
.L_x_550:
        /* <DEDUP_REMOVED lines=10> */
.L_x_553:
[----:B------:R-:W-:Y:S01]  /*51f0*/  FADD R13, |R8|, R13 ;  /* 0x0000000d080d7221 */ /* 0x000fe20000000200 */
[----:B------:R-:W-:-:S07]  /*5200*/  IMAD.IADD R0, R7, 0x1, R0 ;  /* 0x0000000107007824 */ /* 0x000fce00078e0200 */
.L_x_554:
[----:B------:R-:W-:Y:S05]  /*5210*/  BSYNC.RECONVERGENT B2 ;  /* 0x0000000000027941 */ /* 0x000fea0003800200 */
.L_x_552:
        /* <DEDUP_REMOVED lines=20> */
.L_x_556:
[----:B------:R-:W-:Y:S05]  /*5360*/  BSYNC.RELIABLE B2 ;  /* 0x0000000000027941 */ /* 0x000fea0003800100 */
.L_x_555:
        /* <DEDUP_REMOVED lines=10> */
.L_x_558:
[----:B------:R-:W-:Y:S01]  /*5410*/  FADD R13, |R8|, R13 ;  /* 0x0000000d080d7221 */ /* 0x000fe20000000200 */
[----:B------:R-:W-:-:S07]  /*5420*/  IMAD.IADD R0, R7, 0x1, R0 ;  /* 0x0000000107007824 */ /* 0x000fce00078e0200 */
.L_x_559:
[----:B------:R-:W-:Y:S05]  /*5430*/  BSYNC.RECONVERGENT B2 ;  /* 0x0000000000027941 */ /* 0x000fea0003800200 */
.L_x_557:
[----:B------:R-:W-:-:S05]  /*5440*/  VIADD R17, R19, 0xf ;  /* 0x0000000f13117836 */ /* 0x000fca0000000000 */
[----:B------:R-:W-:-:S13]  /*5450*/  ISETP.GE.AND P0, PT, R17, R22, PT ;  /* 0x000000161100720c */ /* 0x000fda0003f06270 */
[----:B------:R-:W-:Y:S05]  /*5460*/  @P0 BRA `(.L_x_486) ;  /* 0x0000000000880947 */ /* 0x000fea0003800000 */
        /* <DEDUP_REMOVED lines=17> */
.L_x_561:
[----:B------:R-:W-:Y:S05]  /*5580*/  BSYNC.RELIABLE B2 ;  /* 0x0000000000027941 */ /* 0x000fea0003800100 */
.L_x_560:
        /* <DEDUP_REMOVED lines=10> */
.L_x_563:
[----:B------:R-:W-:Y:S01]  /*5630*/  FADD R13, |R8|, R13 ;  /* 0x0000000d080d7221 */ /* 0x000fe20000000200 */
[----:B------:R-:W-:-:S07]  /*5640*/  IMAD.IADD R0, R7, 0x1, R0 ;  /* 0x0000000107007824 */ /* 0x000fce00078e0200 */
.L_x_564:
[----:B------:R-:W-:Y:S05]  /*5650*/  BSYNC.RECONVERGENT B0 ;  /* 0x0000000000007941 */ /* 0x000fea0003800200 */
.L_x_562:
[----:B------:R-:W-:-:S05]  /*5660*/  VIADD R19, R19, 0x10 ;  /* 0x0000001013137836 */ /* 0x000fca0000000000 */
[----:B------:R-:W-:-:S13]  /*5670*/  ISETP.GE.AND P0, PT, R19, R22, PT ;  /* 0x000000161300720c */ /* 0x000fda0003f06270 */
[----:B------:R-:W-:Y:S05]  /*5680*/  @!P0 BRA `(.L_x_565) ;  /* 0xffffffdc00888947 */ /* 0x000fea000383ffff */
.L_x_486:
        /* <DEDUP_REMOVED lines=11> */
.L_x_490:
[----:B------:R-:W-:Y:S05]  /*5740*/  BSYNC.RECONVERGENT B1 ;  /* 0x0000000000017941 */ /* 0x000fea0003800200 */
.L_x_487:
        /* <DEDUP_REMOVED lines=14> */
        .weak           $__internal_8_$__cuda_sm20_rcp_rn_f32_slowpath
        .type           $__internal_8_$__cuda_sm20_rcp_rn_f32_slowpath,@function
        .size           $__internal_8_$__cuda_sm20_rcp_rn_f32_slowpath,($__internal_9_$__cuda_sm3x_div_rn_noftz_f32_slowpath - $__internal_8_$__cuda_sm20_rcp_rn_f32_slowpath)
$__internal_8_$__cuda_sm20_rcp_rn_f32_slowpath:
        /* <DEDUP_REMOVED lines=15> */
.L_x_567:
        /* <DEDUP_REMOVED lines=26> */
[----:B------:R-:W-:Y:S02]  /*5ac0*/  ISETP.GE.AND P3, PT, R20, RZ, PT ;  /* 0x000000ff1400720c */ /* 0x000fe40003f66270 */
[----:B------:R-:W-:-:S04]  /*5ad0*/  IADD3 R20, PT, PT, R15, -0xfc, RZ ;  /* 0xffffff040f147810 */ /* 0x000fc80007ffe0ff */
[----:B------:R-:W-:-:S07]  /*5ae0*/  SHF.R.U32.HI R21, RZ, R20, R21 ;  /* 0x00000014ff157219 */ /* 0x000fce0000011615 */
[----:B------:R-:W-:-:S04]  /*5af0*/  @!P3 VIADD R21, R21, 0x1 ;  /* 0x000000011515b836 */ /* 0x000fc80000000000 */
[----:B------:R-:W-:-:S05]  /*5b00*/  @!P4 IMAD.SHL.U32 R21, R21, 0x2, RZ ;  /* 0x000000021515c824 */ /* 0x000fca00078e00ff */
[----:B------:R-:W-:Y:S01]  /*5b10*/  LOP3.LUT R20, R21, 0x80000000, R14, 0xf8, !PT ;  /* 0x8000000015147812 */ /* 0x000fe200078ef80e */
[----:B------:R-:W-:Y:S06]  /*5b20*/  BRA `(.L_x_568) ;  /* 0x0000000000047947 */ /* 0x000fec0003800000 */
.L_x_569:
[----:B------:R0:W1:Y:S02]  /*5b30*/  MUFU.RCP R20, R14 ;  /* 0x0000000e00147308 */ /* 0x0000640000001000 */
.L_x_568:
[----:B------:R-:W-:Y:S05]  /*5b40*/  BSYNC.RECONVERGENT B1 ;  /* 0x0000000000017941 */ /* 0x000fea0003800200 */
.L_x_566:
[----:B0-----:R-:W-:Y:S02]  /*5b50*/  IMAD.MOV.U32 R14, RZ, RZ, R19 ;  /* 0x000000ffff0e7224 */ /* 0x001fe400078e0013 */
[----:B------:R-:W-:-:S04]  /*5b60*/  IMAD.MOV.U32 R15, RZ, RZ, 0x0 ;  /* 0x00000000ff0f7424 */ /* 0x000fc800078e00ff */
[----:B-1----:R-:W-:Y:S05]  /*5b70*/  RET.REL.NODEC R14 `(_Z27render_kernel_uint8_minimalPKaPKfPhiiiiiff) ;  /* 0xffffffa40e207950 */ /* 0x002fea0003c3ffff */
        .weak           $__internal_9_$__cuda_sm3x_div_rn_noftz_f32_slowpath
        .type           $__internal_9_$__cuda_sm3x_div_rn_noftz_f32_slowpath,@function
        .size           $__internal_9_$__cuda_sm3x_div_rn_noftz_f32_slowpath,(.L_x_1236 - $__internal_9_$__cuda_sm3x_div_rn_noftz_f32_slowpath)
$__internal_9_$__cuda_sm3x_div_rn_noftz_f32_slowpath:
        /* <DEDUP_REMOVED lines=35> */
.L_x_571:
[----:B------:R-:W-:Y:S01]  /*5db0*/  LEA R21, R5, 0xc0800000, 0x17 ;  /* 0xc080000005157811 */ /* 0x000fe200078eb8ff */
[----:B------:R-:W-:Y:S04]  /*5dc0*/  BSSY.RECONVERGENT B2, `(.L_x_576) ;  /* 0x0000036000027945 */ /* 0x000fe80003800200 */
[----:B------:R-:W-:Y:S02]  /*5dd0*/  IMAD.IADD R25, R24, 0x1, -R21 ;  /* 0x0000000118197824 */ /* 0x000fe400078e0a15 */
[----:B------:R-:W-:Y:S02]  /*5de0*/  VIADD R24, R20, 0xffffff81 ;  /* 0xffffff8114187836 */ /* 0x000fe40000000000 */
[----:B------:R0:W1:Y:S01]  /*5df0*/  MUFU.RCP R21, R25 ;  /* 0x0000001900157308 */ /* 0x0000620000001000 */
[----:B------:R-:W-:Y:S01]  /*5e00*/  FADD.FTZ R26, -R25, -RZ ;  /* 0x800000ff191a7221 */ /* 0x000fe20000010100 */
[C---:B------:R-:W-:Y:S01]  /*5e10*/  IMAD R3, R24.reuse, -0x800000, R3 ;  /* 0xff80000018037824 */ /* 0x040fe200078e0203 */
[----:B0-----:R-:W-:-:S05]  /*5e20*/  IADD3 R25, PT, PT, R24, 0x7f, -R5 ;  /* 0x0000007f18197810 */ /* 0x001fca0007ffe805 */
[----:B------:R-:W-:Y:S02]  /*5e30*/  IMAD.IADD R18, R25, 0x1, R18 ;  /* 0x0000000119127824 */ /* 0x000fe400078e0212 */
[----:B-1----:R-:W-:-:S04]  /*5e40*/  FFMA R20, R21, R26, 1 ;  /* 0x3f80000015147423 */ /* 0x002fc8000000001a */
        /* <DEDUP_REMOVED lines=19> */
[-C--:B------:R-:W-:Y:S01]  /*5f80*/  FFMA.RZ R18, R20, R26.reuse, R21 ;  /* 0x0000001a14127223 */ /* 0x080fe2000000c015 */
[C---:B------:R-:W-:Y:S01]  /*5f90*/  VIADD R25, R5.reuse, 0x20 ;  /* 0x0000002005197836 */ /* 0x040fe20000000000 */
[C---:B------:R-:W-:Y:S02]  /*5fa0*/  ISETP.NE.AND P2, PT, R5.reuse, RZ, PT ;  /* 0x000000ff0500720c */ /* 0x040fe40003f45270 */
[----:B------:R-:W-:Y:S01]  /*5fb0*/  ISETP.NE.AND P1, PT, R5, RZ, PT ;  /* 0x000000ff0500720c */ /* 0x000fe20003f25270 */
[----:B------:R-:W-:Y:S01]  /*5fc0*/  IMAD.MOV R5, RZ, RZ, -R5 ;  /* 0x000000ffff057224 */ /* 0x000fe200078e0a05 */
[----:B------:R-:W-:Y:S01]  /*5fd0*/  LOP3.LUT R24, R18, 0x7fffff, RZ, 0xc0, !PT ;  /* 0x007fffff12187812 */ /* 0x000fe200078ec0ff */
[CCC-:B------:R-:W-:Y:S01]  /*5fe0*/  FFMA.RP R18, R20.reuse, R26.reuse, R21.reuse ;  /* 0x0000001a14127223 */ /* 0x1c0fe20000008015 */
[----:B------:R-:W-:Y:S02]  /*5ff0*/  FFMA.RM R21, R20, R26, R21 ;  /* 0x0000001a14157223 */ /* 0x000fe40000004015 */
[----:B------:R-:W-:-:S02]  /*6000*/  LOP3.LUT R24, R24, 0x800000, RZ, 0xfc, !PT ;  /* 0x0080000018187812 */ /* 0x000fc400078efcff */
[----:B------:R-:W-:Y:S02]  /*6010*/  SEL R5, R5, RZ, P2 ;  /* 0x000000ff05057207 */ /* 0x000fe40001000000 */
[----:B------:R-:W-:Y:S02]  /*6020*/  SHF.L.U32 R25, R24, R25, RZ ;  /* 0x0000001918197219 */ /* 0x000fe400000006ff */
[----:B------:R-:W-:Y:S02]  /*6030*/  FSETP.NEU.FTZ.AND P0, PT, R18, R21, PT ;  /* 0x000000151200720b */ /* 0x000fe40003f1d000 */
        /* <DEDUP_REMOVED lines=10> */
.L_x_578:
[----:B------:R-:W-:-:S04]  /*60e0*/  LOP3.LUT R3, R3, 0x80000000, RZ, 0xc0, !PT ;  /* 0x8000000003037812 */ /* 0x000fc800078ec0ff */
[----:B------:R-:W-:Y:S01]  /*60f0*/  LOP3.LUT R3, R3, 0x7f800000, RZ, 0xfc, !PT ;  /* 0x7f80000003037812 */ /* 0x000fe200078efcff */
[----:B------:R-:W-:Y:S06]  /*6100*/  BRA `(.L_x_579) ;  /* 0x0000000000047947 */ /* 0x000fec0003800000 */
.L_x_577:
[----:B------:R-:W-:-:S07]  /*6110*/  IMAD R3, R18, 0x800000, R3 ;  /* 0x0080000012037824 */ /* 0x000fce00078e0203 */
.L_x_579:
[----:B------:R-:W-:Y:S05]  /*6120*/  BSYNC.RECONVERGENT B2 ;  /* 0x0000000000027941 */ /* 0x000fea0003800200 */
.L_x_576:
[----:B------:R-:W-:Y:S05]  /*6130*/  BRA `(.L_x_580) ;  /* 0x0000000000207947 */ /* 0x000fea0003800000 */
.L_x_575:
[----:B------:R-:W-:-:S04]  /*6140*/  LOP3.LUT R3, R24, 0x80000000, R3, 0x48, !PT ;  /* 0x8000000018037812 */ /* 0x000fc800078e4803 */
[----:B------:R-:W-:Y:S01]  /*6150*/  LOP3.LUT R3, R3, 0x7f800000, RZ, 0xfc, !PT ;  /* 0x7f80000003037812 */ /* 0x000fe200078efcff */
[----:B------:R-:W-:Y:S06]  /*6160*/  BRA `(.L_x_580) ;  /* 0x0000000000147947 */ /* 0x000fec0003800000 */
.L_x_574:
[----:B------:R-:W-:Y:S01]  /*6170*/  LOP3.LUT R3, R24, 0x80000000, R3, 0x48, !PT ;  /* 0x8000000018037812 */ /* 0x000fe200078e4803 */
[----:B------:R-:W-:Y:S06]  /*6180*/  BRA `(.L_x_580) ;  /* 0x00000000000c7947 */ /* 0x000fec0003800000 */
.L_x_573:
[----:B------:R-:W0:Y:S01]  /*6190*/  MUFU.RSQ R3, -QNAN ;  /* 0xffc0000000037908 */ /* 0x000e220000001400 */
[----:B------:R-:W-:Y:S05]  /*61a0*/  BRA `(.L_x_580) ;  /* 0x0000000000047947 */ /* 0x000fea0003800000 */
.L_x_572:
[----:B------:R-:W-:-:S07]  /*61b0*/  FADD.FTZ R3, R3, R2 ;  /* 0x0000000203037221 */ /* 0x000fce0000010000 */
.L_x_580:
[----:B------:R-:W-:Y:S05]  /*61c0*/  BSYNC.RECONVERGENT B1 ;  /* 0x0000000000017941 */ /* 0x000fea0003800200 */
.L_x_570:
[----:B------:R-:W-:-:S04]  /*61d0*/  IMAD.MOV.U32 R5, RZ, RZ, 0x0 ;  /* 0x00000000ff057424 */ /* 0x000fc800078e00ff */
[----:B0-----:R-:W-:Y:S05]  /*61e0*/  RET.REL.NODEC R4 `(_Z27render_kernel_uint8_minimalPKaPKfPhiiiiiff) ;  /* 0xffffff9c04847950 */ /* 0x001fea0003c3ffff */
.L_x_581:
        /* <DEDUP_REMOVED lines=9> */
.L_x_1236:


//--------------------- .text._Z24render_kernel_uint8_smemPKaPKfPhiiiii --------------------------
	.section	.text._Z24render_kernel_uint8_smemPKaPKfPhiiiii,"ax",@progbits
	.align	128
        .global         _Z24render_kernel_uint8_smemPKaPKfPhiiiii
        .type           _Z24render_kernel_uint8_smemPKaPKfPhiiiii,@function
        .size           _Z24render_kernel_uint8_smemPKaPKfPhiiiii,(.L_x_1238 - _Z24render_kernel_uint8_smemPKaPKfPhiiiii)
        .other          _Z24render_kernel_uint8_smemPKaPKfPhiiiii,@"STO_CUDA_ENTRY STV_DEFAULT"
_Z24render_kernel_uint8_smemPKaPKfPhiiiii:
.text._Z24render_kernel_uint8_smemPKaPKfPhiiiii:
[----:B------:R-:W-:Y:S01]  /*0000*/  LDC R1, c[0x0][0x37c] ;  /* 0x0000df00ff017b82 */ /* 0x000fe20000000800 */
[----:B------:R-:W0:Y:S01]  /*0010*/  S2R R2, SR_CTAID.Y ;  /* 0x0000000000027919 */ /* 0x000e220000002600 */
[----:B------:R-:W0:Y:S02]  /*0020*/  LDCU UR4, c[0x0][0x398] ;  /* 0x00007300ff0477ac */ /* 0x000e240008000800 */
[----:B0-----:R-:W-:-:S13]  /*0030*/  ISETP.GE.AND P0, PT, R2, UR4, PT ;  /* 0x0000000402007c0c */ /* 0x001fda000bf06270 */
[----:B------:R-:W-:Y:S05]  /*0040*/  @P0 EXIT ;  /* 0x000000000000094d */ /* 0x000fea0003800000 */
[----:B------:R-:W0:Y:S01]  /*0050*/  S2R R0, SR_TID.X ;  /* 0x0000000000007919 */ /* 0x000e220000002100 */
[----:B------:R-:W1:Y:S01]  /*0060*/  LDCU.64 UR10, c[0x0][0x358] ;  /* 0x00006b00ff0a77ac */ /* 0x000e620008000a00 */
[----:B------:R-:W2:Y:S01]  /*0070*/  LDC.64 R26, c[0x0][0x380] ;  /* 0x0000e000ff1a7b82 */ /* 0x000ea20000000a00 */
[----:B------:R-:W3:Y:S01]  /*0080*/  LDCU UR9, c[0x0][0x360] ;  /* 0x00006c00ff0977ac */ /* 0x000ee20008000800 */
[----:B------:R-:W4:Y:S01]  /*0090*/  LDCU UR6, c[0x0][0x39c] ;  /* 0x00007380ff0677ac */ /* 0x000f220008000800 */
[----:B0-----:R-:W-:-:S13]  /*00a0*/  ISETP.GT.U32.AND P0, PT, R0, 0xd, PT ;  /* 0x0000000d0000780c */ /* 0x001fda0003f04070 */
[----:B------:R-:W0:Y:S01]  /*00b0*/  @!P0 LDC.64 R4, c[0x0][0x388] ;  /* 0x0000e200ff048b82 */ /* 0x000e220000000a00 */
[----:B------:R-:W-:-:S04]  /*00c0*/  @!P0 IMAD R3, R2, 0xe, R0 ;  /* 0x0000000e02038824 */ /* 0x000fc800078e0200 */
[----:B0-----:R-:W-:-:S06]  /*00d0*/  @!P0 IMAD.WIDE.U32 R4, R3, 0x4, R4 ;  /* 0x0000000403048825 */ /* 0x001fcc00078e0004 */
[----:B-1----:R0:W5:Y:S01]  /*00e0*/  @!P0 LDG.E.CONSTANT R4, desc[UR10][R4.64] ;  /* 0x0000000a04048981 */ /* 0x002162000c1e9900 */
[----:B---3--:R-:W1:Y:S01]  /*00f0*/  I2F.U32.RP R3, UR9 ;  /* 0x0000000900037d06 */ /* 0x008e620008209000 */
[----:B----4-:R-:W-:Y:S01]  /*0100*/  UIMAD UR4, UR6, UR6, URZ ;  /* 0x00000006060472a4 */ /* 0x010fe2000f8e02ff */
[----:B------:R-:W3:Y:S01]  /*0110*/  S2R R7, SR_CTAID.X ;  /* 0x0000000000077919 */ /* 0x000ee20000002500 */
[----:B------:R-:W-:Y:S02]  /*0120*/  UISETP.NE.U32.AND UP2, UPT, UR9, URZ, UPT ;  /* 0x000000ff0900728c */ /* 0x000fe4000bf45070 */
[----:B------:R-:W-:-:S04]  /*0130*/  UIMAD UR6, UR4, UR6, URZ ;  /* 0x00000006040672a4 */ /* 0x000fc8000f8e02ff */
[----:B------:R-:W-:Y:S02]  /*0140*/  USHF.R.S32.HI UR4, URZ, 0x1f, UR6 ;  /* 0x0000001fff047899 */ /* 0x000fe40008011406 */
[----:B--2---:R-:W-:Y:S02]  /*0150*/  IMAD.WIDE.U32 R26, R2, UR6, R26 ;  /* 0x00000006021a7c25 */ /* 0x004fe4000f8e001a */
[----:B------:R-:W-:Y:S01]  /*0160*/  ULEA.HI UR4, UR4, UR6, URZ, 0x4 ;  /* 0x0000000604047291 */ /* 0x000fe2000f8f20ff */
[----:B-1----:R-:W1:Y:S03]  /*0170*/  MUFU.RCP R3, R3 ;  /* 0x0000000300037308 */ /* 0x002e660000001000 */
[----:B------:R-:W-:-:S03]  /*0180*/  USHF.R.S32.HI UR7, URZ, 0x4, UR4 ;  /* 0x00000004ff077899 */ /* 0x000fc60008011404 */
[----:B------:R-:W-:Y:S01]  /*0190*/  UMOV UR4, URZ ;  /* 0x000000ff00047c82 */ /* 0x000fe20008000000 */
[----:B-1----:R-:W-:Y:S01]  /*01a0*/  VIADD R6, R3, 0xffffffe ;  /* 0x0ffffffe03067836 */ /* 0x002fe20000000000 */
[----:B------:R-:W-:-:S05]  /*01b0*/  @!P0 MOV R3, 0x400 ;  /* 0x0000040000038802 */ /* 0x000fca0000000f00 */
[----:B------:R-:W1:Y:S02]  /*01c0*/  F2I.FTZ.U32.TRUNC.NTZ R6, R6 ;  /* 0x0000000600067305 */ /* 0x000e64000021f000 */
[----:B-1----:R-:W-:Y:S02]  /*01d0*/  R2UR UR5, R6 ;  /* 0x00000000060572ca */ /* 0x002fe400000e0000 */
[----:B------:R-:W1:Y:S11]  /*01e0*/  @!P0 S2R R6, SR_CgaCtaId ;  /* 0x0000000000068919 */ /* 0x000e760000008800 */
[----:B------:R-:W-:-:S04]  /*01f0*/  UIADD3 UR8, UPT, UPT, URZ, -UR5, URZ ;  /* 0x80000005ff087290 */ /* 0x000fc8000fffe0ff */
[----:B------:R-:W-:-:S04]  /*0200*/  UIMAD UR8, UR8, UR9, URZ ;  /* 0x00000009080872a4 */ /* 0x000fc8000f8e02ff */
[----:B------:R-:W-:Y:S02]  /*0210*/  UIMAD.WIDE.U32 UR4, UR5, UR8, UR4 ;  /* 0x00000008050472a5 */ /* 0x000fe4000f8e0004 */
[----:B------:R-:W-:-:S04]  /*0220*/  UIADD3 UR8, UPT, UPT, UR9, -0x1, UR7 ;  /* 0xffffffff09087890 */ /* 0x000fc8000fffe007 */
[----:B------:R-:W-:-:S04]  /*0230*/  UIMAD.WIDE.U32 UR4, UR5, UR8, URZ ;  /* 0x00000008050472a5 */ /* 0x000fc8000f8e00ff */
[----:B------:R-:W-:Y:S01]  /*0240*/  UIADD3 UR4, UPT, UPT, -UR5, URZ, URZ ;  /* 0x000000ff05047290 */ /* 0x000fe2000fffe1ff */
[----:B-1----:R-:W-:-:S03]  /*0250*/  @!P0 LEA R3, R6, R3, 0x18 ;  /* 0x0000000306038211 */ /* 0x002fc600078ec0ff */
[----:B------:R-:W-:Y:S02]  /*0260*/  UIMAD UR8, UR9, UR4, UR8 ;  /* 0x00000004090872a4 */ /* 0x000fe4000f8e0208 */
[----:B------:R-:W-:Y:S02]  /*0270*/  USHF.R.S32.HI UR4, URZ, 0x1f, UR6 ;  /* 0x0000001fff047899 */ /* 0x000fe40008011406 */
[----:B------:R-:W-:Y:S01]  /*0280*/  UISETP.GE.U32.AND UP0, UPT, UR8, UR9, UPT ;  /* 0x000000090800728c */ /* 0x000fe2000bf06070 */
[----:B0-----:R-:W-:-:S03]  /*0290*/  @!P0 IMAD R5, R0, 0x4, R3 ;  /* 0x0000000400058824 */ /* 0x001fc600078e0203 */
[----:B------:R-:W-:-:S04]  /*02a0*/  IMAD R3, R2, UR4, RZ ;  /* 0x0000000402037c24 */ /* 0x000fc8000f8e02ff */
[----:B------:R-:W-:Y:S02]  /*02b0*/  IMAD.IADD R27, R27, 0x1, R3 ;  /* 0x000000011b1b7824 */ /* 0x000fe400078e0203 */
[----:B---3--:R-:W-:Y:S01]  /*02c0*/  IMAD R3, R7, UR9, R0 ;  /* 0x0000000907037c24 */ /* 0x008fe2000f8e0200 */
[----:B------:R-:W-:Y:S02]  /*02d0*/  @UP0 UIADD3 UR8, UPT, UPT, UR8, -UR9, URZ ;  /* 0x8000000908080290 */ /* 0x000fe4000fffe0ff */
[----:B------:R-:W-:Y:S02]  /*02e0*/  @UP0 UIADD3 UR5, UPT, UPT, UR5, 0x1, URZ ;  /* 0x0000000105050890 */ /* 0x000fe4000fffe0ff */
[----:B------:R-:W-:-:S11]  /*02f0*/  UISETP.GE.U32.AND UP1, UPT, UR8, UR9, UPT ;  /* 0x000000090800728c */ /* 0x000fd6000bf26070 */
[----:B------:R-:W-:Y:S02]  /*0300*/  @UP1 UIADD3 UR5, UPT, UPT, UR5, 0x1, URZ ;  /* 0x0000000105051890 */ /* 0x000fe4000fffe0ff */
[----:B------:R-:W-:-:S04]  /*0310*/  @!UP2 ULOP3.LUT UR5, URZ, UR9, URZ, 0x33, !UPT ;  /* 0x00000009ff05a292 */ /* 0x000fc8000f8e33ff */
[----:B------:R-:W-:Y:S01]  /*0320*/  UISETP.GE.AND UP0, UPT, UR5, 0x1, UPT ;  /* 0x000000010500788c */ /* 0x000fe2000bf06270 */
[----:B-----5:R0:W-:Y:S08]  /*0330*/  @!P0 STS [R5], R4 ;  /* 0x0000000405008388 */ /* 0x0201f00000000800 */
[----:B------:R-:W-:Y:S05]  /*0340*/  BRA.U !UP0, `(.L_x_582) ;  /* 0x0000000508007547 */ /* 0x000fea000b800000 */
[----:B------:R-:W-:Y:S01]  /*0350*/  UISETP.GE.U32.AND UP0, UPT, UR5, 0x4, UPT ;  /* 0x000000040500788c */ /* 0x000fe2000bf06070 */
[----:B------:R-:W-:Y:S01]  /*0360*/  IMAD.MOV.U32 R16, RZ, RZ, RZ ;  /* 0x000000ffff107224 */ /* 0x000fe200078e00ff */
[----:B------:R-:W-:-:S04]  /*0370*/  ULOP3.LUT UR4, UR5, 0x3, URZ, 0xc0, !UPT ;  /* 0x0000000305047892 */ /* 0x000fc8000f8ec0ff */
[----:B------:R-:W-:-:S03]  /*0380*/  UISETP.NE.AND UP1, UPT, UR4, URZ, UPT ;  /* 0x000000ff0400728c */ /* 0x000fc6000bf25270 */
[----:B------:R-:W-:Y:S08]  /*0390*/  BRA.U !UP0, `(.L_x_583) ;  /* 0x0000000108a47547 */ /* 0x000ff0000b800000 */
[----:B------:R-:W1:Y:S01]  /*03a0*/  S2UR UR8, SR_CgaCtaId ;  /* 0x00000000000879c3 */ /* 0x000e620000008800 */
[----:B------:R-:W-:Y:S01]  /*03b0*/  ULOP3.LUT UR5, UR5, 0x7ffffffc, URZ, 0xc0, !UPT ;  /* 0x7ffffffc05057892 */ /* 0x000fe2000f8ec0ff */
[C---:B------:R-:W-:Y:S01]  /*03c0*/  IADD3 R18, PT, PT, R0.reuse, UR9, RZ ;  /* 0x0000000900127c10 */ /* 0x040fe2000fffe0ff */
[----:B------:R-:W-:Y:S01]  /*03d0*/  IMAD.SHL.U32 R19, R0, 0x10, RZ ;  /* 0x0000001000137824 */ /* 0x000fe200078e00ff */
[----:B------:R-:W-:Y:S01]  /*03e0*/  UMOV UR6, 0x400 ;  /* 0x0000040000067882 */ /* 0x000fe20000000000 */
[----:B------:R-:W-:Y:S02]  /*03f0*/  IMAD.MOV.U32 R20, RZ, RZ, R0 ;  /* 0x000000ffff147224 */ /* 0x000fe400078e0000 */
[----:B------:R-:W-:Y:S01]  /*0400*/  MOV R16, UR5 ;  /* 0x0000000500107c02 */ /* 0x000fe20008000f00 */
[----:B------:R-:W2:Y:S01]  /*0410*/  LDC R17, c[0x0][0x360] ;  /* 0x0000d800ff117b82 */ /* 0x000ea20000000800 */
[----:B------:R-:W-:Y:S01]  /*0420*/  IMAD.MOV.U32 R25, RZ, RZ, R18 ;  /* 0x000000ffff197224 */ /* 0x000fe200078e0012 */
[----:B-1----:R-:W-:-:S02]  /*0430*/  ULEA UR6, UR8, UR6, 0x18 ;  /* 0x0000000608067291 */ /* 0x002fc4000f8ec0ff */
[----:B------:R-:W-:Y:S02]  /*0440*/  UIADD3 UR8, UPT, UPT, -UR5, URZ, URZ ;  /* 0x000000ff05087290 */ /* 0x000fe4000fffe1ff */
[----:B------:R-:W-:Y:S01]  /*0450*/  UIADD3 UR6, UPT, UPT, UR6, 0x40, URZ ;  /* 0x0000004006067890 */ /* 0x000fe2000fffe0ff */
[C-C-:B--2---:R-:W-:Y:S02]  /*0460*/  IMAD R21, R17.reuse, 0x2, R0.reuse ;  /* 0x0000000211157824 */ /* 0x144fe400078e0200 */
[C-C-:B------:R-:W-:Y:S02]  /*0470*/  IMAD R22, R17.reuse, 0x20, R19.reuse ;  /* 0x0000002011167824 */ /* 0x140fe400078e0213 */
[C---:B------:R-:W-:Y:S02]  /*0480*/  IMAD R23, R17.reuse, 0x3, R0 ;  /* 0x0000000311177824 */ /* 0x040fe400078e0200 */
[----:B------:R-:W-:-:S07]  /*0490*/  IMAD R24, R17, 0x30, R19 ;  /* 0x0000003011187824 */ /* 0x000fce00078e0213 */
.L_x_584:
[----:B------:R-:W-:-:S13]  /*04a0*/  ISETP.GE.AND P0, PT, R20, UR7, PT ;  /* 0x0000000714007c0c */ /* 0x000fda000bf06270 */
[----:B-1----:R-:W-:-:S05]  /*04b0*/  @!P0 IMAD.WIDE R28, R20, 0x10, R26 ;  /* 0x00000010141c8825 */ /* 0x002fca00078e021a */
[----:B0-----:R-:W2:Y:S01]  /*04c0*/  @!P0 LDG.E.128.CONSTANT R4, desc[UR10][R28.64] ;  /* 0x0000000a1c048981 */ /* 0x001ea2000c1e9d00 */
[----:B------:R-:W-:Y:S02]  /*04d0*/  ISETP.GE.AND P1, PT, R25, UR7, PT ;  /* 0x0000000719007c0c */ /* 0x000fe4000bf26270 */
[----:B------:R-:W-:Y:S02]  /*04e0*/  ISETP.GE.AND P2, PT, R21, UR7, PT ;  /* 0x0000000715007c0c */ /* 0x000fe4000bf46270 */
[----:B------:R-:W-:-:S09]  /*04f0*/  ISETP.GE.AND P3, PT, R23, UR7, PT ;  /* 0x0000000717007c0c */ /* 0x000fd2000bf66270 */
[----:B------:R-:W-:-:S04]  /*0500*/  @!P1 IMAD.WIDE R10, R25, 0x10, R26 ;  /* 0x00000010190a9825 */ /* 0x000fc800078e021a */
[----:B------:R-:W-:-:S04]  /*0510*/  @!P2 IMAD.WIDE R8, R21, 0x10, R26 ;  /* 0x000000101508a825 */ /* 0x000fc800078e021a */
[----:B------:R-:W-:-:S06]  /*0520*/  @!P3 IMAD.WIDE R12, R23, 0x10, R26 ;  /* 0x00000010170cb825 */ /* 0x000fcc00078e021a */
[----:B------:R-:W3:Y:S04]  /*0530*/  @!P3 LDG.E.128.CONSTANT R12, desc[UR10][R12.64] ;  /* 0x0000000a0c0cb981 */ /* 0x000ee8000c1e9d00 */
[----:B--2---:R0:W-:Y:S04]  /*0540*/  @!P0 STS.128 [R19+UR6], R4 ;  /* 0x0000000413008988 */ /* 0x0041e80008000c06 */
[----:B0-----:R-:W2:Y:S04]  /*0550*/  @!P1 LDG.E.128.CONSTANT R4, desc[UR10][R10.64] ;  /* 0x0000000a0a049981 */ /* 0x001ea8000c1e9d00 */
[----:B------:R-:W4:Y:S01]  /*0560*/  @!P2 LDG.E.128.CONSTANT R8, desc[UR10][R8.64] ;  /* 0x0000000a0808a981 */ /* 0x000f22000c1e9d00 */
[----:B------:R-:W-:-:S04]  /*0570*/  UIADD3 UR8, UPT, UPT, UR8, 0x4, URZ ;  /* 0x0000000408087890 */ /* 0x000fc8000fffe0ff */
[----:B------:R-:W-:Y:S01]  /*0580*/  UISETP.NE.AND UP0, UPT, UR8, URZ, UPT ;  /* 0x000000ff0800728c */ /* 0x000fe2000bf05270 */
[----:B------:R-:W-:Y:S01]  /*0590*/  @!P1 LEA R28, R18, UR6, 0x4 ;  /* 0x00000006121c9c11 */ /* 0x000fe2000f8e20ff */
[C---:B------:R-:W-:Y:S01]  /*05a0*/  IMAD R25, R17.reuse, 0x4, R25 ;  /* 0x0000000411197824 */ /* 0x040fe200078e0219 */
[C---:B------:R-:W-:Y:S01]  /*05b0*/  LEA R23, R17.reuse, R23, 0x2 ;  /* 0x0000001711177211 */ /* 0x040fe200078e10ff */
[C---:B------:R-:W-:Y:S02]  /*05c0*/  IMAD R20, R17.reuse, 0x4, R20 ;  /* 0x0000000411147824 */ /* 0x040fe400078e0214 */
[----:B------:R-:W-:Y:S01]  /*05d0*/  IMAD R21, R17, 0x4, R21 ;  /* 0x0000000411157824 */ /* 0x000fe200078e0215 */
[----:B--2---:R1:W-:Y:S04]  /*05e0*/  @!P1 STS.128 [R28], R4 ;  /* 0x000000041c009388 */ /* 0x0043e80000000c00 */
[----:B----4-:R1:W-:Y:S04]  /*05f0*/  @!P2 STS.128 [R22+UR6], R8 ;  /* 0x000000081600a988 */ /* 0x0103e80008000c06 */
[----:B---3--:R1:W-:Y:S01]  /*0600*/  @!P3 STS.128 [R24+UR6], R12 ;  /* 0x0000000c1800b988 */ /* 0x0083e20008000c06 */
[----:B------:R-:W-:Y:S01]  /*0610*/  ULEA UR6, UR9, UR6, 0x6 ;  /* 0x0000000609067291 */ /* 0x000fe2000f8e30ff */
[----:B------:R-:W-:Y:S11]  /*0620*/  BRA.U UP0, `(.L_x_584) ;  /* 0xfffffffd009c7547 */ /* 0x000ff6000b83ffff */
.L_x_583:
[----:B------:R-:W-:Y:S05]  /*0630*/  BRA.U !UP1, `(.L_x_582) ;  /* 0x0000000109447547 */ /* 0x000fea000b800000 */
[----:B------:R-:W2:Y:S01]  /*0640*/  S2UR UR6, SR_CgaCtaId ;  /* 0x00000000000679c3 */ /* 0x000ea20000008800 */
[----:B------:R-:W-:Y:S01]  /*0650*/  UMOV UR5, 0x400 ;  /* 0x0000040000057882 */ /* 0x000fe20000000000 */
[----:B-1----:R-:W-:Y:S01]  /*0660*/  IMAD R9, R16, UR9, R0 ;  /* 0x0000000910097c24 */ /* 0x002fe2000f8e0200 */
[----:B------:R-:W-:Y:S02]  /*0670*/  UIADD3 UR4, UPT, UPT, -UR4, URZ, URZ ;  /* 0x000000ff04047290 */ /* 0x000fe4000fffe1ff */
[----:B--2---:R-:W-:-:S06]  /*0680*/  ULEA UR5, UR6, UR5, 0x18 ;  /* 0x0000000506057291 */ /* 0x004fcc000f8ec0ff */
[----:B------:R-:W-:-:S05]  /*0690*/  LEA R0, R9, UR5, 0x4 ;  /* 0x0000000509007c11 */ /* 0x000fca000f8e20ff */
[----:B------:R-:W-:-:S07]  /*06a0*/  VIADD R0, R0, 0x40 ;  /* 0x0000004000007836 */ /* 0x000fce0000000000 */
.L_x_585:
[----:B------:R-:W-:-:S13]  /*06b0*/  ISETP.GE.AND P0, PT, R9, UR7, PT ;  /* 0x0000000709007c0c */ /* 0x000fda000bf06270 */
[----:B0-----:R-:W-:-:S06]  /*06c0*/  @!P0 IMAD.WIDE R4, R9, 0x10, R26 ;  /* 0x0000001009048825 */ /* 0x001fcc00078e021a */
[----:B------:R-:W2:Y:S01]  /*06d0*/  @!P0 LDG.E.128.CONSTANT R4, desc[UR10][R4.64] ;  /* 0x0000000a04048981 */ /* 0x000ea2000c1e9d00 */
[----:B------:R-:W0:Y:S01]  /*06e0*/  LDC R11, c[0x0][0x360] ;  /* 0x0000d800ff0b7b82 */ /* 0x000e220000000800 */
[----:B------:R-:W-:Y:S01]  /*06f0*/  UIADD3 UR4, UPT, UPT, UR4, 0x1, URZ ;  /* 0x0000000104047890 */ /* 0x000fe2000fffe0ff */
[----:B------:R-:W-:-:S03]  /*0700*/  VIADD R9, R9, UR9 ;  /* 0x0000000909097c36 */ /* 0x000fc60008000000 */
[----:B------:R-:W-:Y:S01]  /*0710*/  UISETP.NE.AND UP0, UPT, UR4, URZ, UPT ;  /* 0x000000ff0400728c */ /* 0x000fe2000bf05270 */
[----:B--2---:R0:W-:Y:S02]  /*0720*/  @!P0 STS.128 [R0], R4 ;  /* 0x0000000400008388 */ /* 0x0041e40000000c00 */
[----:B0-----:R-:W-:-:S06]  /*0730*/  IMAD R0, R11, 0x10, R0 ;  /* 0x000000100b007824 */ /* 0x001fcc00078e0200 */
[----:B------:R-:W-:Y:S05]  /*0740*/  BRA.U UP0, `(.L_x_585) ;  /* 0xfffffffd00d87547 */ /* 0x000fea000b83ffff */
.L_x_582:
[----:B------:R-:W2:Y:S02]  /*0750*/  LDC.64 R16, c[0x0][0x3a0] ;  /* 0x0000e800ff107b82 */ /* 0x000ea40000000a00 */
[----:B--2---:R-:W-:-:S06]  /*0760*/  IMAD R0, R17, R16, RZ ;  /* 0x0000001011007224 */ /* 0x004fcc00078e02ff */
[----:B------:R-:W-:Y:S01]  /*0770*/  BAR.SYNC.DEFER_BLOCKING 0x0 ;  /* 0x0000000000007b1d */ /* 0x000fe20000010000 */
[----:B------:R-:W-:-:S13]  /*0780*/  ISETP.GE.AND P0, PT, R3, R0, PT ;  /* 0x000000000300720c */ /* 0x000fda0003f06270 */
[----:B------:R-:W-:Y:S05]  /*0790*/  @P0 EXIT ;  /* 0x000000000000094d */ /* 0x000fea0003800000 */
[-C--:B-1----:R-:W-:Y:S01]  /*07a0*/  IABS R7, R16.reuse ;  /* 0x0000001000077213 */ /* 0x082fe20000000000 */
[----:B------:R-:W1:Y:S01]  /*07b0*/  S2UR UR5, SR_CgaCtaId ;  /* 0x00000000000579c3 */ /* 0x000e620000008800 */
[----:B------:R-:W-:Y:S01]  /*07c0*/  I2FP.F32.S32 R21, R16 ;  /* 0x0000001000157245 */ /* 0x000fe20000201400 */
[----:B------:R-:W-:Y:S01]  /*07d0*/  UMOV UR4, 0x400 ;  /* 0x0000040000047882 */ /* 0x000fe20000000000 */
[----:B------:R-:W2:Y:S01]  /*07e0*/  I2F.RP R0, R7 ;  /* 0x0000000700007306 */ /* 0x000ea20000209400 */
[----:B------:R-:W-:Y:S07]  /*07f0*/  BSSY.RECONVERGENT B0, `(.L_x_586) ;  /* 0x000002c000007945 */ /* 0x000fee0003800200 */
[----:B------:R-:W-:Y:S08]  /*0800*/  MUFU.RCP R20, R21 ;  /* 0x0000001500147308 */ /* 0x000ff00000001000 */
[----:B--2---:R-:W0:Y:S01]  /*0810*/  MUFU.RCP R0, R0 ;  /* 0x0000000000007308 */ /* 0x004e220000001000 */
[----:B-1----:R-:W-:-:S09]  /*0820*/  ULEA UR4, UR5, UR4, 0x18 ;  /* 0x0000000405047291 */ /* 0x002fd2000f8ec0ff */
[----:B------:R-:W1:Y:S01]  /*0830*/  LDS R17, [UR4+0x30] ;  /* 0x00003004ff117984 */ /* 0x000e620008000800 */
[----:B0-----:R-:W-:-:S03]  /*0840*/  VIADD R4, R0, 0xffffffe ;  /* 0x0ffffffe00047836 */ /* 0x001fc60000000000 */
[----:B------:R-:W0:Y:S01]  /*0850*/  LDS.128 R12, [UR4+0x20] ;  /* 0x00002004ff0c7984 */ /* 0x000e220008000c00 */
[----:B------:R2:W3:Y:S02]  /*0860*/  F2I.FTZ.U32.TRUNC.NTZ R5, R4 ;  /* 0x0000000400057305 */ /* 0x0004e4000021f000 */
[----:B--2---:R-:W-:Y:S01]  /*0870*/  IMAD.MOV.U32 R4, RZ, RZ, RZ ;  /* 0x000000ffff047224 */ /* 0x004fe200078e00ff */
[----:B---3--:R-:W-:-:S05]  /*0880*/  IADD3 R6, PT, PT, RZ, -R5, RZ ;  /* 0x80000005ff067210 */ /* 0x008fca0007ffe0ff */
[----:B------:R-:W-:Y:S01]  /*0890*/  IMAD R9, R6, R7, RZ ;  /* 0x0000000706097224 */ /* 0x000fe200078e02ff */
[----:B------:R-:W-:-:S03]  /*08a0*/  IABS R6, R3 ;  /* 0x0000000300067213 */ /* 0x000fc60000000000 */
[----:B------:R-:W-:Y:S02]  /*08b0*/  IMAD.HI.U32 R5, R5, R9, R4 ;  /* 0x0000000905057227 */ /* 0x000fe400078e0004 */
[----:B------:R-:W2:Y:S04]  /*08c0*/  LDS.128 R8, [UR4+0x10] ;  /* 0x00001004ff087984 */ /* 0x000ea80008000c00 */
[----:B------:R-:W-:-:S04]  /*08d0*/  IMAD.HI.U32 R19, R5, R6, RZ ;  /* 0x0000000605137227 */ /* 0x000fc800078e00ff */
[----:B------:R-:W-:-:S04]  /*08e0*/  IMAD.MOV R0, RZ, RZ, -R19 ;  /* 0x000000ffff007224 */ /* 0x000fc800078e0a13 */
[----:B------:R-:W-:-:S05]  /*08f0*/  IMAD R0, R7, R0, R6 ;  /* 0x0000000007007224 */ /* 0x000fca00078e0206 */
[----:B------:R-:W-:-:S13]  /*0900*/  ISETP.GT.U32.AND P1, PT, R7, R0, PT ;  /* 0x000000000700720c */ /* 0x000fda0003f24070 */
[----:B------:R-:W-:Y:S02]  /*0910*/  @!P1 IMAD.IADD R0, R0, 0x1, -R7 ;  /* 0x0000000100009824 */ /* 0x000fe400078e0a07 */
[----:B------:R-:W-:Y:S01]  /*0920*/  @!P1 VIADD R19, R19, 0x1 ;  /* 0x0000000113139836 */ /* 0x000fe20000000000 */
[----:B------:R-:W-:Y:S02]  /*0930*/  ISETP.NE.AND P1, PT, R16, RZ, PT ;  /* 0x000000ff1000720c */ /* 0x000fe40003f25270 */
[----:B------:R-:W-:Y:S02]  /*0940*/  ISETP.GE.U32.AND P0, PT, R0, R7, PT ;  /* 0x000000070000720c */ /* 0x000fe40003f06070 */
[----:B------:R-:W-:Y:S01]  /*0950*/  LOP3.LUT R0, R3, R16, RZ, 0x3c, !PT ;  /* 0x0000001003007212 */ /* 0x000fe200078e3cff */
[----:B------:R-:W3:Y:S03]  /*0960*/  LDS.128 R4, [UR4] ;  /* 0x00000004ff047984 */ /* 0x000ee60008000c00 */
[----:B------:R-:W-:-:S07]  /*0970*/  ISETP.GE.AND P2, PT, R0, RZ, PT ;  /* 0x000000ff0000720c */ /* 0x000fce0003f46270 */
[----:B------:R-:W-:-:S06]  /*0980*/  @P0 IADD3 R19, PT, PT, R19, 0x1, RZ ;  /* 0x0000000113130810 */ /* 0x000fcc0007ffe0ff */
[----:B------:R-:W-:Y:S01]  /*0990*/  @!P2 IMAD.MOV R19, RZ, RZ, -R19 ;  /* 0x000000ffff13a224 */ /* 0x000fe200078e0a13 */
[----:B------:R-:W-:-:S05]  /*09a0*/  @!P1 LOP3.LUT R19, RZ, R16, RZ, 0x33, !PT ;  /* 0x00000010ff139212 */ /* 0x000fca00078e33ff */
[----:B------:R-:W-:-:S04]  /*09b0*/  IMAD R16, R19, R16, RZ ;  /* 0x0000001013107224 */ /* 0x000fc800078e02ff */
[----:B------:R-:W-:Y:S02]  /*09c0*/  IMAD.IADD R18, R3, 0x1, -R16 ;  /* 0x0000000103127824 */ /* 0x000fe400078e0a10 */
[----:B------:R-:W-:-:S03]  /*09d0*/  FFMA R3, -R21, R20, 1 ;  /* 0x3f80000015037423 */ /* 0x000fc60000000114 */
[----:B------:R-:W-:Y:S01]  /*09e0*/  I2FP.F32.S32 R0, R18 ;  /* 0x0000001200007245 */ /* 0x000fe20000201400 */
[----:B------:R-:W-:-:S04]  /*09f0*/  FFMA R3, R20, R3, R20 ;  /* 0x0000000314037223 */ /* 0x000fc80000000014 */
[----:B------:R-:W-:-:S04]  /*0a00*/  FADD R0, R0, 0.5 ;  /* 0x3f00000000007421 */ /* 0x000fc80000000000 */
[----:B------:R-:W-:-:S04]  /*0a10*/  FADD R0, R0, R0 ;  /* 0x0000000000007221 */ /* 0x000fc80000000000 */
[----:B------:R-:W4:Y:S01]  /*0a20*/  FCHK P0, R0, R21 ;  /* 0x0000001500007302 */ /* 0x000f220000000000 */
[----:B------:R-:W-:-:S04]  /*0a30*/  FFMA R20, R0, R3, RZ ;  /* 0x0000000300147223 */ /* 0x000fc800000000ff */
[----:B------:R-:W-:-:S04]  /*0a40*/  FFMA R22, -R21, R20, R0 ;  /* 0x0000001415167223 */ /* 0x000fc80000000100 */
[----:B------:R-:W-:Y:S01]  /*0a50*/  FFMA R20, R3, R22, R20 ;  /* 0x0000001603147223 */ /* 0x000fe20000000014 */
[----:B01234-:R-:W-:Y:S06]  /*0a60*/  @!P0 BRA `(.L_x_587) ;  /* 0x0000000000108947 */ /* 0x01ffec0003800000 */
[----:B------:R-:W-:Y:S01]  /*0a70*/  IMAD.MOV.U32 R3, RZ, RZ, R21 ;  /* 0x000000ffff037224 */ /* 0x000fe200078e0015 */
[----:B------:R-:W-:-:S07]  /*0a80*/  MOV R22, 0xaa0 ;  /* 0x00000aa000167802 */ /* 0x000fce0000000f00 */
[----:B------:R-:W-:Y:S05]  /*0a90*/  CALL.REL.NOINC `($__internal_11_$__cuda_sm3x_div_rn_noftz_f32_slowpath) ;  /* 0x0000002c00087944 */ /* 0x000fea0003c00000 */
[----:B------:R-:W-:-:S07]  /*0aa0*/  IMAD.MOV.U32 R20, RZ, RZ, R3 ;  /* 0x000000ffff147224 */ /* 0x000fce00078e0003 */
.L_x_587:
[----:B------:R-:W-:Y:S05]  /*0ab0*/  BSYNC.RECONVERGENT B0 ;  /* 0x0000000000007941 */ /* 0x000fea0003800200 */
.L_x_586:
[----:B------:R-:W0:Y:S01]  /*0ac0*/  LDCU UR4, c[0x0][0x3a4] ;  /* 0x00007480ff0477ac */ /* 0x000e220008000800 */
[----:B------:R-:W-:Y:S01]  /*0ad0*/  I2FP.F32.S32 R19, R19 ;  /* 0x0000001300137245 */ /* 0x000fe20000201400 */
[----:B------:R-:W-:Y:S01]  /*0ae0*/  FADD R20, R20, -1 ;  /* 0xbf80000014147421 */ /* 0x000fe20000000000 */
[----:B------:R-:W-:Y:S03]  /*0af0*/  BSSY.RECONVERGENT B0, `(.L_x_588) ;  /* 0x0000010000007945 */ /* 0x000fe60003800200 */
[----:B------:R-:W-:Y:S01]  /*0b00*/  FADD R19, R19, 0.5 ;  /* 0x3f00000013137421 */ /* 0x000fe20000000000 */
[----:B------:R-:W-:-:S03]  /*0b10*/  FMUL R20, R15, R20 ;  /* 0x000000140f147220 */ /* 0x000fc60000400000 */
[----:B------:R-:W-:Y:S01]  /*0b20*/  FADD R0, R19, R19 ;  /* 0x0000001313007221 */ /* 0x000fe20000000000 */
[----:B0-----:R-:W-:-:S04]  /*0b30*/  I2FP.F32.S32 R3, UR4 ;  /* 0x0000000400037c45 */ /* 0x001fc80008201400 */
[----:B------:R-:W0:Y:S08]  /*0b40*/  MUFU.RCP R22, R3 ;  /* 0x0000000300167308 */ /* 0x000e300000001000 */
[----:B------:R-:W1:Y:S01]  /*0b50*/  FCHK P0, R0, R3 ;  /* 0x0000000300007302 */ /* 0x000e620000000000 */
[----:B0-----:R-:W-:-:S04]  /*0b60*/  FFMA R21, -R3, R22, 1 ;  /* 0x3f80000003157423 */ /* 0x001fc80000000116 */
[----:B------:R-:W-:-:S04]  /*0b70*/  FFMA R21, R22, R21, R22 ;  /* 0x0000001516157223 */ /* 0x000fc80000000016 */
[----:B------:R-:W-:-:S04]  /*0b80*/  FFMA R22, R0, R21, RZ ;  /* 0x0000001500167223 */ /* 0x000fc800000000ff */
[----:B------:R-:W-:-:S04]  /*0b90*/  FFMA R19, -R3, R22, R0 ;  /* 0x0000001603137223 */ /* 0x000fc80000000100 */
[----:B------:R-:W-:Y:S01]  /*0ba0*/  FFMA R19, R21, R19, R22 ;  /* 0x0000001315137223 */ /* 0x000fe20000000016 */
[----:B-1----:R-:W-:Y:S06]  /*0bb0*/  @!P0 BRA `(.L_x_589) ;  /* 0x00000000000c8947 */ /* 0x002fec0003800000 */
[----:B------:R-:W-:-:S07]  /*0bc0*/  MOV R22, 0xbe0 ;  /* 0x00000be000167802 */ /* 0x000fce0000000f00 */
[----:B------:R-:W-:Y:S05]  /*0bd0*/  CALL.REL.NOINC `($__internal_11_$__cuda_sm3x_div_rn_noftz_f32_slowpath) ;  /* 0x0000002800b87944 */ /* 0x000fea0003c00000 */
[----:B------:R-:W-:-:S07]  /*0be0*/  MOV R19, R3 ;  /* 0x0000000300137202 */ /* 0x000fce0000000f00 */
.L_x_589:
[----:B------:R-:W-:Y:S05]  /*0bf0*/  BSYNC.RECONVERGENT B0 ;  /* 0x0000000000007941 */ /* 0x000fea0003800200 */
.L_x_588:
[----:B------:R-:W-:Y:S01]  /*0c00*/  FADD R0, -R19, 1 ;  /* 0x3f80000013007421 */ /* 0x000fe20000000100 */
[-C--:B------:R-:W-:Y:S01]  /*0c10*/  FFMA R7, R10, R20.reuse, R7 ;  /* 0x000000140a077223 */ /* 0x080fe20000000007 */
[----:B------:R-:W-:Y:S01]  /*0c20*/  FFMA R9, R11, R20, R9 ;  /* 0x000000140b097223 */ /* 0x000fe20000000009 */
[----:B------:R-:W0:Y:S01]  /*0c30*/  LDCU.64 UR6, c[0x0][0x3a0] ;  /* 0x00007400ff0677ac */ /* 0x000e220008000a00 */
[----:B------:R-:W-:Y:S01]  /*0c40*/  FMUL R17, R17, R0 ;  /* 0x0000000011117220 */ /* 0x000fe20000400000 */
[----:B------:R-:W-:Y:S03]  /*0c50*/  BSSY.RECONVERGENT B0, `(.L_x_590) ;  /* 0x0000031000007945 */ /* 0x000fe60003800200 */
[-C--:B------:R-:W-:Y:S01]  /*0c60*/  FFMA R13, R13, R17.reuse, R8 ;  /* 0x000000110d0d7223 */ /* 0x080fe20000000008 */
[-C--:B------:R-:W-:Y:S01]  /*0c70*/  FFMA R12, R12, R17.reuse, R7 ;  /* 0x000000110c0c7223 */ /* 0x080fe20000000007 */
[----:B------:R-:W-:Y:S01]  /*0c80*/  FFMA R9, R14, R17, R9 ;  /* 0x000000110e097223 */ /* 0x000fe20000000009 */
[----:B------:R-:W-:Y:S01]  /*0c90*/  SHF.R.S32.HI R17, RZ, 0x1f, R16 ;  /* 0x0000001fff117819 */ /* 0x000fe20000011410 */
[----:B------:R-:W-:Y:S01]  /*0ca0*/  FMUL R3, R13, R13 ;  /* 0x0000000d0d037220 */ /* 0x000fe20000400000 */
[----:B------:R-:W-:Y:S03]  /*0cb0*/  F2I.FLOOR.NTZ R7, R4 ;  /* 0x0000000400077305 */ /* 0x000fe60000207100 */
[----:B------:R-:W-:-:S04]  /*0cc0*/  FFMA R0, R12, R12, R3 ;  /* 0x0000000c0c007223 */ /* 0x000fc80000000003 */
[----:B------:R-:W-:Y:S01]  /*0cd0*/  FFMA R3, R9, R9, R0 ;  /* 0x0000000909037223 */ /* 0x000fe20000000000 */
[----:B0-----:R-:W-:Y:S02]  /*0ce0*/  USHF.R.S32.HI UR4, URZ, 0x1f, UR6 ;  /* 0x0000001fff047899 */ /* 0x001fe40008011406 */
[C---:B------:R-:W-:Y:S02]  /*0cf0*/  IMAD.WIDE.U32 R14, R2.reuse, UR6, RZ ;  /* 0x00000006020e7c25 */ /* 0x040fe4000f8e00ff */
[----:B------:R-:W-:Y:S02]  /*0d00*/  FSETP.GEU.AND P0, PT, |R3|, 1.175494350822287508e-38, PT ;  /* 0x008000000300780b */ /* 0x000fe40003f0e200 */
[----:B------:R-:W-:Y:S01]  /*0d10*/  IMAD R11, R2, UR4, RZ ;  /* 0x00000004020b7c24 */ /* 0x000fe2000f8e02ff */
[----:B------:R-:W-:-:S03]  /*0d20*/  USHF.R.S32.HI UR4, URZ, 0x1f, UR7 ;  /* 0x0000001fff047899 */ /* 0x000fc60008011407 */
[----:B------:R-:W-:Y:S02]  /*0d30*/  IMAD.IADD R8, R15, 0x1, R11 ;  /* 0x000000010f087824 */ /* 0x000fe400078e020b */
[----:B------:R-:W-:-:S05]  /*0d40*/  IMAD.WIDE.U32 R10, R14, UR7, R16 ;  /* 0x000000070e0a7c25 */ /* 0x000fca000f8e0010 */
[----:B------:R-:W-:-:S04]  /*0d50*/  @!P0 FMUL R3, R3, 16777216 ;  /* 0x4b80000003038820 */ /* 0x000fc80000400000 */
[----:B------:R0:W1:Y:S02]  /*0d60*/  MUFU.RSQ R20, R3 ;  /* 0x0000000300147308 */ /* 0x0000640000001400 */
[----:B0-----:R-:W-:-:S06]  /*0d70*/  IMAD R3, R8, UR7, RZ ;  /* 0x0000000708037c24 */ /* 0x001fcc000f8e02ff */
[----:B------:R0:W2:Y:S01]  /*0d80*/  F2I.FLOOR.NTZ R8, R5 ;  /* 0x0000000500087305 */ /* 0x0000a20000207100 */
[----:B------:R-:W-:Y:S01]  /*0d90*/  IMAD R14, R14, UR4, R3 ;  /* 0x000000040e0e7c24 */ /* 0x000fe2000f8e0203 */
[----:B------:R-:W-:Y:S02]  /*0da0*/  SHF.R.S32.HI R3, RZ, 0x1f, R18 ;  /* 0x0000001fff037819 */ /* 0x000fe40000011412 */
[----:B------:R-:W-:Y:S01]  /*0db0*/  IADD3 R18, P4, PT, R18, R10, RZ ;  /* 0x0000000a12127210 */ /* 0x000fe20007f9e0ff */
[----:B-1----:R-:W-:-:S03]  /*0dc0*/  @!P0 FMUL R20, R20, 4096 ;  /* 0x4580000014148820 */ /* 0x002fc60000400000 */
[----:B------:R-:W-:Y:S01]  /*0dd0*/  IADD3.X R10, PT, PT, R3, R11, R14, P4, !PT ;  /* 0x0000000b030a7210 */ /* 0x000fe200027fe40e */
[-C--:B------:R-:W-:Y:S01]  /*0de0*/  FMUL R0, R12, R20.reuse ;  /* 0x000000140c007220 */ /* 0x080fe20000400000 */
[-C--:B------:R-:W-:Y:S01]  /*0df0*/  FMUL R15, R9, R20.reuse ;  /* 0x00000014090f7220 */ /* 0x080fe20000400000 */
[----:B------:R-:W-:Y:S01]  /*0e00*/  FMUL R13, R13, R20 ;  /* 0x000000140d0d7220 */ /* 0x000fe20000400000 */
[----:B------:R0:W1:Y:S01]  /*0e10*/  F2I.FLOOR.NTZ R9, R6 ;  /* 0x0000000600097305 */ /* 0x0000620000207100 */
[C---:B------:R-:W-:Y:S01]  /*0e20*/  VIADD R2, R0.reuse, 0x1800000 ;  /* 0x0180000000027836 */ /* 0x040fe20000000000 */
[----:B------:R-:W-:Y:S02]  /*0e30*/  FSETP.GE.AND P2, PT, R0, RZ, PT ;  /* 0x000000ff0000720b */ /* 0x000fe40003f46000 */
[----:B------:R-:W-:Y:S02]  /*0e40*/  FSETP.GE.AND P1, PT, R13, RZ, PT ;  /* 0x000000ff0d00720b */ /* 0x000fe40003f26000 */
[----:B------:R-:W-:-:S02]  /*0e50*/  LOP3.LUT R2, R2, 0x7f800000, RZ, 0xc0, !PT ;  /* 0x7f80000002027812 */ /* 0x000fc400078ec0ff */
[----:B------:R-:W-:Y:S02]  /*0e60*/  FSETP.GE.AND P0, PT, R15, RZ, PT ;  /* 0x000000ff0f00720b */ /* 0x000fe40003f06000 */
[----:B------:R-:W-:Y:S01]  /*0e70*/  ISETP.GT.U32.AND P3, PT, R2, 0x1ffffff, PT ;  /* 0x01ffffff0200780c */ /* 0x000fe20003f64070 */
[----:B------:R-:W-:Y:S01]  /*0e80*/  IMAD.MOV.U32 R2, RZ, RZ, 0x1 ;  /* 0x00000001ff027424 */ /* 0x000fe200078e00ff */
[----:B------:R-:W-:-:S04]  /*0e90*/  FSETP.NEU.AND P6, PT, R0, RZ, PT ;  /* 0x000000ff0000720b */ /* 0x000fc80003fcd000 */
[C---:B------:R-:W-:Y:S02]  /*0ea0*/  SEL R12, R2.reuse, 0xffffffff, P2 ;  /* 0xffffffff020c7807 */ /* 0x040fe40001000000 */
[C---:B------:R-:W-:Y:S02]  /*0eb0*/  SEL R11, R2.reuse, 0xffffffff, P1 ;  /* 0xffffffff020b7807 */ /* 0x040fe40000800000 */
[----:B------:R-:W-:-:S03]  /*0ec0*/  SEL R14, R2, 0xffffffff, P0 ;  /* 0xffffffff020e7807 */ /* 0x000fc60000000000 */
[----:B012---:R-:W-:Y:S05]  /*0ed0*/  @P3 BRA `(.L_x_591) ;  /* 0x0000000000103947 */ /* 0x007fea0003800000 */
[----:B------:R-:W-:-:S07]  /*0ee0*/  MOV R17, 0xf00 ;  /* 0x00000f0000117802 */ /* 0x000fce0000000f00 */
[----:B------:R-:W-:Y:S05]  /*0ef0*/  CALL.REL.NOINC `($__internal_10_$__cuda_sm20_rcp_rn_f32_slowpath) ;  /* 0x0000002400187944 */ /* 0x000fea0003c00000 */
[----:B------:R-:W-:Y:S01]  /*0f00*/  IMAD.MOV.U32 R16, RZ, RZ, R0 ;  /* 0x000000ffff107224 */ /* 0x000fe200078e0000 */
[----:B------:R-:W-:Y:S06]  /*0f10*/  BRA `(.L_x_592) ;  /* 0x0000000000107947 */ /* 0x000fec0003800000 */
.L_x_591:
[----:B------:R-:W0:Y:S02]  /*0f20*/  MUFU.RCP R3, R0 ;  /* 0x0000000000037308 */ /* 0x000e240000001000 */
[----:B0-----:R-:W-:-:S04]  /*0f30*/  FFMA R2, R0, R3, -1 ;  /* 0xbf80000000027423 */ /* 0x001fc80000000003 */
[----:B------:R-:W-:-:S04]  /*0f40*/  FADD.FTZ R2, -R2, -RZ ;  /* 0x800000ff02027221 */ /* 0x000fc80000010100 */
[----:B------:R-:W-:-:S07]  /*0f50*/  FFMA R16, R3, R2, R3 ;  /* 0x0000000203107223 */ /* 0x000fce0000000003 */
.L_x_592:
[----:B------:R-:W-:Y:S05]  /*0f60*/  BSYNC.RECONVERGENT B0 ;  /* 0x0000000000007941 */ /* 0x000fea0003800200 */
.L_x_590:
[C---:B------:R-:W-:Y:S01]  /*0f70*/  IADD3 R0, PT, PT, R13.reuse, 0x1800000, RZ ;  /* 0x018000000d007810 */ /* 0x040fe20007ffe0ff */
[----:B------:R-:W-:Y:S01]  /*0f80*/  BSSY.RECONVERGENT B0, `(.L_x_593) ;  /* 0x000000f000007945 */ /* 0x000fe20003800200 */
[----:B------:R-:W-:Y:S02]  /*0f90*/  FSETP.NEU.AND P4, PT, R13, RZ, PT ;  /* 0x000000ff0d00720b */ /* 0x000fe40003f8d000 */
[----:B------:R-:W-:Y:S02]  /*0fa0*/  LOP3.LUT R0, R0, 0x7f800000, RZ, 0xc0, !PT ;  /* 0x7f80000000007812 */ /* 0x000fe400078ec0ff */
[----:B------:R-:W-:Y:S02]  /*0fb0*/  FSEL R16, R16, 1.00000001504746621988e+30, P6 ;  /* 0x7149f2ca10107808 */ /* 0x000fe40003000000 */
[----:B------:R-:W-:Y:S02]  /*0fc0*/  ISETP.GT.U32.AND P3, PT, R0, 0x1ffffff, PT ;  /* 0x01ffffff0000780c */ /* 0x000fe40003f64070 */
[----:B------:R-:W-:-:S11]  /*0fd0*/  P2R R20, PR, RZ, 0x10 ;  /* 0x00000010ff147803 */ /* 0x000fd60000000000 */
[----:B------:R-:W-:Y:S05]  /*0fe0*/  @P3 BRA `(.L_x_594) ;  /* 0x0000000000103947 */ /* 0x000fea0003800000 */
[----:B------:R-:W-:Y:S01]  /*0ff0*/  IMAD.MOV.U32 R0, RZ, RZ, R13 ;  /* 0x000000ffff007224 */ /* 0x000fe200078e000d */
[----:B------:R-:W-:-:S07]  /*1000*/  MOV R17, 0x1020 ;  /* 0x0000102000117802 */ /* 0x000fce0000000f00 */
[----:B------:R-:W-:Y:S05]  /*1010*/  CALL.REL.NOINC `($__internal_10_$__cuda_sm20_rcp_rn_f32_slowpath) ;  /* 0x0000002000d07944 */ /* 0x000fea0003c00000 */
[----:B------:R-:W-:Y:S05]  /*1020*/  BRA `(.L_x_595) ;  /* 0x0000000000107947 */ /* 0x000fea0003800000 */
.L_x_594:
[----:B------:R-:W0:Y:S02]  /*1030*/  MUFU.RCP R0, R13 ;  /* 0x0000000d00007308 */ /* 0x000e240000001000 */
[----:B0-----:R-:W-:-:S04]  /*1040*/  FFMA R2, R13, R0, -1 ;  /* 0xbf8000000d027423 */ /* 0x001fc80000000000 */
[----:B------:R-:W-:-:S04]  /*1050*/  FADD.FTZ R3, -R2, -RZ ;  /* 0x800000ff02037221 */ /* 0x000fc80000010100 */
[----:B------:R-:W-:-:S07]  /*1060*/  FFMA R0, R0, R3, R0 ;  /* 0x0000000300007223 */ /* 0x000fce0000000000 */
.L_x_595:
[----:B------:R-:W-:Y:S05]  /*1070*/  BSYNC.RECONVERGENT B0 ;  /* 0x0000000000007941 */ /* 0x000fea0003800200 */
.L_x_593:
[C---:B------:R-:W-:Y:S01]  /*1080*/  VIADD R2, R15.reuse, 0x1800000 ;  /* 0x018000000f027836 */ /* 0x040fe20000000000 */
[----:B------:R-:W-:Y:S01]  /*1090*/  ISETP.NE.AND P4, PT, R20, RZ, PT ;  /* 0x000000ff1400720c */ /* 0x000fe20003f85270 */
        /* <DEDUP_REMOVED lines=8> */
[----:B------:R-:W-:Y:S05]  /*1120*/  CALL.REL.NOINC `($__internal_10_$__cuda_sm20_rcp_rn_f32_slowpath) ;  /* 0x00000020008c7944 */ /* 0x000fea0003c00000 */
[----:B------:R-:W-:Y:S05]  /*1130*/  BRA `(.L_x_598) ;  /* 0x0000000000107947 */ /* 0x000fea0003800000 */
.L_x_597:
[----:B------:R-:W0:Y:S02]  /*1140*/  MUFU.RCP R0, R15 ;  /* 0x0000000f00007308 */ /* 0x000e240000001000 */
[----:B0-----:R-:W-:-:S04]  /*1150*/  FFMA R2, R15, R0, -1 ;  /* 0xbf8000000f027423 */ /* 0x001fc80000000000 */
[----:B------:R-:W-:-:S04]  /*1160*/  FADD.FTZ R3, -R2, -RZ ;  /* 0x800000ff02037221 */ /* 0x000fc80000010100 */
[----:B------:R-:W-:-:S07]  /*1170*/  FFMA R0, R0, R3, R0 ;  /* 0x0000000300007223 */ /* 0x000fce0000000000 */
.L_x_598:
[----:B------:R-:W-:Y:S05]  /*1180*/  BSYNC.RECONVERGENT B0 ;  /* 0x0000000000007941 */ /* 0x000fea0003800200 */
.L_x_596:
[----:B------:R-:W0:Y:S01]  /*1190*/  LDCU UR4, c[0x0][0x3a8] ;  /* 0x00007500ff0477ac */ /* 0x000e220008000800 */
[----:B------:R-:W-:Y:S01]  /*11a0*/  VIADD R2, R7, 0x1 ;  /* 0x0000000107027836 */ /* 0x000fe20000000000 */
[----:B------:R-:W-:Y:S01]  /*11b0*/  IADD3 R15, PT, PT, R8, 0x1, RZ ;  /* 0x00000001080f7810 */ /* 0x000fe20007ffe0ff */
[----:B------:R-:W-:Y:S01]  /*11c0*/  VIADD R17, R9, 0x1 ;  /* 0x0000000109117836 */ /* 0x000fe20000000000 */
[----:B------:R-:W-:Y:S01]  /*11d0*/  FSEL R0, R0, 1.00000001504746621988e+30, P6 ;  /* 0x7149f2ca00007808 */ /* 0x000fe20003000000 */
[----:B------:R-:W-:Y:S02]  /*11e0*/  @!P2 IMAD.MOV R2, RZ, RZ, R7 ;  /* 0x000000ffff02a224 */ /* 0x000fe400078e0207 */
[----:B------:R-:W-:Y:S02]  /*11f0*/  @!P1 IMAD.MOV R15, RZ, RZ, R8 ;  /* 0x000000ffff0f9224 */ /* 0x000fe400078e0208 */
[----:B------:R-:W-:Y:S01]  /*1200*/  @!P0 IMAD.MOV R17, RZ, RZ, R9 ;  /* 0x000000ffff118224 */ /* 0x000fe200078e0209 */
[----:B------:R-:W-:-:S02]  /*1210*/  I2FP.F32.S32 R3, R2 ;  /* 0x0000000200037245 */ /* 0x000fc40000201400 */
[----:B------:R-:W-:Y:S02]  /*1220*/  I2FP.F32.S32 R2, R15 ;  /* 0x0000000f00027245 */ /* 0x000fe40000201400 */
[----:B------:R-:W-:Y:S01]  /*1230*/  I2FP.F32.S32 R17, R17 ;  /* 0x0000001100117245 */ /* 0x000fe20000201400 */
[----:B------:R-:W-:Y:S02]  /*1240*/  FADD R15, -R4, R3 ;  /* 0x00000003040f7221 */ /* 0x000fe40000000100 */
[----:B------:R-:W-:Y:S01]  /*1250*/  FADD R4, -R5, R2 ;  /* 0x0000000205047221 */ /* 0x000fe20000000100 */
[----:B0-----:R-:W-:Y:S01]  /*1260*/  UISETP.GE.AND UP0, UPT, UR4, 0x1, UPT ;  /* 0x000000010400788c */ /* 0x001fe2000bf06270 */
[----:B------:R-:W-:-:S08]  /*1270*/  FADD R17, -R6, R17 ;  /* 0x0000001106117221 */ /* 0x000fd00000000100 */
[----:B------:R-:W-:Y:S05]  /*1280*/  BRA.U !UP0, `(.L_x_599) ;  /* 0x0000001d08cc7547 */ /* 0x000fea000b800000 */
[----:B------:R-:W0:Y:S01]  /*1290*/  LDC R2, c[0x0][0x39c] ;  /* 0x0000e700ff027b82 */ /* 0x000e220000000800 */
[----:B------:R-:W-:Y:S01]  /*12a0*/  HFMA2 R6, -RZ, RZ, 0, 0 ;  /* 0x00000000ff067431 */ /* 0x000fe200000001ff */
[----:B------:R-:W-:Y:S01]  /*12b0*/  BSSY.RECONVERGENT B1, `(.L_x_600) ;  /* 0x00001fc000017945 */ /* 0x000fe20003800200 */
[----:B------:R-:W-:Y:S01]  /*12c0*/  FMUL R5, R16, R15 ;  /* 0x0000000f10057220 */ /* 0x000fe20000400000 */
[----:B------:R-:W-:Y:S01]  /*12d0*/  FMUL R4, R13, R4 ;  /* 0x000000040d047220 */ /* 0x000fe20000400000 */
[----:B------:R-:W-:-:S03]  /*12e0*/  FMUL R15, R0, R17 ;  /* 0x00000011000f7220 */ /* 0x000fc60000400000 */
[----:B------:R-:W1:Y:S04]  /*12f0*/  LDC R3, c[0x0][0x3a8] ;  /* 0x0000ea00ff037b82 */ /* 0x000e680000000800 */
.L_x_678:
[----:B------:R-:W-:Y:S01]  /*1300*/  VIMNMX3.U32 R17, R7, R8, R9, !PT ;  /* 0x000000080711720f */ /* 0x000fe20007800009 */
[----:B------:R-:W-:Y:S03]  /*1310*/  BSSY.RELIABLE B0, `(.L_x_601) ;  /* 0x000000d000007945 */ /* 0x000fe60003800100 */
[----:B0-----:R-:W-:-:S13]  /*1320*/  ISETP.GE.U32.AND P0, PT, R17, R2, PT ;  /* 0x000000021100720c */ /* 0x001fda0003f06070 */
[----:B------:R-:W-:Y:S05]  /*1330*/  @P0 BRA `(.L_x_602) ;  /* 0x0000000000280947 */ /* 0x000fea0003800000 */
[----:B------:R-:W0:Y:S01]  /*1340*/  S2UR UR5, SR_CgaCtaId ;  /* 0x00000000000579c3 */ /* 0x000e220000008800 */
[----:B------:R-:W-:Y:S01]  /*1350*/  UMOV UR4, 0x400 ;  /* 0x0000040000047882 */ /* 0x000fe20000000000 */
[----:B------:R-:W-:-:S04]  /*1360*/  IMAD R17, R8, R2, R7 ;  /* 0x0000000208117224 */ /* 0x000fc800078e0207 */
[----:B------:R-:W-:Y:S01]  /*1370*/  IMAD R17, R17, R2, R9 ;  /* 0x0000000211117224 */ /* 0x000fe200078e0209 */
[----:B0-----:R-:W-:-:S09]  /*1380*/  ULEA UR4, UR5, UR4, 0x18 ;  /* 0x0000000405047291 */ /* 0x001fd2000f8ec0ff */
[----:B------:R-:W0:Y:S02]  /*1390*/  LDS.S8 R17, [R17+UR4+0x40] ;  /* 0x0000400411117984 */ /* 0x000e240008000200 */
[C---:B0-----:R-:W-:Y:S02]  /*13a0*/  ISETP.GT.AND P0, PT, R17.reuse, -0x1, PT ;  /* 0xffffffff1100780c */ /* 0x041fe40003f04270 */
[----:B------:R-:W-:-:S11]  /*13b0*/  PRMT R19, R17, 0x7610, R19 ;  /* 0x0000761011137816 */ /* 0x000fd60000000013 */
[----:B------:R-:W-:Y:S05]  /*13c0*/  @P0 BREAK.RELIABLE B0 ;  /* 0x0000000000000942 */ /* 0x000fea0003800100 */
[----:B------:R-:W-:Y:S05]  /*13d0*/  @P0 BRA `(.L_x_603) ;  /* 0x0000001c00a40947 */ /* 0x000fea0003800000 */
.L_x_602:
[----:B------:R-:W-:Y:S05]  /*13e0*/  BSYNC.RELIABLE B0 ;  /* 0x0000000000007941 */ /* 0x000fea0003800100 */
.L_x_601:
[C---:B------:R-:W-:Y:S01]  /*13f0*/  FSETP.GEU.AND P0, PT, R5.reuse, R15, PT ;  /* 0x0000000f0500720b */ /* 0x040fe20003f0e000 */
[----:B------:R-:W-:Y:S01]  /*1400*/  VIADD R20, R6, 0x1 ;  /* 0x0000000106147836 */ /* 0x000fe20000000000 */
[----:B------:R-:W-:Y:S02]  /*1410*/  BSSY.RECONVERGENT B2, `(.L_x_604) ;  /* 0x0000009000027945 */ /* 0x000fe40003800200 */
[----:B------:R-:W-:Y:S02]  /*1420*/  FSETP.GEU.OR P0, PT, R5, R4, P0 ;  /* 0x000000040500720b */ /* 0x000fe4000070e400 */
[----:B-1----:R-:W-:-:S11]  /*1430*/  ISETP.GE.AND P2, PT, R20, R3, PT ;  /* 0x000000031400720c */ /* 0x002fd60003f46270 */
[----:B------:R-:W-:Y:S05]  /*1440*/  @!P0 BRA `(.L_x_605) ;  /* 0x0000000000148947 */ /* 0x000fea0003800000 */
[----:B------:R-:W-:-:S13]  /*1450*/  FSETP.GEU.AND P1, PT, R4, R15, PT ;  /* 0x0000000f0400720b */ /* 0x000fda0003f2e000 */
[----:B------:R-:W-:Y:S01]  /*1460*/  @!P1 FADD R4, |R13|, R4 ;  /* 0x000000040d049221 */ /* 0x000fe20000000200 */
[----:B------:R-:W-:Y:S02]  /*1470*/  @!P1 IMAD.IADD R8, R11, 0x1, R8 ;  /* 0x000000010b089824 */ /* 0x000fe400078e0208 */
[----:B------:R-:W-:Y:S01]  /*1480*/  @P1 FADD R15, |R0|, R15 ;  /* 0x0000000f000f1221 */ /* 0x000fe20000000200 */
[----:B------:R-:W-:-:S07]  /*1490*/  @P1 IMAD.IADD R9, R14, 0x1, R9 ;  /* 0x000000010e091824 */ /* 0x000fce00078e0209 */
.L_x_605:
[----:B------:R-:W-:Y:S05]  /*14a0*/  BSYNC.RECONVERGENT B2 ;  /* 0x0000000000027941 */ /* 0x000fea0003800200 */
.L_x_604:
[----:B------:R-:W-:Y:S01]  /*14b0*/  @!P0 FADD R5, |R16|, R5 ;  /* 0x0000000510058221 */ /* 0x000fe20000000200 */
[----:B------:R-:W-:Y:S01]  /*14c0*/  @!P0 IMAD.IADD R7, R12, 0x1, R7 ;  /* 0x000000010c078824 */ /* 0x000fe200078e0207 */
[----:B------:R-:W-:Y:S06]  /*14d0*/  @P2 BRA `(.L_x_599) ;  /* 0x0000001c00382947 */ /* 0x000fec0003800000 */
[----:B------:R-:W-:Y:S01]  /*14e0*/  VIMNMX3.U32 R17, R7, R8, R9, !PT ;  /* 0x000000080711720f */ /* 0x000fe20007800009 */
[----:B------:R-:W-:Y:S03]  /*14f0*/  BSSY.RELIABLE B2, `(.L_x_606) ;  /* 0x000000d000027945 */ /* 0x000fe60003800100 */
[----:B------:R-:W-:-:S13]  /*1500*/  ISETP.GE.U32.AND P0, PT, R17, R2, PT ;  /* 0x000000021100720c */ /* 0x000fda0003f06070 */
        /* <DEDUP_REMOVED lines=11> */
.L_x_607:
[----:B------:R-:W-:Y:S05]  /*15c0*/  BSYNC.RELIABLE B2 ;  /* 0x0000000000027941 */ /* 0x000fea0003800100 */
.L_x_606:
[C---:B------:R-:W-:Y:S01]  /*15d0*/  FSETP.GEU.AND P0, PT, R5.reuse, R15, PT ;  /* 0x0000000f0500720b */ /* 0x040fe20003f0e000 */
        /* <DEDUP_REMOVED lines=10> */
.L_x_609:
[----:B------:R-:W-:Y:S05]  /*1680*/  BSYNC.RECONVERGENT B2 ;  /* 0x0000000000027941 */ /* 0x000fea0003800200 */
.L_x_608:
        /* <DEDUP_REMOVED lines=17> */
.L_x_611:
[----:B------:R-:W-:Y:S05]  /*17a0*/  BSYNC.RELIABLE B2 ;  /* 0x0000000000027941 */ /* 0x000fea0003800100 */
.L_x_610:
        /* <DEDUP_REMOVED lines=11> */
.L_x_613:
[----:B------:R-:W-:Y:S05]  /*1860*/  BSYNC.RECONVERGENT B2 ;  /* 0x0000000000027941 */ /* 0x000fea0003800200 */
.L_x_612:
        /* <DEDUP_REMOVED lines=17> */
.L_x_615:
[----:B------:R-:W-:Y:S05]  /*1980*/  BSYNC.RELIABLE B2 ;  /* 0x0000000000027941 */ /* 0x000fea0003800100 */
.L_x_614:
        /* <DEDUP_REMOVED lines=11> */
.L_x_617:
[----:B------:R-:W-:Y:S05]  /*1a40*/  BSYNC.RECONVERGENT B2 ;  /* 0x0000000000027941 */ /* 0x000fea0003800200 */
.L_x_616:
        /* <DEDUP_REMOVED lines=17> */
.L_x_619:
[----:B------:R-:W-:Y:S05]  /*1b60*/  BSYNC.RELIABLE B2 ;  /* 0x0000000000027941 */ /* 0x000fea0003800100 */
.L_x_618:
[C---:B------:R-:W-:Y:S01]  /*1b70*/  FSETP.GEU.AND P0, PT, R5.reuse, R15, PT ;  /* 0x0000000f0500720b */ /* 0x040fe20003f0e000 */
[----:B------:R-:W-:Y:S01]  /*1b80*/  BSSY.RECONVERGENT B2, `(.L_x_620) ;  /* 0x000000b000027945 */ /* 0x000fe20003800200 */
[----:B------:R-:W-:-:S13]  /*1b90*/  FSETP.LT.AND P1, PT, R5, R4, PT ;  /* 0x000000040500720b */ /* 0x000fda0003f21000 */
[----:B------:R-:W-:Y:S05]  /*1ba0*/  @!P0 BRA P1, `(.L_x_621) ;  /* 0x0000000000188947 */ /* 0x000fea0000800000 */
[----:B------:R-:W-:-:S13]  /*1bb0*/  FSETP.GEU.AND P0, PT, R4, R15, PT ;  /* 0x0000000f0400720b */ /* 0x000fda0003f0e000 */
[----:B------:R-:W-:Y:S01]  /*1bc0*/  @P0 FADD R15, |R0|, R15 ;  /* 0x0000000f000f0221 */ /* 0x000fe20000000200 */
[----:B------:R-:W-:Y:S01]  /*1bd0*/  @P0 IADD3 R9, PT, PT, R14, R9, RZ ;  /* 0x000000090e090210 */ /* 0x000fe20007ffe0ff */
[----:B------:R-:W-:Y:S01]  /*1be0*/  @!P0 FADD R4, |R13|, R4 ;  /* 0x000000040d048221 */ /* 0x000fe20000000200 */
[----:B------:R-:W-:Y:S01]  /*1bf0*/  @!P0 IMAD.IADD R8, R11, 0x1, R8 ;  /* 0x000000010b088824 */ /* 0x000fe200078e0208 */
[----:B------:R-:W-:Y:S06]  /*1c00*/  BRA `(.L_x_622) ;  /* 0x0000000000087947 */ /* 0x000fec0003800000 */
.L_x_621:
[----:B------:R-:W-:Y:S01]  /*1c10*/  FADD R5, |R16|, R5 ;  /* 0x0000000510057221 */ /* 0x000fe20000000200 */
[----:B------:R-:W-:-:S07]  /*1c20*/  IMAD.IADD R7, R12, 0x1, R7 ;  /* 0x000000010c077824 */ /* 0x000fce00078e0207 */
.L_x_622:
[----:B------:R-:W-:Y:S05]  /*1c30*/  BSYNC.RECONVERGENT B2 ;  /* 0x0000000000027941 */ /* 0x000fea0003800200 */
.L_x_620:
[----:B------:R-:W-:-:S05]  /*1c40*/  VIADD R20, R6, 0x5 ;  /* 0x0000000506147836 */ /* 0x000fca0000000000 */
[----:B------:R-:W-:-:S13]  /*1c50*/  ISETP.GE.AND P0, PT, R20, R3, PT ;  /* 0x000000031400720c */ /* 0x000fda0003f06270 */
[----:B------:R-:W-:Y:S05]  /*1c60*/  @P0 BRA `(.L_x_599) ;  /* 0x0000001400540947 */ /* 0x000fea0003800000 */
        /* <DEDUP_REMOVED lines=14> */
.L_x_624:
[----:B------:R-:W-:Y:S05]  /*1d50*/  BSYNC.RELIABLE B2 ;  /* 0x0000000000027941 */ /* 0x000fea0003800100 */
.L_x_623:
        /* <DEDUP_REMOVED lines=10> */
.L_x_626:
[----:B------:R-:W-:Y:S01]  /*1e00*/  FADD R5, |R16|, R5 ;  /* 0x0000000510057221 */ /* 0x000fe20000000200 */
[----:B------:R-:W-:-:S07]  /*1e10*/  IMAD.IADD R7, R12, 0x1, R7 ;  /* 0x000000010c077824 */ /* 0x000fce00078e0207 */
.L_x_627:
[----:B------:R-:W-:Y:S05]  /*1e20*/  BSYNC.RECONVERGENT B2 ;  /* 0x0000000000027941 */ /* 0x000fea0003800200 */
.L_x_625:
        /* <DEDUP_REMOVED lines=17> */
.L_x_629:
[----:B------:R-:W-:Y:S05]  /*1f40*/  BSYNC.RELIABLE B2 ;  /* 0x0000000000027941 */ /* 0x000fea0003800100 */
.L_x_628:
        /* <DEDUP_REMOVED lines=10> */
.L_x_631:
[----:B------:R-:W-:Y:S01]  /*1ff0*/  FADD R5, |R16|, R5 ;  /* 0x0000000510057221 */ /* 0x000fe20000000200 */
[----:B------:R-:W-:-:S07]  /*2000*/  IMAD.IADD R7, R12, 0x1, R7 ;  /* 0x000000010c077824 */ /* 0x000fce00078e0207 */
.L_x_632:
[----:B------:R-:W-:Y:S05]  /*2010*/  BSYNC.RECONVERGENT B2 ;  /* 0x0000000000027941 */ /* 0x000fea0003800200 */
.L_x_630:
        /* <DEDUP_REMOVED lines=17> */
.L_x_634:
[----:B------:R-:W-:Y:S05]  /*2130*/  BSYNC.RELIABLE B2 ;  /* 0x0000000000027941 */ /* 0x000fea0003800100 */
.L_x_633:
        /* <DEDUP_REMOVED lines=10> */
.L_x_636:
[----:B------:R-:W-:Y:S01]  /*21e0*/  FADD R5, |R16|, R5 ;  /* 0x0000000510057221 */ /* 0x000fe20000000200 */
[----:B------:R-:W-:-:S07]  /*21f0*/  IMAD.IADD R7, R12, 0x1, R7 ;  /* 0x000000010c077824 */ /* 0x000fce00078e0207 */
.L_x_637:
[----:B------:R-:W-:Y:S05]  /*2200*/  BSYNC.RECONVERGENT B2 ;  /* 0x0000000000027941 */ /* 0x000fea0003800200 */
.L_x_635:
        /* <DEDUP_REMOVED lines=17> */
.L_x_639:
[----:B------:R-:W-:Y:S05]  /*2320*/  BSYNC.RELIABLE B2 ;  /* 0x0000000000027941 */ /* 0x000fea0003800100 */
.L_x_638:
        /* <DEDUP_REMOVED lines=10> */
.L_x_641:
[----:B------:R-:W-:Y:S01]  /*23d0*/  FADD R5, |R16|, R5 ;  /* 0x0000000510057221 */ /* 0x000fe20000000200 */
[----:B------:R-:W-:-:S07]  /*23e0*/  IMAD.IADD R7, R12, 0x1, R7 ;  /* 0x000000010c077824 */ /* 0x000fce00078e0207 */
.L_x_642:
[----:B------:R-:W-:Y:S05]  /*23f0*/  BSYNC.RECONVERGENT B2 ;  /* 0x0000000000027941 */ /* 0x000fea0003800200 */
.L_x_640:
        /* <DEDUP_REMOVED lines=17> */
.L_x_644:
[----:B------:R-:W-:Y:S05]  /*2510*/  BSYNC.RELIABLE B2 ;  /* 0x0000000000027941 */ /* 0x000fea0003800100 */
.L_x_643:
        /* <DEDUP_REMOVED lines=10> */
.L_x_646:
[----:B------:R-:W-:Y:S01]  /*25c0*/  FADD R5, |R16|, R5 ;  /* 0x0000000510057221 */ /* 0x000fe20000000200 */
[----:B------:R-:W-:-:S07]  /*25d0*/  IMAD.IADD R7, R12, 0x1, R7 ;  /* 0x000000010c077824 */ /* 0x000fce00078e0207 */
.L_x_647:
[----:B------:R-:W-:Y:S05]  /*25e0*/  BSYNC.RECONVERGENT B2 ;  /* 0x0000000000027941 */ /* 0x000fea0003800200 */
.L_x_645:
        /* <DEDUP_REMOVED lines=17> */
.L_x_649:
[----:B------:R-:W-:Y:S05]  /*2700*/  BSYNC.RELIABLE B2 ;  /* 0x0000000000027941 */ /* 0x000fea0003800100 */
.L_x_648:
        /* <DEDUP_REMOVED lines=10> */
.L_x_651:
[----:B------:R-:W-:Y:S01]  /*27b0*/  FADD R5, |R16|, R5 ;  /* 0x0000000510057221 */ /* 0x000fe20000000200 */
[----:B------:R-:W-:-:S07]  /*27c0*/  IMAD.IADD R7, R12, 0x1, R7 ;  /* 0x000000010c077824 */ /* 0x000fce00078e0207 */
.L_x_652:
[----:B------:R-:W-:Y:S05]  /*27d0*/  BSYNC.RECONVERGENT B2 ;  /* 0x0000000000027941 */ /* 0x000fea0003800200 */
.L_x_650:
        /* <DEDUP_REMOVED lines=17> */
.L_x_654:
[----:B------:R-:W-:Y:S05]  /*28f0*/  BSYNC.RELIABLE B2 ;  /* 0x0000000000027941 */ /* 0x000fea0003800100 */
.L_x_653:
        /* <DEDUP_REMOVED lines=10> */
.L_x_656:
[----:B------:R-:W-:Y:S01]  /*29a0*/  FADD R5, |R16|, R5 ;  /* 0x0000000510057221 */ /* 0x000fe20000000200 */
[----:B------:R-:W-:-:S07]  /*29b0*/  IMAD.IADD R7, R12, 0x1, R7 ;  /* 0x000000010c077824 */ /* 0x000fce00078e0207 */
.L_x_657:
[----:B------:R-:W-:Y:S05]  /*29c0*/  BSYNC.RECONVERGENT B2 ;  /* 0x0000000000027941 */ /* 0x000fea0003800200 */
.L_x_655:
        /* <DEDUP_REMOVED lines=17> */
.L_x_659:
[----:B------:R-:W-:Y:S05]  /*2ae0*/  BSYNC.RELIABLE B2 ;  /* 0x0000000000027941 */ /* 0x000fea0003800100 */
.L_x_658:
        /* <DEDUP_REMOVED lines=10> */
.L_x_661:
[----:B------:R-:W-:Y:S01]  /*2b90*/  FADD R5, |R16|, R5 ;  /* 0x0000000510057221 */ /* 0x000fe20000000200 */
[----:B------:R-:W-:-:S07]  /*2ba0*/  IMAD.IADD R7, R12, 0x1, R7 ;  /* 0x000000010c077824 */ /* 0x000fce00078e0207 */
.L_x_662:
[----:B------:R-:W-:Y:S05]  /*2bb0*/  BSYNC.RECONVERGENT B2 ;  /* 0x0000000000027941 */ /* 0x000fea0003800200 */
.L_x_660:
        /* <DEDUP_REMOVED lines=17> */
.L_x_664:
[----:B------:R-:W-:Y:S05]  /*2cd0*/  BSYNC.RELIABLE B2 ;  /* 0x0000000000027941 */ /* 0x000fea0003800100 */
.L_x_663:
        /* <DEDUP_REMOVED lines=10> */
.L_x_666:
[----:B------:R-:W-:Y:S01]  /*2d80*/  FADD R5, |R16|, R5 ;  /* 0x0000000510057221 */ /* 0x000fe20000000200 */
[----:B------:R-:W-:-:S07]  /*2d90*/  IMAD.IADD R7, R12, 0x1, R7 ;  /* 0x000000010c077824 */ /* 0x000fce00078e0207 */
.L_x_667:
[----:B------:R-:W-:Y:S05]  /*2da0*/  BSYNC.RECONVERGENT B2 ;  /* 0x0000000000027941 */ /* 0x000fea0003800200 */
.L_x_665:
        /* <DEDUP_REMOVED lines=17> */
.L_x_669:
[----:B------:R-:W-:Y:S05]  /*2ec0*/  BSYNC.RELIABLE B2 ;  /* 0x0000000000027941 */ /* 0x000fea0003800100 */
.L_x_668:
        /* <DEDUP_REMOVED lines=10> */
.L_x_671:
[----:B------:R-:W-:Y:S01]  /*2f70*/  FADD R5, |R16|, R5 ;  /* 0x0000000510057221 */ /* 0x000fe20000000200 */
[----:B------:R-:W-:-:S07]  /*2f80*/  IMAD.IADD R7, R12, 0x1, R7 ;  /* 0x000000010c077824 */ /* 0x000fce00078e0207 */
.L_x_672:
[----:B------:R-:W-:Y:S05]  /*2f90*/  BSYNC.RECONVERGENT B2 ;  /* 0x0000000000027941 */ /* 0x000fea0003800200 */
.L_x_670:
        /* <DEDUP_REMOVED lines=17> */
.L_x_674:
[----:B------:R-:W-:Y:S05]  /*30b0*/  BSYNC.RELIABLE B2 ;  /* 0x0000000000027941 */ /* 0x000fea0003800100 */
.L_x_673:
        /* <DEDUP_REMOVED lines=10> */
.L_x_676:
[----:B------:R-:W-:Y:S01]  /*3160*/  FADD R5, |R16|, R5 ;  /* 0x0000000510057221 */ /* 0x000fe20000000200 */
[----:B------:R-:W-:-:S07]  /*3170*/  IMAD.IADD R7, R12, 0x1, R7 ;  /* 0x000000010c077824 */ /* 0x000fce00078e0207 */
.L_x_677:
[----:B------:R-:W-:Y:S05]  /*3180*/  BSYNC.RECONVERGENT B0 ;  /* 0x0000000000007941 */ /* 0x000fea0003800200 */
.L_x_675:
[----:B------:R-:W-:-:S05]  /*3190*/  VIADD R6, R6, 0x10 ;  /* 0x0000001006067836 */ /* 0x000fca0000000000 */
[----:B------:R-:W-:-:S13]  /*31a0*/  ISETP.GE.AND P0, PT, R6, R3, PT ;  /* 0x000000030600720c */ /* 0x000fda0003f06270 */
[----:B------:R-:W-:Y:S05]  /*31b0*/  @!P0 BRA `(.L_x_678) ;  /* 0xffffffe000508947 */ /* 0x000fea000383ffff */
.L_x_599:
[----:B------:R-:W0:Y:S01]  /*31c0*/  LDC.64 R2, c[0x0][0x390] ;  /* 0x0000e400ff027b82 */ /* 0x000e220000000a00 */
[----:B------:R-:W-:-:S07]  /*31d0*/  IMAD R5, R10, 0x3, RZ ;  /* 0x000000030a057824 */ /* 0x000fce00078e02ff */
[----:B------:R-:W1:Y:S08]  /*31e0*/  LDC.U8 R7, c[0x3][0xcf] ;  /* 0x00c033c0ff077b82 */ /* 0x000e700000000000 */
[----:B------:R-:W2:Y:S08]  /*31f0*/  LDC.U8 R9, c[0x3][0xd0] ;  /* 0x00c03400ff097b82 */ /* 0x000eb00000000000 */
[----:B------:R-:W3:Y:S01]  /*3200*/  LDC.U8 R11, c[0x3][0xd1] ;  /* 0x00c03440ff0b7b82 */ /* 0x000ee20000000000 */
[----:B0-----:R-:W-:-:S05]  /*3210*/  IMAD.WIDE.U32 R2, R18, 0x3, R2 ;  /* 0x0000000312027825 */ /* 0x001fca00078e0002 */
[----:B------:R-:W-:-:S05]  /*3220*/  IADD3 R3, PT, PT, R3, R5, RZ ;  /* 0x0000000503037210 */ /* 0x000fca0007ffe0ff */
[----:B-1----:R-:W-:Y:S04]  /*3230*/  STG.E.U8 desc[UR10][R2.64], R7 ;  /* 0x0000000702007986 */ /* 0x002fe8000c10110a */
[----:B--2---:R-:W-:Y:S04]  /*3240*/  STG.E.U8 desc[UR10][R2.64+0x1], R9 ;  /* 0x0000010902007986 */ /* 0x004fe8000c10110a */
[----:B---3--:R-:W-:Y:S01]  /*3250*/  STG.E.U8 desc[UR10][R2.64+0x2], R11 ;  /* 0x0000020b02007986 */ /* 0x008fe2000c10110a */
[----:B------:R-:W-:Y:S05]  /*3260*/  EXIT ;  /* 0x000000000000794d */ /* 0x000fea0003800000 */
.L_x_603:
[----:B------:R-:W-:Y:S05]  /*3270*/  BSYNC.RECONVERGENT B1 ;  /* 0x0000000000017941 */ /* 0x000fea0003800200 */
.L_x_600:
[----:B------:R-:W-:Y:S01]  /*3280*/  LOP3.LUT R19, R19, 0xff, RZ, 0xc0, !PT ;  /* 0x000000ff13137812 */ /* 0x000fe200078ec0ff */
[----:B------:R-:W-:Y:S01]  /*3290*/  IMAD.MOV.U32 R0, RZ, RZ, 0xa8 ;  /* 0x000000a8ff007424 */ /* 0x000fe200078e00ff */
[----:B-1----:R-:W0:Y:S01]  /*32a0*/  LDC.64 R2, c[0x0][0x390] ;  /* 0x0000e400ff027b82 */ /* 0x002e220000000a00 */
[----:B------:R-:W-:Y:S02]  /*32b0*/  IMAD R11, R10, 0x3, RZ ;  /* 0x000000030a0b7824 */ /* 0x000fe400078e02ff */
[----:B------:R-:W-:-:S05]  /*32c0*/  IMAD R19, R19, 0x3, R0 ;  /* 0x0000000313137824 */ /* 0x000fca00078e0200 */
        /* <DEDUP_REMOVED lines=9> */
        .weak           $__internal_10_$__cuda_sm20_rcp_rn_f32_slowpath
        .type           $__internal_10_$__cuda_sm20_rcp_rn_f32_slowpath,@function
        .size           $__internal_10_$__cuda_sm20_rcp_rn_f32_slowpath,($__internal_11_$__cuda_sm3x_div_rn_noftz_f32_slowpath - $__internal_10_$__cuda_sm20_rcp_rn_f32_slowpath)
$__internal_10_$__cuda_sm20_rcp_rn_f32_slowpath:
        /* <DEDUP_REMOVED lines=15> */
.L_x_680:
        /* <DEDUP_REMOVED lines=24> */
[----:B------:R-:W-:-:S04]  /*35d0*/  SEL R3, RZ, 0x1, !P3 ;  /* 0x00000001ff037807 */ /* 0x000fc80005800000 */
[----:B------:R-:W-:-:S04]  /*35e0*/  IADD3 R3, PT, PT, -R3, RZ, RZ ;  /* 0x000000ff03037210 */ /* 0x000fc80007ffe1ff */
[----:B------:R-:W-:Y:S01]  /*35f0*/  ISETP.GE.AND P3, PT, R3, RZ, PT ;  /* 0x000000ff0300720c */ /* 0x000fe20003f66270 */
[----:B------:R-:W-:-:S05]  /*3600*/  VIADD R3, R2, 0xffffff04 ;  /* 0xffffff0402037836 */ /* 0x000fca0000000000 */
[----:B------:R-:W-:-:S07]  /*3610*/  SHF.R.U32.HI R3, RZ, R3, R22 ;  /* 0x00000003ff037219 */ /* 0x000fce0000011616 */
[----:B------:R-:W-:-:S04]  /*3620*/  @!P3 VIADD R3, R3, 0x1 ;  /* 0x000000010303b836 */ /* 0x000fc80000000000 */
[----:B------:R-:W-:-:S05]  /*3630*/  @!P4 IMAD.SHL.U32 R3, R3, 0x2, RZ ;  /* 0x000000020303c824 */ /* 0x000fca00078e00ff */
[----:B------:R-:W-:Y:S01]  /*3640*/  LOP3.LUT R3, R3, 0x80000000, R0, 0xf8, !PT ;  /* 0x8000000003037812 */ /* 0x000fe200078ef800 */
[----:B------:R-:W-:Y:S06]  /*3650*/  BRA `(.L_x_681) ;  /* 0x0000000000047947 */ /* 0x000fec0003800000 */
.L_x_682:
[----:B------:R0:W1:Y:S02]  /*3660*/  MUFU.RCP R3, R0 ;  /* 0x0000000000037308 */ /* 0x0000640000001000 */
.L_x_681:
[----:B------:R-:W-:Y:S05]  /*3670*/  BSYNC.RECONVERGENT B1 ;  /* 0x0000000000017941 */ /* 0x000fea0003800200 */
.L_x_679:
[----:B01----:R-:W-:Y:S01]  /*3680*/  MOV R0, R3 ;  /* 0x0000000300007202 */ /* 0x003fe20000000f00 */
[----:B------:R-:W-:Y:S02]  /*3690*/  IMAD.MOV.U32 R2, RZ, RZ, R17 ;  /* 0x000000ffff027224 */ /* 0x000fe400078e0011 */
[----:B------:R-:W-:-:S04]  /*36a0*/  IMAD.MOV.U32 R3, RZ, RZ, 0x0 ;  /* 0x00000000ff037424 */ /* 0x000fc800078e00ff */
[----:B------:R-:W-:Y:S05]  /*36b0*/  RET.REL.NODEC R2 `(_Z24render_kernel_uint8_smemPKaPKfPhiiiii) ;  /* 0xffffffc802507950 */ /* 0x000fea0003c3ffff */
        .weak           $__internal_11_$__cuda_sm3x_div_rn_noftz_f32_slowpath
        .type           $__internal_11_$__cuda_sm3x_div_rn_noftz_f32_slowpath,@function
        .size           $__internal_11_$__cuda_sm3x_div_rn_noftz_f32_slowpath,(.L_x_1238 - $__internal_11_$__cuda_sm3x_div_rn_noftz_f32_slowpath)
$__internal_11_$__cuda_sm3x_div_rn_noftz_f32_slowpath:
[----:B------:R-:W-:Y:S01]  /*36c0*/  SHF.R.U32.HI R21, RZ, 0x17, R3 ;  /* 0x00000017ff157819 */ /* 0x000fe20000011603 */
[----:B------:R-:W-:Y:S01]  /*36d0*/  BSSY.RECONVERGENT B1, `(.L_x_683) ;  /* 0x0000062000017945 */ /* 0x000fe20003800200 */
[----:B------:R-:W-:Y:S02]  /*36e0*/  SHF.R.U32.HI R24, RZ, 0x17, R0 ;  /* 0x00000017ff187819 */ /* 0x000fe40000011600 */
[----:B------:R-:W-:Y:S02]  /*36f0*/  LOP3.LUT R21, R21, 0xff, RZ, 0xc0, !PT ;  /* 0x000000ff15157812 */ /* 0x000fe400078ec0ff */
[----:B------:R-:W-:-:S03]  /*3700*/  LOP3.LUT R24, R24, 0xff, RZ, 0xc0, !PT ;  /* 0x000000ff18187812 */ /* 0x000fc600078ec0ff */
[----:B------:R-:W-:Y:S01]  /*3710*/  VIADD R26, R21, 0xffffffff ;  /* 0xffffffff151a7836 */ /* 0x000fe20000000000 */
[----:B------:R-:W-:-:S04]  /*3720*/  IADD3 R25, PT, PT, R24, -0x1, RZ ;  /* 0xffffffff18197810 */ /* 0x000fc80007ffe0ff */
        /* <DEDUP_REMOVED lines=25> */
[----:B------:R-:W-:-:S03]  /*38c0*/  @!P1 FFMA R3, R3, 1.84467440737095516160e+19, RZ ;  /* 0x5f80000003039823 */ /* 0x000fc600000000ff */
[----:B------:R-:W-:-:S07]  /*38d0*/  @!P1 IADD3 R23, PT, PT, R23, 0x40, RZ ;  /* 0x0000004017179810 */ /* 0x000fce0007ffe0ff */
.L_x_684:
[----:B------:R-:W-:Y:S01]  /*38e0*/  LEA R26, R21, 0xc0800000, 0x17 ;  /* 0xc0800000151a7811 */ /* 0x000fe200078eb8ff */
[----:B------:R-:W-:Y:S01]  /*38f0*/  VIADD R24, R24, 0xffffff81 ;  /* 0xffffff8118187836 */ /* 0x000fe20000000000 */
[----:B------:R-:W-:Y:S03]  /*3900*/  BSSY.RECONVERGENT B2, `(.L_x_689) ;  /* 0x0000035000027945 */ /* 0x000fe60003800200 */
[----:B------:R-:W-:Y:S02]  /*3910*/  IMAD.IADD R27, R3, 0x1, -R26 ;  /* 0x00000001031b7824 */ /* 0x000fe400078e0a1a */
[C---:B------:R-:W-:Y:S01]  /*3920*/  IMAD R0, R24.reuse, -0x800000, R0 ;  /* 0xff80000018007824 */ /* 0x040fe200078e0200 */
[----:B------:R-:W-:Y:S01]  /*3930*/  IADD3 R24, PT, PT, R24, 0x7f, -R21 ;  /* 0x0000007f18187810 */ /* 0x000fe20007ffe815 */
[----:B------:R-:W0:Y:S01]  /*3940*/  MUFU.RCP R26, R27 ;  /* 0x0000001b001a7308 */ /* 0x000e220000001000 */
[----:B------:R-:W-:-:S03]  /*3950*/  FADD.FTZ R3, -R27, -RZ ;  /* 0x800000ff1b037221 */ /* 0x000fc60000010100 */
        /* <DEDUP_REMOVED lines=9> */
[----:B------:R-:W-:-:S04]  /*39f0*/  LOP3.LUT R21, R21, 0xff, RZ, 0xc0, !PT ;  /* 0x000000ff15157812 */ /* 0x000fc800078ec0ff */
[----:B------:R-:W-:-:S05]  /*3a00*/  IADD3 R21, PT, PT, R21, R24, RZ ;  /* 0x0000001815157210 */ /* 0x000fca0007ffe0ff */
        /* <DEDUP_REMOVED lines=28> */
[----:B------:R-:W-:-:S04]  /*3bd0*/  LOP3.LUT R0, R0, R21, RZ, 0xc0, !PT ;  /* 0x0000001500007212 */ /* 0x000fc800078ec0ff */
[----:B------:R-:W-:-:S04]  /*3be0*/  IADD3 R0, PT, PT, R23, R0, RZ ;  /* 0x0000000017007210 */ /* 0x000fc80007ffe0ff */
[----:B------:R-:W-:Y:S01]  /*3bf0*/  LOP3.LUT R3, R0, R3, RZ, 0xfc, !PT ;  /* 0x0000000300037212 */ /* 0x000fe200078efcff */
[----:B------:R-:W-:Y:S06]  /*3c00*/  BRA `(.L_x_692) ;  /* 0x0000000000107947 */ /* 0x000fec0003800000 */
.L_x_691:
[----:B------:R-:W-:-:S04]  /*3c10*/  LOP3.LUT R3, R3, 0x80000000, RZ, 0xc0, !PT ;  /* 0x8000000003037812 */ /* 0x000fc800078ec0ff */
[----:B------:R-:W-:Y:S01]  /*3c20*/  LOP3.LUT R3, R3, 0x7f800000, RZ, 0xfc, !PT ;  /* 0x7f80000003037812 */ /* 0x000fe200078efcff */
[----:B------:R-:W-:Y:S06]  /*3c30*/  BRA `(.L_x_692) ;  /* 0x0000000000047947 */ /* 0x000fec0003800000 */
.L_x_690:
[----:B------:R-:W-:-:S07]  /*3c40*/  IMAD R3, R24, 0x800000, R3 ;  /* 0x0080000018037824 */ /* 0x000fce00078e0203 */
.L_x_692:
[----:B------:R-:W-:Y:S05]  /*3c50*/  BSYNC.RECONVERGENT B2 ;  /* 0x0000000000027941 */ /* 0x000fea0003800200 */
.L_x_689:
[----:B------:R-:W-:Y:S05]  /*3c60*/  BRA `(.L_x_693) ;  /* 0x0000000000207947 */ /* 0x000fea0003800000 */
.L_x_688:
[----:B------:R-:W-:-:S04]  /*3c70*/  LOP3.LUT R3, R3, 0x80000000, R0, 0x48, !PT ;  /* 0x8000000003037812 */ /* 0x000fc800078e4800 */
[----:B------:R-:W-:Y:S01]  /*3c80*/  LOP3.LUT R3, R3, 0x7f800000, RZ, 0xfc, !PT ;  /* 0x7f80000003037812 */ /* 0x000fe200078efcff */
[----:B------:R-:W-:Y:S06]  /*3c90*/  BRA `(.L_x_693) ;  /* 0x0000000000147947 */ /* 0x000fec0003800000 */
.L_x_687:
[----:B------:R-:W-:Y:S01]  /*3ca0*/  LOP3.LUT R3, R3, 0x80000000, R0, 0x48, !PT ;  /* 0x8000000003037812 */ /* 0x000fe200078e4800 */
[----:B------:R-:W-:Y:S06]  /*3cb0*/  BRA `(.L_x_693) ;  /* 0x00000000000c7947 */ /* 0x000fec0003800000 */
.L_x_686:
[----:B------:R-:W0:Y:S01]  /*3cc0*/  MUFU.RSQ R3, -QNAN ;  /* 0xffc0000000037908 */ /* 0x000e220000001400 */
[----:B------:R-:W-:Y:S05]  /*3cd0*/  BRA `(.L_x_693) ;  /* 0x0000000000047947 */ /* 0x000fea0003800000 */
.L_x_685:
[----:B------:R-:W-:-:S07]  /*3ce0*/  FADD.FTZ R3, R0, R3 ;  /* 0x0000000300037221 */ /* 0x000fce0000010000 */
.L_x_693:
[----:B------:R-:W-:Y:S05]  /*3cf0*/  BSYNC.RECONVERGENT B1 ;  /* 0x0000000000017941 */ /* 0x000fea0003800200 */
.L_x_683:
[----:B------:R-:W-:-:S04]  /*3d00*/  IMAD.MOV.U32 R23, RZ, RZ, 0x0 ;  /* 0x00000000ff177424 */ /* 0x000fc800078e00ff */
[----:B0-----:R-:W-:Y:S05]  /*3d10*/  RET.REL.NODEC R22 `(_Z24render_kernel_uint8_smemPKaPKfPhiiiii) ;  /* 0xffffffc016b87950 */ /* 0x001fea0003c3ffff */
.L_x_694:
        /* <DEDUP_REMOVED lines=14> */
.L_x_1238:


//--------------------- .text._Z29render_kernel_uint8_coalescedPKaPKfPhiiiii --------------------------
	.section	.text._Z29render_kernel_uint8_coalescedPKaPKfPhiiiii,"ax",@progbits
	.align	128
        .global         _Z29render_kernel_uint8_coalescedPKaPKfPhiiiii
        .type           _Z29render_kernel_uint8_coalescedPKaPKfPhiiiii,@function
        .size           _Z29render_kernel_uint8_coalescedPKaPKfPhiiiii,(.L_x_1240 - _Z29render_kernel_uint8_coalescedPKaPKfPhiiiii)
        .other          _Z29render_kernel_uint8_coalescedPKaPKfPhiiiii,@"STO_CUDA_ENTRY STV_DEFAULT"
_Z29render_kernel_uint8_coalescedPKaPKfPhiiiii:
.text._Z29render_kernel_uint8_coalescedPKaPKfPhiiiii:
[----:B------:R-:W-:Y:S01]  /*0000*/  LDC R1, c[0x0][0x37c] ;  /* 0x0000df00ff017b82 */ /* 0x000fe20000000800 */
[----:B------:R-:W0:Y:S07]  /*0010*/  S2R R3, SR_TID.X ;  /* 0x0000000000037919 */ /* 0x000e2e0000002100 */
[----:B------:R-:W0:Y:S01]  /*0020*/  S2UR UR4, SR_CTAID.Y ;  /* 0x00000000000479c3 */ /* 0x000e220000002600 */
[----:B------:R-:W1:Y:S01]  /*0030*/  LDCU UR5, c[0x0][0x398] ;  /* 0x00007300ff0577ac */ /* 0x000e620008000800 */
[----:B------:R-:W2:Y:S06]  /*0040*/  S2R R19, SR_CTAID.X ;  /* 0x0000000000137919 */ /* 0x000eac0000002500 */
[----:B------:R-:W0:Y:S08]  /*0050*/  LDC R0, c[0x0][0x360] ;  /* 0x0000d800ff007b82 */ /* 0x000e300000000800 */
[----:B------:R-:W3:Y:S01]  /*0060*/  LDC.64 R4, c[0x0][0x3a0] ;  /* 0x0000e800ff047b82 */ /* 0x000ee20000000a00 */
[----:B0-----:R-:W-:-:S05]  /*0070*/  IMAD R0, R0, UR4, R3 ;  /* 0x0000000400007c24 */ /* 0x001fca000f8e0203 */
[----:B-1----:R-:W-:Y:S01]  /*0080*/  ISETP.GE.AND P0, PT, R0, UR5, PT ;  /* 0x0000000500007c0c */ /* 0x002fe2000bf06270 */
[----:B---3--:R-:W-:-:S05]  /*0090*/  IMAD R2, R5, R4, RZ ;  /* 0x0000000405027224 */ /* 0x008fca00078e02ff */
[----:B--2---:R-:W-:-:S13]  /*00a0*/  ISETP.GE.OR P0, PT, R19, R2, P0 ;  /* 0x000000021300720c */ /* 0x004fda0000706670 */
[----:B------:R-:W-:Y:S05]  /*00b0*/  @P0 EXIT ;  /* 0x000000000000094d */ /* 0x000fea0003800000 */
[----:B------:R-:W-:Y:S01]  /*00c0*/  IABS R21, R4 ;  /* 0x0000000400157213 */ /* 0x000fe20000000000 */
[----:B------:R-:W0:Y:S01]  /*00d0*/  LDC.64 R2, c[0x0][0x388] ;  /* 0x0000e200ff027b82 */ /* 0x000e220000000a00 */
[----:B------:R-:W1:Y:S01]  /*00e0*/  LDCU.64 UR4, c[0x0][0x358] ;  /* 0x00006b00ff0477ac */ /* 0x000e620008000a00 */
[----:B------:R-:W-:Y:S01]  /*00f0*/  IMAD R5, R0, 0xe, RZ ;  /* 0x0000000e00057824 */ /* 0x000fe200078e02ff */
[----:B------:R-:W2:Y:S08]  /*0100*/  I2F.RP R22, R21 ;  /* 0x0000001500167306 */ /* 0x000eb00000209400 */
[----:B--2---:R-:W2:Y:S01]  /*0110*/  MUFU.RCP R22, R22 ;  /* 0x0000001600167308 */ /* 0x004ea20000001000 */
[----:B0-----:R-:W-:-:S05]  /*0120*/  IMAD.WIDE.U32 R2, R5, 0x4, R2 ;  /* 0x0000000405027825 */ /* 0x001fca00078e0002 */
[----:B-1----:R-:W5:Y:S04]  /*0130*/  LDG.E.CONSTANT R14, desc[UR4][R2.64] ;  /* 0x00000004020e7981 */ /* 0x002f68000c1e9900 */
[----:B------:R-:W5:Y:S01]  /*0140*/  LDG.E.CONSTANT R15, desc[UR4][R2.64+0x4] ;  /* 0x00000404020f7981 */ /* 0x000f62000c1e9900 */
[----:B--2---:R-:W-:-:S03]  /*0150*/  VIADD R6, R22, 0xffffffe ;  /* 0x0ffffffe16067836 */ /* 0x004fc60000000000 */
[----:B------:R-:W5:Y:S01]  /*0160*/  LDG.E.CONSTANT R16, desc[UR4][R2.64+0x8] ;  /* 0x0000080402107981 */ /* 0x000f62000c1e9900 */
[----:B------:R0:W1:Y:S03]  /*0170*/  F2I.FTZ.U32.TRUNC.NTZ R7, R6 ;  /* 0x0000000600077305 */ /* 0x000066000021f000 */
[----:B------:R-:W5:Y:S04]  /*0180*/  LDG.E.CONSTANT R13, desc[UR4][R2.64+0xc] ;  /* 0x00000c04020d7981 */ /* 0x000f68000c1e9900 */
[----:B------:R-:W5:Y:S01]  /*0190*/  LDG.E.CONSTANT R20, desc[UR4][R2.64+0x10] ;  /* 0x0000100402147981 */ /* 0x000f62000c1e9900 */
[----:B0-----:R-:W-:-:S03]  /*01a0*/  IMAD.MOV.U32 R6, RZ, RZ, RZ ;  /* 0x000000ffff067224 */ /* 0x001fc600078e00ff */
[----:B------:R-:W5:Y:S04]  /*01b0*/  LDG.E.CONSTANT R18, desc[UR4][R2.64+0x14] ;  /* 0x0000140402127981 */ /* 0x000f68000c1e9900 */
[----:B------:R-:W5:Y:S01]  /*01c0*/  LDG.E.CONSTANT R12, desc[UR4][R2.64+0x18] ;  /* 0x00001804020c7981 */ /* 0x000f62000c1e9900 */
[----:B-1----:R-:W-:-:S03]  /*01d0*/  IMAD.MOV R24, RZ, RZ, -R7 ;  /* 0x000000ffff187224 */ /* 0x002fc600078e0a07 */
[----:B------:R-:W5:Y:S01]  /*01e0*/  LDG.E.CONSTANT R11, desc[UR4][R2.64+0x1c] ;  /* 0x00001c04020b7981 */ /* 0x000f62000c1e9900 */
[----:B------:R-:W-:-:S03]  /*01f0*/  IMAD R23, R24, R21, RZ ;  /* 0x0000001518177224 */ /* 0x000fc600078e02ff */
[----:B------:R-:W5:Y:S01]  /*0200*/  LDG.E.CONSTANT R10, desc[UR4][R2.64+0x20] ;  /* 0x00002004020a7981 */ /* 0x000f62000c1e9900 */
[----:B------:R-:W-:-:S03]  /*0210*/  IMAD.HI.U32 R7, R7, R23, R6 ;  /* 0x0000001707077227 */ /* 0x000fc600078e0006 */
[----:B------:R-:W5:Y:S04]  /*0220*/  LDG.E.CONSTANT R9, desc[UR4][R2.64+0x24] ;  /* 0x0000240402097981 */ /* 0x000f68000c1e9900 */
[----:B------:R-:W5:Y:S04]  /*0230*/  LDG.E.CONSTANT R8, desc[UR4][R2.64+0x28] ;  /* 0x0000280402087981 */ /* 0x000f68000c1e9900 */
[----:B------:R-:W5:Y:S04]  /*0240*/  LDG.E.CONSTANT R5, desc[UR4][R2.64+0x2c] ;  /* 0x00002c0402057981 */ /* 0x000f68000c1e9900 */
[----:B------:R0:W5:Y:S02]  /*0250*/  LDG.E.CONSTANT R17, desc[UR4][R2.64+0x30] ;  /* 0x0000300402117981 */ /* 0x000164000c1e9900 */
[----:B0-----:R-:W-:-:S05]  /*0260*/  IABS R2, R19 ;  /* 0x0000001300027213 */ /* 0x001fca0000000000 */
[----:B------:R-:W-:-:S04]  /*0270*/  IMAD.HI.U32 R7, R7, R2, RZ ;  /* 0x0000000207077227 */ /* 0x000fc800078e00ff */
[----:B------:R-:W-:-:S04]  /*0280*/  IMAD.MOV R3, RZ, RZ, -R7 ;  /* 0x000000ffff037224 */ /* 0x000fc800078e0a07 */
[----:B------:R-:W-:Y:S01]  /*0290*/  IMAD R2, R21, R3, R2 ;  /* 0x0000000315027224 */ /* 0x000fe200078e0202 */
[----:B------:R-:W-:-:S04]  /*02a0*/  I2FP.F32.S32 R3, R4 ;  /* 0x0000000400037245 */ /* 0x000fc80000201400 */
[----:B------:R-:W-:Y:S01]  /*02b0*/  ISETP.GT.U32.AND P1, PT, R21, R2, PT ;  /* 0x000000021500720c */ /* 0x000fe20003f24070 */
[----:B------:R-:W0:-:S12]  /*02c0*/  MUFU.RCP R22, R3 ;  /* 0x0000000300167308 */ /* 0x000e180000001000 */
[-C--:B------:R-:W-:Y:S01]  /*02d0*/  @!P1 IADD3 R2, PT, PT, R2, -R21.reuse, RZ ;  /* 0x8000001502029210 */ /* 0x080fe20007ffe0ff */
        /* <DEDUP_REMOVED lines=8> */
[----:B------:R-:W-:-:S04]  /*0360*/  IMAD R4, R7, R4, RZ ;  /* 0x0000000407047224 */ /* 0x000fc800078e02ff */
[----:B------:R-:W-:Y:S02]  /*0370*/  IMAD.IADD R6, R19, 0x1, -R4 ;  /* 0x0000000113067824 */ /* 0x000fe400078e0a04 */
[----:B0-----:R-:W-:-:S03]  /*0380*/  FFMA R19, -R3, R22, 1 ;  /* 0x3f80000003137423 */ /* 0x001fc60000000116 */
[----:B------:R-:W-:Y:S01]  /*0390*/  I2FP.F32.U32 R2, R6 ;  /* 0x0000000600027245 */ /* 0x000fe20000201000 */
[----:B------:R-:W-:-:S04]  /*03a0*/  FFMA R19, R22, R19, R22 ;  /* 0x0000001316137223 */ /* 0x000fc80000000016 */
        /* <DEDUP_REMOVED lines=8> */
[----:B-----5:R-:W-:Y:S05]  /*0430*/  CALL.REL.NOINC `($__internal_13_$__cuda_sm3x_div_rn_noftz_f32_slowpath) ;  /* 0x0000002800bc7944 */ /* 0x020fea0003c00000 */
.L_x_695:
[----:B------:R-:W0:Y:S01]  /*0440*/  LDCU UR6, c[0x0][0x3a4] ;  /* 0x00007480ff0677ac */ /* 0x000e220008000800 */
[----:B------:R-:W-:-:S05]  /*0450*/  I2FP.F32.S32 R7, R7 ;  /* 0x0000000700077245 */ /* 0x000fca0000201400 */
[----:B------:R-:W-:-:S04]  /*0460*/  FADD R7, R7, 0.5 ;  /* 0x3f00000007077421 */ /* 0x000fc80000000000 */
[----:B------:R-:W-:Y:S01]  /*0470*/  FADD R2, R7, R7 ;  /* 0x0000000707027221 */ /* 0x000fe20000000000 */
[----:B0-----:R-:W-:-:S04]  /*0480*/  I2FP.F32.S32 R3, UR6 ;  /* 0x0000000600037c45 */ /* 0x001fc80008201400 */
[----:B------:R-:W0:Y:S08]  /*0490*/  MUFU.RCP R22, R3 ;  /* 0x0000000300167308 */ /* 0x000e300000001000 */
[----:B------:R-:W1:Y:S01]  /*04a0*/  FCHK P0, R2, R3 ;  /* 0x0000000302007302 */ /* 0x000e620000000000 */
[----:B0-----:R-:W-:-:S04]  /*04b0*/  FFMA R21, -R3, R22, 1 ;  /* 0x3f80000003157423 */ /* 0x001fc80000000116 */
[----:B------:R-:W-:Y:S01]  /*04c0*/  FFMA R21, R22, R21, R22 ;  /* 0x0000001516157223 */ /* 0x000fe20000000016 */
[----:B------:R-:W-:-:S03]  /*04d0*/  FADD R22, R19, -1 ;  /* 0xbf80000013167421 */ /* 0x000fc60000000000 */
[----:B------:R-:W-:Y:S01]  /*04e0*/  FFMA R24, R2, R21, RZ ;  /* 0x0000001502187223 */ /* 0x000fe200000000ff */
[----:B-----5:R-:W-:-:S03]  /*04f0*/  FMUL R7, R5, R22 ;  /* 0x0000001605077220 */ /* 0x020fc60000400000 */
[----:B------:R-:W-:-:S04]  /*0500*/  FFMA R19, -R3, R24, R2 ;  /* 0x0000001803137223 */ /* 0x000fc80000000102 */
[----:B------:R-:W-:Y:S01]  /*0510*/  FFMA R19, R21, R19, R24 ;  /* 0x0000001315137223 */ /* 0x000fe20000000018 */
[----:B-1----:R-:W-:Y:S06]  /*0520*/  @!P0 BRA `(.L_x_696) ;  /* 0x0000000000088947 */ /* 0x002fec0003800000 */
[----:B------:R-:W-:-:S07]  /*0530*/  MOV R21, 0x550 ;  /* 0x0000055000157802 */ /* 0x000fce0000000f00 */
[----:B------:R-:W-:Y:S05]  /*0540*/  CALL.REL.NOINC `($__internal_13_$__cuda_sm3x_div_rn_noftz_f32_slowpath) ;  /* 0x0000002800787944 */ /* 0x000fea0003c00000 */
.L_x_696:
[----:B------:R-:W-:Y:S01]  /*0550*/  FADD R2, -R19, 1 ;  /* 0x3f80000013027421 */ /* 0x000fe20000000100 */
[-C--:B------:R-:W-:Y:S01]  /*0560*/  FFMA R13, R12, R7.reuse, R13 ;  /* 0x000000070c0d7223 */ /* 0x080fe2000000000d */
[----:B------:R-:W-:Y:S01]  /*0570*/  FFMA R11, R11, R7, R18 ;  /* 0x000000070b0b7223 */ /* 0x000fe20000000012 */
[----:B------:R-:W0:Y:S01]  /*0580*/  LDCU.64 UR8, c[0x0][0x3a0] ;  /* 0x00007400ff0877ac */ /* 0x000e220008000a00 */
[----:B------:R-:W-:Y:S01]  /*0590*/  FMUL R17, R17, R2 ;  /* 0x0000000211117220 */ /* 0x000fe20000400000 */
[----:B------:R-:W-:Y:S01]  /*05a0*/  SHF.R.S32.HI R5, RZ, 0x1f, R4 ;  /* 0x0000001fff057819 */ /* 0x000fe20000011404 */
[----:B------:R-:W-:Y:S02]  /*05b0*/  BSSY.RECONVERGENT B0, `(.L_x_697) ;  /* 0x000002f000007945 */ /* 0x000fe40003800200 */
[-C--:B------:R-:W-:Y:S01]  /*05c0*/  FFMA R20, R9, R17.reuse, R20 ;  /* 0x0000001109147223 */ /* 0x080fe20000000014 */
[-C--:B------:R-:W-:Y:S01]  /*05d0*/  FFMA R13, R10, R17.reuse, R13 ;  /* 0x000000110a0d7223 */ /* 0x080fe2000000000d */
[----:B------:R-:W-:-:S02]  /*05e0*/  FFMA R17, R8, R17, R11 ;  /* 0x0000001108117223 */ /* 0x000fc4000000000b */
[----:B------:R-:W-:-:S04]  /*05f0*/  FMUL R2, R20, R20 ;  /* 0x0000001414027220 */ /* 0x000fc80000400000 */
[----:B------:R-:W-:-:S04]  /*0600*/  FFMA R2, R13, R13, R2 ;  /* 0x0000000d0d027223 */ /* 0x000fc80000000002 */
[----:B------:R-:W-:Y:S01]  /*0610*/  FFMA R7, R17, R17, R2 ;  /* 0x0000001111077223 */ /* 0x000fe20000000002 */
[----:B0-----:R-:W-:Y:S02]  /*0620*/  USHF.R.S32.HI UR6, URZ, 0x1f, UR8 ;  /* 0x0000001fff067899 */ /* 0x001fe40008011408 */
[C---:B------:R-:W-:Y:S01]  /*0630*/  IMAD.WIDE.U32 R10, R0.reuse, UR8, RZ ;  /* 0x00000008000a7c25 */ /* 0x040fe2000f8e00ff */
[----:B------:R-:W-:Y:S01]  /*0640*/  F2I.FLOOR.NTZ R2, R14 ;  /* 0x0000000e00027305 */ /* 0x000fe20000207100 */
[----:B------:R-:W-:Y:S02]  /*0650*/  FSETP.GEU.AND P0, PT, |R7|, 1.175494350822287508e-38, PT ;  /* 0x008000000700780b */ /* 0x000fe40003f0e200 */
[----:B------:R-:W-:Y:S01]  /*0660*/  IMAD R3, R0, UR6, RZ ;  /* 0x0000000600037c24 */ /* 0x000fe2000f8e02ff */
[----:B------:R-:W-:-:S04]  /*0670*/  USHF.R.S32.HI UR6, URZ, 0x1f, UR9 ;  /* 0x0000001fff067899 */ /* 0x000fc80008011409 */
[----:B------:R-:W-:Y:S02]  /*0680*/  IADD3 R8, PT, PT, R11, R3, RZ ;  /* 0x000000030b087210 */ /* 0x000fe40007ffe0ff */
[----:B------:R-:W-:Y:S03]  /*0690*/  F2I.FLOOR.NTZ R3, R15 ;  /* 0x0000000f00037305 */ /* 0x000fe60000207100 */
[----:B------:R-:W-:Y:S02]  /*06a0*/  IMAD R11, R8, UR9, RZ ;  /* 0x00000009080b7c24 */ /* 0x000fe4000f8e02ff */
[----:B------:R-:W-:Y:S01]  /*06b0*/  @!P0 FMUL R7, R7, 16777216 ;  /* 0x4b80000007078820 */ /* 0x000fe20000400000 */
[----:B------:R-:W-:-:S03]  /*06c0*/  IMAD.WIDE.U32 R8, R10, UR9, R4 ;  /* 0x000000090a087c25 */ /* 0x000fc6000f8e0004 */
[----:B------:R-:W0:Y:S01]  /*06d0*/  MUFU.RSQ R18, R7 ;  /* 0x0000000700127308 */ /* 0x000e220000001400 */
[----:B------:R-:W-:Y:S01]  /*06e0*/  IMAD R11, R10, UR6, R11 ;  /* 0x000000060a0b7c24 */ /* 0x000fe2000f8e020b */
[----:B------:R-:W-:Y:S01]  /*06f0*/  IADD3 R5, P4, PT, R6, R8, RZ ;  /* 0x0000000806057210 */ /* 0x000fe20007f9e0ff */
[----:B------:R-:W-:-:S04]  /*0700*/  IMAD.MOV.U32 R10, RZ, RZ, 0x1 ;  /* 0x00000001ff0a7424 */ /* 0x000fc800078e00ff */
[----:B------:R-:W-:Y:S01]  /*0710*/  IMAD.X R6, R9, 0x1, R11, P4 ;  /* 0x0000000109067824 */ /* 0x000fe200020e060b */
[----:B------:R1:W2:Y:S01]  /*0720*/  F2I.FLOOR.NTZ R4, R16 ;  /* 0x0000001000047305 */ /* 0x0002a20000207100 */
[----:B0-----:R-:W-:-:S04]  /*0730*/  @!P0 FMUL R18, R18, 4096 ;  /* 0x4580000012128820 */ /* 0x001fc80000400000 */
[-C--:B------:R-:W-:Y:S01]  /*0740*/  FMUL R12, R13, R18.reuse ;  /* 0x000000120d0c7220 */ /* 0x080fe20000400000 */
[-C--:B------:R-:W-:Y:S01]  /*0750*/  FMUL R20, R20, R18.reuse ;  /* 0x0000001214147220 */ /* 0x080fe20000400000 */
[----:B------:R-:W-:Y:S02]  /*0760*/  FMUL R17, R17, R18 ;  /* 0x0000001211117220 */ /* 0x000fe40000400000 */
[C---:B------:R-:W-:Y:S01]  /*0770*/  VIADD R7, R12.reuse, 0x1800000 ;  /* 0x018000000c077836 */ /* 0x040fe20000000000 */
[----:B------:R-:W-:Y:S02]  /*0780*/  FSETP.GE.AND P2, PT, R12, RZ, PT ;  /* 0x000000ff0c00720b */ /* 0x000fe40003f46000 */
[----:B------:R-:W-:Y:S02]  /*0790*/  FSETP.GE.AND P1, PT, R20, RZ, PT ;  /* 0x000000ff1400720b */ /* 0x000fe40003f26000 */
[----:B------:R-:W-:Y:S02]  /*07a0*/  LOP3.LUT R7, R7, 0x7f800000, RZ, 0xc0, !PT ;  /* 0x7f80000007077812 */ /* 0x000fe400078ec0ff */
[----:B------:R-:W-:-:S02]  /*07b0*/  FSETP.GE.AND P0, PT, R17, RZ, PT ;  /* 0x000000ff1100720b */ /* 0x000fc40003f06000 */
[----:B------:R-:W-:Y:S02]  /*07c0*/  ISETP.GT.U32.AND P3, PT, R7, 0x1ffffff, PT ;  /* 0x01ffffff0700780c */ /* 0x000fe40003f64070 */
[----:B------:R-:W-:Y:S02]  /*07d0*/  FSETP.NEU.AND P6, PT, R12, RZ, PT ;  /* 0x000000ff0c00720b */ /* 0x000fe40003fcd000 */
[C---:B------:R-:W-:Y:S02]  /*07e0*/  SEL R7, R10.reuse, 0xffffffff, P2 ;  /* 0xffffffff0a077807 */ /* 0x040fe40001000000 */
[C---:B------:R-:W-:Y:S02]  /*07f0*/  SEL R8, R10.reuse, 0xffffffff, P1 ;  /* 0xffffffff0a087807 */ /* 0x040fe40000800000 */
[----:B------:R-:W-:-:S05]  /*0800*/  SEL R9, R10, 0xffffffff, P0 ;  /* 0xffffffff0a097807 */ /* 0x000fca0000000000 */
[----:B-12---:R-:W-:Y:S05]  /*0810*/  @P3 BRA `(.L_x_698) ;  /* 0x0000000000103947 */ /* 0x006fea0003800000 */
[----:B------:R-:W-:-:S07]  /*0820*/  MOV R18, 0x840 ;  /* 0x0000084000127802 */ /* 0x000fce0000000f00 */
[----:B------:R-:W-:Y:S05]  /*0830*/  CALL.REL.NOINC `($__internal_12_$__cuda_sm20_rcp_rn_f32_slowpath) ;  /* 0x0000002000e87944 */ /* 0x000fea0003c00000 */
[----:B------:R-:W-:Y:S01]  /*0840*/  IMAD.MOV.U32 R10, RZ, RZ, R19 ;  /* 0x000000ffff0a7224 */ /* 0x000fe200078e0013 */
[----:B------:R-:W-:Y:S06]  /*0850*/  BRA `(.L_x_699) ;  /* 0x0000000000107947 */ /* 0x000fec0003800000 */
.L_x_698:
[----:B------:R-:W0:Y:S02]  /*0860*/  MUFU.RCP R11, R12 ;  /* 0x0000000c000b7308 */ /* 0x000e240000001000 */
[----:B0-----:R-:W-:-:S04]  /*0870*/  FFMA R10, R12, R11, -1 ;  /* 0xbf8000000c0a7423 */ /* 0x001fc8000000000b */
[----:B------:R-:W-:-:S04]  /*0880*/  FADD.FTZ R10, -R10, -RZ ;  /* 0x800000ff0a0a7221 */ /* 0x000fc80000010100 */
[----:B------:R-:W-:-:S07]  /*0890*/  FFMA R10, R11, R10, R11 ;  /* 0x0000000a0b0a7223 */ /* 0x000fce000000000b */
.L_x_699:
[----:B------:R-:W-:Y:S05]  /*08a0*/  BSYNC.RECONVERGENT B0 ;  /* 0x0000000000007941 */ /* 0x000fea0003800200 */
.L_x_697:
        /* <DEDUP_REMOVED lines=10> */
[----:B------:R-:W-:Y:S05]  /*0950*/  CALL.REL.NOINC `($__internal_12_$__cuda_sm20_rcp_rn_f32_slowpath) ;  /* 0x0000002000a07944 */ /* 0x000fea0003c00000 */
[----:B------:R-:W-:Y:S01]  /*0960*/  IMAD.MOV.U32 R11, RZ, RZ, R19 ;  /* 0x000000ffff0b7224 */ /* 0x000fe200078e0013 */
[----:B------:R-:W-:Y:S06]  /*0970*/  BRA `(.L_x_702) ;  /* 0x0000000000107947 */ /* 0x000fec0003800000 */
.L_x_701:
[----:B------:R-:W0:Y:S02]  /*0980*/  MUFU.RCP R11, R20 ;  /* 0x00000014000b7308 */ /* 0x000e240000001000 */
[----:B0-----:R-:W-:-:S04]  /*0990*/  FFMA R12, R20, R11, -1 ;  /* 0xbf800000140c7423 */ /* 0x001fc8000000000b */
[----:B------:R-:W-:-:S04]  /*09a0*/  FADD.FTZ R12, -R12, -RZ ;  /* 0x800000ff0c0c7221 */ /* 0x000fc80000010100 */
[----:B------:R-:W-:-:S07]  /*09b0*/  FFMA R11, R11, R12, R11 ;  /* 0x0000000c0b0b7223 */ /* 0x000fce000000000b */
.L_x_702:
[----:B------:R-:W-:Y:S05]  /*09c0*/  BSYNC.RECONVERGENT B0 ;  /* 0x0000000000007941 */ /* 0x000fea0003800200 */
.L_x_700:
[----:B------:R-:W-:Y:S01]  /*09d0*/  VIADD R12, R17, 0x1800000 ;  /* 0x01800000110c7836 */ /* 0x000fe20000000000 */
        /* <DEDUP_REMOVED lines=9> */
[----:B------:R-:W-:Y:S05]  /*0a70*/  CALL.REL.NOINC `($__internal_12_$__cuda_sm20_rcp_rn_f32_slowpath) ;  /* 0x0000002000587944 */ /* 0x000fea0003c00000 */
[----:B------:R-:W-:Y:S01]  /*0a80*/  MOV R12, R19 ;  /* 0x00000013000c7202 */ /* 0x000fe20000000f00 */
[----:B------:R-:W-:Y:S06]  /*0a90*/  BRA `(.L_x_705) ;  /* 0x0000000000107947 */ /* 0x000fec0003800000 */
.L_x_704:
[----:B------:R-:W0:Y:S02]  /*0aa0*/  MUFU.RCP R12, R17 ;  /* 0x00000011000c7308 */ /* 0x000e240000001000 */
[----:B0-----:R-:W-:-:S04]  /*0ab0*/  FFMA R13, R17, R12, -1 ;  /* 0xbf800000110d7423 */ /* 0x001fc8000000000c */
[----:B------:R-:W-:-:S04]  /*0ac0*/  FADD.FTZ R13, -R13, -RZ ;  /* 0x800000ff0d0d7221 */ /* 0x000fc80000010100 */
[----:B------:R-:W-:-:S07]  /*0ad0*/  FFMA R12, R12, R13, R12 ;  /* 0x0000000d0c0c7223 */ /* 0x000fce000000000c */
.L_x_705:
[----:B------:R-:W-:Y:S05]  /*0ae0*/  BSYNC.RECONVERGENT B0 ;  /* 0x0000000000007941 */ /* 0x000fea0003800200 */
.L_x_703:
[----:B------:R-:W0:Y:S01]  /*0af0*/  LDCU UR6, c[0x0][0x3a8] ;  /* 0x00007500ff0677ac */ /* 0x000e220008000800 */
[----:B------:R-:W-:Y:S01]  /*0b00*/  VIADD R13, R2, 0x1 ;  /* 0x00000001020d7836 */ /* 0x000fe20000000000 */
[----:B------:R-:W-:Y:S01]  /*0b10*/  FSEL R12, R12, 1.00000001504746621988e+30, P6 ;  /* 0x7149f2ca0c0c7808 */ /* 0x000fe20003000000 */
[C---:B------:R-:W-:Y:S01]  /*0b20*/  VIADD R17, R3.reuse, 0x1 ;  /* 0x0000000103117836 */ /* 0x040fe20000000000 */
[----:B------:R-:W-:Y:S01]  /*0b30*/  @!P1 IADD3 R17, PT, PT, R3, RZ, RZ ;  /* 0x000000ff03119210 */ /* 0x000fe20007ffe0ff */
[----:B------:R-:W-:Y:S02]  /*0b40*/  VIADD R19, R4, 0x1 ;  /* 0x0000000104137836 */ /* 0x000fe40000000000 */
[----:B------:R-:W-:Y:S01]  /*0b50*/  @!P2 IMAD.MOV R13, RZ, RZ, R2 ;  /* 0x000000ffff0da224 */ /* 0x000fe200078e0202 */
[----:B------:R-:W-:Y:S01]  /*0b60*/  I2FP.F32.S32 R18, R17 ;  /* 0x0000001100127245 */ /* 0x000fe20000201400 */
[----:B------:R-:W-:-:S03]  /*0b70*/  @!P0 IMAD.MOV R19, RZ, RZ, R4 ;  /* 0x000000ffff138224 */ /* 0x000fc600078e0204 */
[----:B------:R-:W-:Y:S01]  /*0b80*/  I2FP.F32.S32 R13, R13 ;  /* 0x0000000d000d7245 */ /* 0x000fe20000201400 */
[----:B------:R-:W-:Y:S01]  /*0b90*/  FADD R18, -R15, R18 ;  /* 0x000000120f127221 */ /* 0x000fe20000000100 */
[----:B------:R-:W-:-:S03]  /*0ba0*/  I2FP.F32.S32 R17, R19 ;  /* 0x0000001300117245 */ /* 0x000fc60000201400 */
[----:B------:R-:W-:Y:S01]  /*0bb0*/  FADD R19, -R14, R13 ;  /* 0x0000000d0e137221 */ /* 0x000fe20000000100 */
[----:B0-----:R-:W-:Y:S01]  /*0bc0*/  UISETP.GE.AND UP0, UPT, UR6, 0x1, UPT ;  /* 0x000000010600788c */ /* 0x001fe2000bf06270 */
[----:B------:R-:W-:-:S08]  /*0bd0*/  FADD R21, -R16, R17 ;  /* 0x0000001110157221 */ /* 0x000fd00000000100 */
[----:B------:R-:W-:Y:S05]  /*0be0*/  BRA.U !UP0, `(.L_x_706) ;  /* 0x0000001d08947547 */ /* 0x000fea000b800000 */
[----:B------:R-:W0:Y:S01]  /*0bf0*/  LDC R13, c[0x0][0x3a8] ;  /* 0x0000ea00ff0d7b82 */ /* 0x000e220000000800 */
[----:B------:R-:W-:Y:S01]  /*0c00*/  BSSY.RECONVERGENT B1, `(.L_x_707) ;  /* 0x00001ef000017945 */ /* 0x000fe20003800200 */
[----:B------:R-:W-:Y:S01]  /*0c10*/  FMUL R16, R11, R18 ;  /* 0x000000120b107220 */ /* 0x000fe20000400000 */
[----:B------:R-:W-:Y:S01]  /*0c20*/  FMUL R19, R10, R19 ;  /* 0x000000130a137220 */ /* 0x000fe20000400000 */
[----:B------:R-:W-:Y:S01]  /*0c30*/  FMUL R21, R12, R21 ;  /* 0x000000150c157220 */ /* 0x000fe20000400000 */
[----:B------:R-:W-:Y:S01]  /*0c40*/  IMAD.MOV.U32 R18, RZ, RZ, RZ ;  /* 0x000000ffff127224 */ /* 0x000fe200078e00ff */
[----:B------:R-:W1:Y:S02]  /*0c50*/  LDCU UR8, c[0x0][0x398] ;  /* 0x00007300ff0877ac */ /* 0x000e640008000800 */
[----:B------:R-:W2:Y:S01]  /*0c60*/  LDC R17, c[0x0][0x39c] ;  /* 0x0000e700ff117b82 */ /* 0x000ea20000000800 */
[----:B------:R-:W3:Y:S03]  /*0c70*/  LDCU.64 UR6, c[0x0][0x380] ;  /* 0x00007000ff0677ac */ /* 0x000ee60008000a00 */
.L_x_785:
[----:B------:R-:W-:Y:S01]  /*0c80*/  VIMNMX3.U32 R14, R2, R3, R4, !PT ;  /* 0x00000003020e720f */ /* 0x000fe20007800004 */
[----:B------:R-:W-:Y:S03]  /*0c90*/  BSSY.RELIABLE B0, `(.L_x_708) ;  /* 0x000000c000007945 */ /* 0x000fe60003800100 */
[----:B--2---:R-:W-:-:S13]  /*0ca0*/  ISETP.GE.U32.AND P0, PT, R14, R17, PT ;  /* 0x000000110e00720c */ /* 0x004fda0003f06070 */
[----:B------:R-:W-:Y:S05]  /*0cb0*/  @P0 BRA `(.L_x_709) ;  /* 0x0000000000240947 */ /* 0x000fea0003800000 */
[----:B------:R-:W-:-:S04]  /*0cc0*/  IMAD R14, R3, R17, R2 ;  /* 0x00000011030e7224 */ /* 0x000fc800078e0202 */
[----:B------:R-:W-:-:S04]  /*0cd0*/  IMAD R15, R14, R17, R4 ;  /* 0x000000110e0f7224 */ /* 0x000fc800078e0204 */
[----:B-1----:R-:W-:-:S05]  /*0ce0*/  IMAD R15, R15, UR8, R0 ;  /* 0x000000080f0f7c24 */ /* 0x002fca000f8e0200 */
[----:B---3--:R-:W-:-:S04]  /*0cf0*/  IADD3 R14, P0, PT, R15, UR6, RZ ;  /* 0x000000060f0e7c10 */ /* 0x008fc8000ff1e0ff */
[----:B------:R-:W-:-:S05]  /*0d00*/  LEA.HI.X.SX32 R15, R15, UR7, 0x1, P0 ;  /* 0x000000070f0f7c11 */ /* 0x000fca00080f0eff */
[----:B------:R-:W2:Y:S02]  /*0d10*/  LDG.E.S8.CONSTANT R14, desc[UR4][R14.64] ;  /* 0x000000040e0e7981 */ /* 0x000ea4000c1e9300 */
[----:B--2---:R-:W-:-:S13]  /*0d20*/  ISETP.GT.AND P0, PT, R14, -0x1, PT ;  /* 0xffffffff0e00780c */ /* 0x004fda0003f04270 */
[----:B------:R-:W-:Y:S05]  /*0d30*/  @P0 BREAK.RELIABLE B0 ;  /* 0x0000000000000942 */ /* 0x000fea0003800100 */
[----:B------:R-:W-:Y:S05]  /*0d40*/  @P0 BRA `(.L_x_710) ;  /* 0x0000001c00680947 */ /* 0x000fea0003800000 */
.L_x_709:
[----:B-1-3--:R-:W-:Y:S05]  /*0d50*/  BSYNC.RELIABLE B0 ;  /* 0x0000000000007941 */ /* 0x00afea0003800100 */
.L_x_708:
[C---:B------:R-:W-:Y:S01]  /*0d60*/  FSETP.GEU.AND P0, PT, R19.reuse, R21, PT ;  /* 0x000000151300720b */ /* 0x040fe20003f0e000 */
        /* <DEDUP_REMOVED lines=9> */
[----:B------:R-:W-:-:S07]  /*0e00*/  @P1 IADD3 R4, PT, PT, R9, R4, RZ ;  /* 0x0000000409041210 */ /* 0x000fce0007ffe0ff */
.L_x_712:
[----:B------:R-:W-:Y:S05]  /*0e10*/  BSYNC.RECONVERGENT B2 ;  /* 0x0000000000027941 */ /* 0x000fea0003800200 */
.L_x_711:
[----:B------:R-:W-:Y:S01]  /*0e20*/  @!P0 FADD R19, |R10|, R19 ;  /* 0x000000130a138221 */ /* 0x000fe20000000200 */
[----:B------:R-:W-:Y:S01]  /*0e30*/  @!P0 IMAD.IADD R2, R7, 0x1, R2 ;  /* 0x0000000107028824 */ /* 0x000fe200078e0202 */
[----:B------:R-:W-:Y:S06]  /*0e40*/  @P2 BRA `(.L_x_706) ;  /* 0x0000001800fc2947 */ /* 0x000fec0003800000 */
[----:B------:R-:W-:Y:S01]  /*0e50*/  VIMNMX3.U32 R14, R2, R3, R4, !PT ;  /* 0x00000003020e720f */ /* 0x000fe20007800004 */
[----:B------:R-:W-:Y:S03]  /*0e60*/  BSSY.RELIABLE B2, `(.L_x_713) ;  /* 0x000000c000027945 */ /* 0x000fe60003800100 */
[----:B------:R-:W-:-:S13]  /*0e70*/  ISETP.GE.U32.AND P0, PT, R14, R17, PT ;  /* 0x000000110e00720c */ /* 0x000fda0003f06070 */
[----:B------:R-:W-:Y:S05]  /*0e80*/  @P0 BRA `(.L_x_714) ;  /* 0x0000000000240947 */ /* 0x000fea0003800000 */
[----:B------:R-:W-:-:S04]  /*0e90*/  IMAD R14, R3, R17, R2 ;  /* 0x00000011030e7224 */ /* 0x000fc800078e0202 */
[----:B------:R-:W-:-:S04]  /*0ea0*/  IMAD R15, R14, R17, R4 ;  /* 0x000000110e0f7224 */ /* 0x000fc800078e0204 */
[----:B------:R-:W-:-:S05]  /*0eb0*/  IMAD R15, R15, UR8, R0 ;  /* 0x000000080f0f7c24 */ /* 0x000fca000f8e0200 */
[----:B------:R-:W-:-:S04]  /*0ec0*/  IADD3 R14, P0, PT, R15, UR6, RZ ;  /* 0x000000060f0e7c10 */ /* 0x000fc8000ff1e0ff */
[----:B------:R-:W-:-:S05]  /*0ed0*/  LEA.HI.X.SX32 R15, R15, UR7, 0x1, P0 ;  /* 0x000000070f0f7c11 */ /* 0x000fca00080f0eff */
[----:B------:R-:W2:Y:S02]  /*0ee0*/  LDG.E.S8.CONSTANT R14, desc[UR4][R14.64] ;  /* 0x000000040e0e7981 */ /* 0x000ea4000c1e9300 */
[----:B--2---:R-:W-:-:S13]  /*0ef0*/  ISETP.GT.AND P0, PT, R14, -0x1, PT ;  /* 0xffffffff0e00780c */ /* 0x004fda0003f04270 */
[----:B------:R-:W-:Y:S05]  /*0f00*/  @P0 BREAK.RELIABLE B2 ;  /* 0x0000000000020942 */ /* 0x000fea0003800100 */
[----:B------:R-:W-:Y:S05]  /*0f10*/  @P0 BRA `(.L_x_710) ;  /* 0x0000001800f40947 */ /* 0x000fea0003800000 */
.L_x_714:
[----:B------:R-:W-:Y:S05]  /*0f20*/  BSYNC.RELIABLE B2 ;  /* 0x0000000000027941 */ /* 0x000fea0003800100 */
.L_x_713:
[C---:B------:R-:W-:Y:S01]  /*0f30*/  FSETP.GEU.AND P0, PT, R19.reuse, R21, PT ;  /* 0x000000151300720b */ /* 0x040fe20003f0e000 */
        /* <DEDUP_REMOVED lines=10> */
.L_x_716:
[----:B------:R-:W-:Y:S05]  /*0fe0*/  BSYNC.RECONVERGENT B2 ;  /* 0x0000000000027941 */ /* 0x000fea0003800200 */
.L_x_715:
[----:B------:R-:W-:Y:S01]  /*0ff0*/  @!P0 FADD R19, |R10|, R19 ;  /* 0x000000130a138221 */ /* 0x000fe20000000200 */
[----:B------:R-:W-:Y:S01]  /*1000*/  @!P0 IADD3 R2, PT, PT, R7, R2, RZ ;  /* 0x0000000207028210 */ /* 0x000fe20007ffe0ff */
        /* <DEDUP_REMOVED lines=14> */
.L_x_718:
[----:B------:R-:W-:Y:S05]  /*10f0*/  BSYNC.RELIABLE B2 ;  /* 0x0000000000027941 */ /* 0x000fea0003800100 */
.L_x_717:
        /* <DEDUP_REMOVED lines=11> */
.L_x_720:
[----:B------:R-:W-:Y:S05]  /*11b0*/  BSYNC.RECONVERGENT B2 ;  /* 0x0000000000027941 */ /* 0x000fea0003800200 */
.L_x_719:
        /* <DEDUP_REMOVED lines=16> */
.L_x_722:
[----:B------:R-:W-:Y:S05]  /*12c0*/  BSYNC.RELIABLE B2 ;  /* 0x0000000000027941 */ /* 0x000fea0003800100 */
.L_x_721:
        /* <DEDUP_REMOVED lines=11> */
.L_x_724:
[----:B------:R-:W-:Y:S05]  /*1380*/  BSYNC.RECONVERGENT B2 ;  /* 0x0000000000027941 */ /* 0x000fea0003800200 */
.L_x_723:
        /* <DEDUP_REMOVED lines=16> */
.L_x_726:
[----:B------:R-:W-:Y:S05]  /*1490*/  BSYNC.RELIABLE B2 ;  /* 0x0000000000027941 */ /* 0x000fea0003800100 */
.L_x_725:
        /* <DEDUP_REMOVED lines=8> */
[----:B------:R-:W-:Y:S01]  /*1520*/  @!P0 IADD3 R3, PT, PT, R8, R3, RZ ;  /* 0x0000000308038210 */ /* 0x000fe20007ffe0ff */
[----:B------:R-:W-:Y:S06]  /*1530*/  BRA `(.L_x_729) ;  /* 0x0000000000087947 */ /* 0x000fec0003800000 */
.L_x_728:
[----:B------:R-:W-:Y:S01]  /*1540*/  FADD R19, |R10|, R19 ;  /* 0x000000130a137221 */ /* 0x000fe20000000200 */
[----:B------:R-:W-:-:S07]  /*1550*/  IMAD.IADD R2, R7, 0x1, R2 ;  /* 0x0000000107027824 */ /* 0x000fce00078e0202 */
.L_x_729:
[----:B------:R-:W-:Y:S05]  /*1560*/  BSYNC.RECONVERGENT B2 ;  /* 0x0000000000027941 */ /* 0x000fea0003800200 */
.L_x_727:
[----:B------:R-:W-:-:S05]  /*1570*/  VIADD R14, R18, 0x5 ;  /* 0x00000005120e7836 */ /* 0x000fca0000000000 */
[----:B------:R-:W-:-:S13]  /*1580*/  ISETP.GE.AND P0, PT, R14, R13, PT ;  /* 0x0000000d0e00720c */ /* 0x000fda0003f06270 */
[----:B------:R-:W-:Y:S05]  /*1590*/  @P0 BRA `(.L_x_706) ;  /* 0x0000001400280947 */ /* 0x000fea0003800000 */
        /* <DEDUP_REMOVED lines=13> */
.L_x_731:
[----:B------:R-:W-:Y:S05]  /*1670*/  BSYNC.RELIABLE B2 ;  /* 0x0000000000027941 */ /* 0x000fea0003800100 */
.L_x_730:
        /* <DEDUP_REMOVED lines=10> */
.L_x_733:
[----:B------:R-:W-:Y:S01]  /*1720*/  FADD R19, |R10|, R19 ;  /* 0x000000130a137221 */ /* 0x000fe20000000200 */
[----:B------:R-:W-:-:S07]  /*1730*/  IADD3 R2, PT, PT, R7, R2, RZ ;  /* 0x0000000207027210 */ /* 0x000fce0007ffe0ff */
.L_x_734:
[----:B------:R-:W-:Y:S05]  /*1740*/  BSYNC.RECONVERGENT B2 ;  /* 0x0000000000027941 */ /* 0x000fea0003800200 */
.L_x_732:
        /* <DEDUP_REMOVED lines=16> */
.L_x_736:
[----:B------:R-:W-:Y:S05]  /*1850*/  BSYNC.RELIABLE B2 ;  /* 0x0000000000027941 */ /* 0x000fea0003800100 */
.L_x_735:
        /* <DEDUP_REMOVED lines=10> */
.L_x_738:
[----:B------:R-:W-:Y:S01]  /*1900*/  FADD R19, |R10|, R19 ;  /* 0x000000130a137221 */ /* 0x000fe20000000200 */
[----:B------:R-:W-:-:S07]  /*1910*/  IMAD.IADD R2, R7, 0x1, R2 ;  /* 0x0000000107027824 */ /* 0x000fce00078e0202 */
.L_x_739:
[----:B------:R-:W-:Y:S05]  /*1920*/  BSYNC.RECONVERGENT B2 ;  /* 0x0000000000027941 */ /* 0x000fea0003800200 */
.L_x_737:
[----:B------:R-:W-:-:S04]  /*1930*/  IADD3 R14, PT, PT, R18, 0x7, RZ ;  /* 0x00000007120e7810 */ /* 0x000fc80007ffe0ff */
        /* <DEDUP_REMOVED lines=15> */
.L_x_741:
[----:B------:R-:W-:Y:S05]  /*1a30*/  BSYNC.RELIABLE B2 ;  /* 0x0000000000027941 */ /* 0x000fea0003800100 */
.L_x_740:
        /* <DEDUP_REMOVED lines=10> */
.L_x_743:
[----:B------:R-:W-:Y:S01]  /*1ae0*/  FADD R19, |R10|, R19 ;  /* 0x000000130a137221 */ /* 0x000fe20000000200 */
[----:B------:R-:W-:-:S07]  /*1af0*/  IMAD.IADD R2, R7, 0x1, R2 ;  /* 0x0000000107027824 */ /* 0x000fce00078e0202 */
.L_x_744:
[----:B------:R-:W-:Y:S05]  /*1b00*/  BSYNC.RECONVERGENT B2 ;  /* 0x0000000000027941 */ /* 0x000fea0003800200 */
.L_x_742:
        /* <DEDUP_REMOVED lines=16> */
.L_x_746:
[----:B------:R-:W-:Y:S05]  /*1c10*/  BSYNC.RELIABLE B2 ;  /* 0x0000000000027941 */ /* 0x000fea0003800100 */
.L_x_745:
        /* <DEDUP_REMOVED lines=10> */
.L_x_748:
[----:B------:R-:W-:Y:S01]  /*1cc0*/  FADD R19, |R10|, R19 ;  /* 0x000000130a137221 */ /* 0x000fe20000000200 */
[----:B------:R-:W-:-:S07]  /*1cd0*/  IMAD.IADD R2, R7, 0x1, R2 ;  /* 0x0000000107027824 */ /* 0x000fce00078e0202 */
.L_x_749:
[----:B------:R-:W-:Y:S05]  /*1ce0*/  BSYNC.RECONVERGENT B2 ;  /* 0x0000000000027941 */ /* 0x000fea0003800200 */
.L_x_747:
        /* <DEDUP_REMOVED lines=16> */
.L_x_751:
[----:B------:R-:W-:Y:S05]  /*1df0*/  BSYNC.RELIABLE B2 ;  /* 0x0000000000027941 */ /* 0x000fea0003800100 */
.L_x_750:
        /* <DEDUP_REMOVED lines=10> */
.L_x_753:
[----:B------:R-:W-:Y:S01]  /*1ea0*/  FADD R19, |R10|, R19 ;  /* 0x000000130a137221 */ /* 0x000fe20000000200 */
[----:B------:R-:W-:-:S07]  /*1eb0*/  IMAD.IADD R2, R7, 0x1, R2 ;  /* 0x0000000107027824 */ /* 0x000fce00078e0202 */
.L_x_754:
[----:B------:R-:W-:Y:S05]  /*1ec0*/  BSYNC.RECONVERGENT B2 ;  /* 0x0000000000027941 */ /* 0x000fea0003800200 */
.L_x_752:
        /* <DEDUP_REMOVED lines=16> */
.L_x_756:
[----:B------:R-:W-:Y:S05]  /*1fd0*/  BSYNC.RELIABLE B2 ;  /* 0x0000000000027941 */ /* 0x000fea0003800100 */
.L_x_755:
        /* <DEDUP_REMOVED lines=10> */
.L_x_758:
[----:B------:R-:W-:Y:S01]  /*2080*/  FADD R19, |R10|, R19 ;  /* 0x000000130a137221 */ /* 0x000fe20000000200 */
[----:B------:R-:W-:-:S07]  /*2090*/  IADD3 R2, PT, PT, R7, R2, RZ ;  /* 0x0000000207027210 */ /* 0x000fce0007ffe0ff */
.L_x_759:
[----:B------:R-:W-:Y:S05]  /*20a0*/  BSYNC.RECONVERGENT B2 ;  /* 0x0000000000027941 */ /* 0x000fea0003800200 */
.L_x_757:
        /* <DEDUP_REMOVED lines=16> */
.L_x_761:
[----:B------:R-:W-:Y:S05]  /*21b0*/  BSYNC.RELIABLE B2 ;  /* 0x0000000000027941 */ /* 0x000fea0003800100 */
.L_x_760:
        /* <DEDUP_REMOVED lines=10> */
.L_x_763:
[----:B------:R-:W-:Y:S01]  /*2260*/  FADD R19, |R10|, R19 ;  /* 0x000000130a137221 */ /* 0x000fe20000000200 */
[----:B------:R-:W-:-:S07]  /*2270*/  IMAD.IADD R2, R7, 0x1, R2 ;  /* 0x0000000107027824 */ /* 0x000fce00078e0202 */
.L_x_764:
[----:B------:R-:W-:Y:S05]  /*2280*/  BSYNC.RECONVERGENT B2 ;  /* 0x0000000000027941 */ /* 0x000fea0003800200 */
.L_x_762:
        /* <DEDUP_REMOVED lines=16> */
.L_x_766:
[----:B------:R-:W-:Y:S05]  /*2390*/  BSYNC.RELIABLE B2 ;  /* 0x0000000000027941 */ /* 0x000fea0003800100 */
.L_x_765:
        /* <DEDUP_REMOVED lines=10> */
.L_x_768:
[----:B------:R-:W-:Y:S01]  /*2440*/  FADD R19, |R10|, R19 ;  /* 0x000000130a137221 */ /* 0x000fe20000000200 */
[----:B------:R-:W-:-:S07]  /*2450*/  IMAD.IADD R2, R7, 0x1, R2 ;  /* 0x0000000107027824 */ /* 0x000fce00078e0202 */
.L_x_769:
[----:B------:R-:W-:Y:S05]  /*2460*/  BSYNC.RECONVERGENT B2 ;  /* 0x0000000000027941 */ /* 0x000fea0003800200 */
.L_x_767:
        /* <DEDUP_REMOVED lines=16> */
.L_x_771:
[----:B------:R-:W-:Y:S05]  /*2570*/  BSYNC.RELIABLE B2 ;  /* 0x0000000000027941 */ /* 0x000fea0003800100 */
.L_x_770:
        /* <DEDUP_REMOVED lines=10> */
.L_x_773:
[----:B------:R-:W-:Y:S01]  /*2620*/  FADD R19, |R10|, R19 ;  /* 0x000000130a137221 */ /* 0x000fe20000000200 */
[----:B------:R-:W-:-:S07]  /*2630*/  IMAD.IADD R2, R7, 0x1, R2 ;  /* 0x0000000107027824 */ /* 0x000fce00078e0202 */
.L_x_774:
[----:B------:R-:W-:Y:S05]  /*2640*/  BSYNC.RECONVERGENT B2 ;  /* 0x0000000000027941 */ /* 0x000fea0003800200 */
.L_x_772:
        /* <DEDUP_REMOVED lines=16> */
.L_x_776:
[----:B------:R-:W-:Y:S05]  /*2750*/  BSYNC.RELIABLE B2 ;  /* 0x0000000000027941 */ /* 0x000fea0003800100 */
.L_x_775:
        /* <DEDUP_REMOVED lines=10> */
.L_x_778:
[----:B------:R-:W-:Y:S01]  /*2800*/  FADD R19, |R10|, R19 ;  /* 0x000000130a137221 */ /* 0x000fe20000000200 */
[----:B------:R-:W-:-:S07]  /*2810*/  IMAD.IADD R2, R7, 0x1, R2 ;  /* 0x0000000107027824 */ /* 0x000fce00078e0202 */
.L_x_779:
[----:B------:R-:W-:Y:S05]  /*2820*/  BSYNC.RECONVERGENT B2 ;  /* 0x0000000000027941 */ /* 0x000fea0003800200 */
.L_x_777:
        /* <DEDUP_REMOVED lines=16> */
.L_x_781:
[----:B------:R-:W-:Y:S05]  /*2930*/  BSYNC.RELIABLE B2 ;  /* 0x0000000000027941 */ /* 0x000fea0003800100 */
.L_x_780:
        /* <DEDUP_REMOVED lines=10> */
.L_x_783:
[----:B------:R-:W-:Y:S01]  /*29e0*/  FADD R19, |R10|, R19 ;  /* 0x000000130a137221 */ /* 0x000fe20000000200 */
[----:B------:R-:W-:-:S07]  /*29f0*/  IADD3 R2, PT, PT, R7, R2, RZ ;  /* 0x0000000207027210 */ /* 0x000fce0007ffe0ff */
.L_x_784:
[----:B------:R-:W-:Y:S05]  /*2a00*/  BSYNC.RECONVERGENT B0 ;  /* 0x0000000000007941 */ /* 0x000fea0003800200 */
.L_x_782:
[----:B------:R-:W-:-:S05]  /*2a10*/  VIADD R18, R18, 0x10 ;  /* 0x0000001012127836 */ /* 0x000fca0000000000 */
[----:B------:R-:W-:-:S13]  /*2a20*/  ISETP.GE.AND P0, PT, R18, R13, PT ;  /* 0x0000000d1200720c */ /* 0x000fda0003f06270 */
[----:B------:R-:W-:Y:S05]  /*2a30*/  @!P0 BRA `(.L_x_785) ;  /* 0xffffffe000908947 */ /* 0x000fea000383ffff */
.L_x_706:
[----:B------:R-:W0:Y:S08]  /*2a40*/  LDC.64 R2, c[0x0][0x390] ;  /* 0x0000e400ff027b82 */ /* 0x000e300000000a00 */
[----:B------:R-:W1:Y:S08]  /*2a50*/  LDC.U8 R7, c[0x3][0xcf] ;  /* 0x00c033c0ff077b82 */ /* 0x000e700000000000 */
[----:B------:R-:W2:Y:S08]  /*2a60*/  LDC.U8 R9, c[0x3][0xd0] ;  /* 0x00c03400ff097b82 */ /* 0x000eb00000000000 */
[----:B------:R-:W3:Y:S01]  /*2a70*/  LDC.U8 R11, c[0x3][0xd1] ;  /* 0x00c03440ff0b7b82 */ /* 0x000ee20000000000 */
[----:B0-----:R-:W-:-:S04]  /*2a80*/  IMAD.WIDE.U32 R2, R5, 0x3, R2 ;  /* 0x0000000305027825 */ /* 0x001fc800078e0002 */
[----:B------:R-:W-:-:S04]  /*2a90*/  IMAD R5, R6, 0x3, RZ ;  /* 0x0000000306057824 */ /* 0x000fc800078e02ff */
[----:B------:R-:W-:-:S05]  /*2aa0*/  IMAD.IADD R3, R3, 0x1, R5 ;  /* 0x0000000103037824 */ /* 0x000fca00078e0205 */
[----:B-1----:R-:W-:Y:S04]  /*2ab0*/  STG.E.U8 desc[UR4][R2.64], R7 ;  /* 0x0000000702007986 */ /* 0x002fe8000c101104 */
[----:B--2---:R-:W-:Y:S04]  /*2ac0*/  STG.E.U8 desc[UR4][R2.64+0x1], R9 ;  /* 0x0000010902007986 */ /* 0x004fe8000c101104 */
[----:B---3--:R-:W-:Y:S01]  /*2ad0*/  STG.E.U8 desc[UR4][R2.64+0x2], R11 ;  /* 0x0000020b02007986 */ /* 0x008fe2000c101104 */
[----:B------:R-:W-:Y:S05]  /*2ae0*/  EXIT ;  /* 0x000000000000794d */ /* 0x000fea0003800000 */
.L_x_710:
[----:B------:R-:W-:Y:S05]  /*2af0*/  BSYNC.RECONVERGENT B1 ;  /* 0x0000000000017941 */ /* 0x000fea0003800200 */
.L_x_707:
[----:B------:R-:W-:Y:S01]  /*2b00*/  LOP3.LUT R14, R14, 0xff, RZ, 0xc0, !PT ;  /* 0x000000ff0e0e7812 */ /* 0x000fe200078ec0ff */
[----:B------:R-:W-:-:S04]  /*2b10*/  IMAD.MOV.U32 R3, RZ, RZ, 0xa8 ;  /* 0x000000a8ff037424 */ /* 0x000fc800078e00ff */
[----:B------:R-:W-:Y:S02]  /*2b20*/  IMAD R14, R14, 0x3, R3 ;  /* 0x000000030e0e7824 */ /* 0x000fe400078e0203 */
[----:B------:R-:W1:Y:S08]  /*2b30*/  LDC.64 R2, c[0x0][0x390] ;  /* 0x0000e400ff027b82 */ /* 0x000e700000000a00 */
[----:B------:R-:W2:Y:S08]  /*2b40*/  LDC.U8 R7, c[0x3][R14] ;  /* 0x00c000000e077b82 */ /* 0x000eb00000000000 */
[----:B------:R-:W3:Y:S08]  /*2b50*/  LDC.U8 R9, c[0x3][R14+0x1] ;  /* 0x00c000400e097b82 */ /* 0x000ef00000000000 */
[----:B------:R-:W4:Y:S01]  /*2b60*/  LDC.U8 R11, c[0x3][R14+0x2] ;  /* 0x00c000800e0b7b82 */ /* 0x000f220000000000 */
[----:B-1----:R-:W-:-:S04]  /*2b70*/  IMAD.WIDE.U32 R2, R5, 0x3, R2 ;  /* 0x0000000305027825 */ /* 0x002fc800078e0002 */
[----:B------:R-:W-:-:S04]  /*2b80*/  IMAD R5, R6, 0x3, RZ ;  /* 0x0000000306057824 */ /* 0x000fc800078e02ff */
[----:B------:R-:W-:-:S05]  /*2b90*/  IMAD.IADD R3, R3, 0x1, R5 ;  /* 0x0000000103037824 */ /* 0x000fca00078e0205 */
[----:B--2---:R-:W-:Y:S04]  /*2ba0*/  STG.E.U8 desc[UR4][R2.64], R7 ;  /* 0x0000000702007986 */ /* 0x004fe8000c101104 */
[----:B---3--:R-:W-:Y:S04]  /*2bb0*/  STG.E.U8 desc[UR4][R2.64+0x1], R9 ;  /* 0x0000010902007986 */ /* 0x008fe8000c101104 */
[----:B----4-:R-:W-:Y:S01]  /*2bc0*/  STG.E.U8 desc[UR4][R2.64+0x2], R11 ;  /* 0x0000020b02007986 */ /* 0x010fe2000c101104 */
[----:B------:R-:W-:Y:S05]  /*2bd0*/  EXIT ;  /* 0x000000000000794d */ /* 0x000fea0003800000 */
        .weak           $__internal_12_$__cuda_sm20_rcp_rn_f32_slowpath
        .type           $__internal_12_$__cuda_sm20_rcp_rn_f32_slowpath,@function
        .size           $__internal_12_$__cuda_sm20_rcp_rn_f32_slowpath,($__internal_13_$__cuda_sm3x_div_rn_noftz_f32_slowpath - $__internal_12_$__cuda_sm20_rcp_rn_f32_slowpath)
$__internal_12_$__cuda_sm20_rcp_rn_f32_slowpath:
[----:B------:R-:W-:Y:S01]  /*2be0*/  SHF.L.U32 R13, R12, 0x1, RZ ;  /* 0x000000010c0d7819 */ /* 0x000fe200000006ff */
[----:B------:R-:W-:Y:S03]  /*2bf0*/  BSSY.RECONVERGENT B1, `(.L_x_786) ;  /* 0x0000030000017945 */ /* 0x000fe60003800200 */
        /* <DEDUP_REMOVED lines=13> */
.L_x_787:
[----:B------:R-:W-:-:S05]  /*2cd0*/  VIADD R19, R13, 0xffffff03 ;  /* 0xffffff030d137836 */ /* 0x000fca0000000000 */
[----:B------:R-:W-:-:S13]  /*2ce0*/  ISETP.GT.U32.AND P3, PT, R19, 0x1, PT ;  /* 0x000000011300780c */ /* 0x000fda0003f64070 */
[----:B------:R-:W-:Y:S05]  /*2cf0*/  @P3 BRA `(.L_x_789) ;  /* 0x0000000000783947 */ /* 0x000fea0003800000 */
[----:B------:R-:W-:Y:S01]  /*2d00*/  LOP3.LUT R22, R12, 0x7fffff, RZ, 0xc0, !PT ;  /* 0x007fffff0c167812 */ /* 0x000fe200078ec0ff */
[----:B------:R-:W-:Y:S02]  /*2d10*/  IMAD.MOV.U32 R26, RZ, RZ, 0x3 ;  /* 0x00000003ff1a7424 */ /* 0x000fe400078e00ff */
[----:B------:R-:W-:Y:S01]  /*2d20*/  VIADD R13, R13, 0xffffff04 ;  /* 0xffffff040d0d7836 */ /* 0x000fe20000000000 */
        /* <DEDUP_REMOVED lines=11> */
[----:B------:R-:W-:Y:S02]  /*2de0*/  LOP3.LUT R26, R27, R22, RZ, 0xc0, !PT ;  /* 0x000000161b1a7212 */ /* 0x000fe400078ec0ff */
[----:B------:R-:W-:Y:S01]  /*2df0*/  SHF.R.U32.HI R13, RZ, R13, R22 ;  /* 0x0000000dff0d7219 */ /* 0x000fe20000011616 */
        /* <DEDUP_REMOVED lines=9> */
[----:B------:R-:W-:-:S13]  /*2e90*/  ISETP.GE.AND P3, PT, R19, RZ, PT ;  /* 0x000000ff1300720c */ /* 0x000fda0003f66270 */
[----:B------:R-:W-:-:S04]  /*2ea0*/  @!P3 VIADD R13, R13, 0x1 ;  /* 0x000000010d0db836 */ /* 0x000fc80000000000 */
[----:B------:R-:W-:-:S05]  /*2eb0*/  @!P4 IMAD.SHL.U32 R13, R13, 0x2, RZ ;  /* 0x000000020d0dc824 */ /* 0x000fca00078e00ff */
[----:B------:R-:W-:Y:S01]  /*2ec0*/  LOP3.LUT R19, R13, 0x80000000, R12, 0xf8, !PT ;  /* 0x800000000d137812 */ /* 0x000fe200078ef80c */
[----:B------:R-:W-:Y:S06]  /*2ed0*/  BRA `(.L_x_788) ;  /* 0x0000000000047947 */ /* 0x000fec0003800000 */
.L_x_789:
[----:B------:R0:W1:Y:S02]  /*2ee0*/  MUFU.RCP R19, R12 ;  /* 0x0000000c00137308 */ /* 0x0000640000001000 */
.L_x_788:
[----:B------:R-:W-:Y:S05]  /*2ef0*/  BSYNC.RECONVERGENT B1 ;  /* 0x0000000000017941 */ /* 0x000fea0003800200 */
.L_x_786:
[----:B------:R-:W-:Y:S02]  /*2f00*/  HFMA2 R13, -RZ, RZ, 0, 0 ;  /* 0x00000000ff0d7431 */ /* 0x000fe400000001ff */
[----:B0-----:R-:W-:-:S04]  /*2f10*/  IMAD.MOV.U32 R12, RZ, RZ, R18 ;  /* 0x000000ffff0c7224 */ /* 0x001fc800078e0012 */
[----:B-1----:R-:W-:Y:S05]  /*2f20*/  RET.REL.NODEC R12 `(_Z29render_kernel_uint8_coalescedPKaPKfPhiiiii) ;  /* 0xffffffd00c347950 */ /* 0x002fea0003c3ffff */
        .weak           $__internal_13_$__cuda_sm3x_div_rn_noftz_f32_slowpath
        .type           $__internal_13_$__cuda_sm3x_div_rn_noftz_f32_slowpath,@function
        .size           $__internal_13_$__cuda_sm3x_div_rn_noftz_f32_slowpath,(.L_x_1240 - $__internal_13_$__cuda_sm3x_div_rn_noftz_f32_slowpath)
$__internal_13_$__cuda_sm3x_div_rn_noftz_f32_slowpath:
[----:B------:R-:W-:Y:S02]  /*2f30*/  SHF.R.U32.HI R19, RZ, 0x17, R3 ;  /* 0x00000017ff137819 */ /* 0x000fe40000011603 */
[----:B------:R-:W-:Y:S02]  /*2f40*/  SHF.R.U32.HI R24, RZ, 0x17, R2 ;  /* 0x00000017ff187819 */ /* 0x000fe40000011602 */
        /* <DEDUP_REMOVED lines=26> */
[----:B------:R-:W-:Y:S01]  /*30f0*/  @P0 MOV R22, RZ ;  /* 0x000000ff00160202 */ /* 0x000fe20000000f00 */
[----:B------:R-:W-:Y:S02]  /*3100*/  @!P0 IMAD.MOV.U32 R22, RZ, RZ, -0x40 ;  /* 0xffffffc0ff168424 */ /* 0x000fe400078e00ff */
[----:B------:R-:W-:Y:S01]  /*3110*/  @!P0 FFMA R2, R2, 1.84467440737095516160e+19, RZ ;  /* 0x5f80000002028823 */ /* 0x000fe200000000ff */
[----:B------:R-:W-:Y:S01]  /*3120*/  @!P1 FFMA R3, R3, 1.84467440737095516160e+19, RZ ;  /* 0x5f80000003039823 */ /* 0x000fe200000000ff */
[----:B------:R-:W-:-:S07]  /*3130*/  @!P1 VIADD R22, R22, 0x40 ;  /* 0x0000004016169836 */ /* 0x000fce0000000000 */
.L_x_790:
[----:B------:R-:W-:Y:S02]  /*3140*/  LEA R26, R19, 0xc0800000, 0x17 ;  /* 0xc0800000131a7811 */ /* 0x000fe400078eb8ff */
[----:B------:R-:W-:-:S03]  /*3150*/  IADD3 R24, PT, PT, R24, -0x7f, RZ ;  /* 0xffffff8118187810 */ /* 0x000fc60007ffe0ff */
[----:B------:R-:W-:Y:S02]  /*3160*/  IMAD.IADD R25, R3, 0x1, -R26 ;  /* 0x0000000103197824 */ /* 0x000fe400078e0a1a */
[C---:B------:R-:W-:Y:S02]  /*3170*/  IMAD R2, R24.reuse, -0x800000, R2 ;  /* 0xff80000018027824 */ /* 0x040fe400078e0202 */
[----:B------:R0:W1:Y:S01]  /*3180*/  MUFU.RCP R26, R25 ;  /* 0x00000019001a7308 */ /* 0x0000620000001000 */
[----:B------:R-:W-:Y:S01]  /*3190*/  FADD.FTZ R3, -R25, -RZ ;  /* 0x800000ff19037221 */ /* 0x000fe20000010100 */
        /* <DEDUP_REMOVED lines=22> */
[-CC-:B------:R-:W-:Y:S01]  /*3300*/  FFMA.RZ R22, R26, R2.reuse, R23.reuse ;  /* 0x000000021a167223 */ /* 0x180fe2000000c017 */
[C---:B------:R-:W-:Y:S02]  /*3310*/  IADD3 R25, PT, PT, R19.reuse, 0x20, RZ ;  /* 0x0000002013197810 */ /* 0x040fe40007ffe0ff */
[C---:B------:R-:W-:Y:S02]  /*3320*/  ISETP.NE.AND P2, PT, R19.reuse, RZ, PT ;  /* 0x000000ff1300720c */ /* 0x040fe40003f45270 */
[----:B------:R-:W-:Y:S01]  /*3330*/  LOP3.LUT R24, R22, 0x7fffff, RZ, 0xc0, !PT ;  /* 0x007fffff16187812 */ /* 0x000fe200078ec0ff */
[CCC-:B------:R-:W-:Y:S01]  /*3340*/  FFMA.RP R22, R26.reuse, R2.reuse, R23.reuse ;  /* 0x000000021a167223 */ /* 0x1c0fe20000008017 */
[----:B------:R-:W-:Y:S01]  /*3350*/  ISETP.NE.AND P1, PT, R19, RZ, PT ;  /* 0x000000ff1300720c */ /* 0x000fe20003f25270 */
[----:B------:R-:W-:Y:S01]  /*3360*/  FFMA.RM R23, R26, R2, R23 ;  /* 0x000000021a177223 */ /* 0x000fe20000004017 */
[----:B------:R-:W-:Y:S01]  /*3370*/  LOP3.LUT R24, R24, 0x800000, RZ, 0xfc, !PT ;  /* 0x0080000018187812 */ /* 0x000fe200078efcff */
[----:B------:R-:W-:-:S03]  /*3380*/  IMAD.MOV R19, RZ, RZ, -R19 ;  /* 0x000000ffff137224 */ /* 0x000fc600078e0a13 */
[----:B------:R-:W-:Y:S02]  /*3390*/  SHF.L.U32 R25, R24, R25, RZ ;  /* 0x0000001918197219 */ /* 0x000fe400000006ff */
[----:B------:R-:W-:Y:S02]  /*33a0*/  FSETP.NEU.FTZ.AND P0, PT, R22, R23, PT ;  /* 0x000000171600720b */ /* 0x000fe40003f1d000 */
        /* <DEDUP_REMOVED lines=11> */
.L_x_796:
[----:B------:R-:W-:-:S04]  /*3460*/  LOP3.LUT R3, R3, 0x80000000, RZ, 0xc0, !PT ;  /* 0x8000000003037812 */ /* 0x000fc800078ec0ff */
[----:B------:R-:W-:Y:S01]  /*3470*/  LOP3.LUT R3, R3, 0x7f800000, RZ, 0xfc, !PT ;  /* 0x7f80000003037812 */ /* 0x000fe200078efcff */
[----:B------:R-:W-:Y:S06]  /*3480*/  BRA `(.L_x_797) ;  /* 0x0000000000287947 */ /* 0x000fec0003800000 */
.L_x_795:
[----:B------:R-:W-:Y:S01]  /*3490*/  IMAD R3, R22, 0x800000, R3 ;  /* 0x0080000016037824 */ /* 0x000fe200078e0203 */
[----:B------:R-:W-:Y:S06]  /*34a0*/  BRA `(.L_x_797) ;  /* 0x0000000000207947 */ /* 0x000fec0003800000 */
.L_x_794:
[----:B------:R-:W-:-:S04]  /*34b0*/  LOP3.LUT R3, R3, 0x80000000, R2, 0x48, !PT ;  /* 0x8000000003037812 */ /* 0x000fc800078e4802 */
[----:B------:R-:W-:Y:S01]  /*34c0*/  LOP3.LUT R3, R3, 0x7f800000, RZ, 0xfc, !PT ;  /* 0x7f80000003037812 */ /* 0x000fe200078efcff */
[----:B------:R-:W-:Y:S06]  /*34d0*/  BRA `(.L_x_797) ;  /* 0x0000000000147947 */ /* 0x000fec0003800000 */
.L_x_793:
[----:B------:R-:W-:Y:S01]  /*34e0*/  LOP3.LUT R3, R3, 0x80000000, R2, 0x48, !PT ;  /* 0x8000000003037812 */ /* 0x000fe200078e4802 */
[----:B------:R-:W-:Y:S06]  /*34f0*/  BRA `(.L_x_797) ;  /* 0x00000000000c7947 */ /* 0x000fec0003800000 */
.L_x_792:
[----:B------:R-:W0:Y:S01]  /*3500*/  MUFU.RSQ R3, -QNAN ;  /* 0xffc0000000037908 */ /* 0x000e220000001400 */
[----:B------:R-:W-:Y:S05]  /*3510*/  BRA `(.L_x_797) ;  /* 0x0000000000047947 */ /* 0x000fea0003800000 */
.L_x_791:
[----:B------:R-:W-:-:S07]  /*3520*/  FADD.FTZ R3, R2, R3 ;  /* 0x0000000302037221 */ /* 0x000fce0000010000 */
.L_x_797:
[----:B0-----:R-:W-:Y:S01]  /*3530*/  MOV R19, R3 ;  /* 0x0000000300137202 */ /* 0x001fe20000000f00 */
[----:B------:R-:W-:Y:S02]  /*3540*/  IMAD.MOV.U32 R2, RZ, RZ, R21 ;  /* 0x000000ffff027224 */ /* 0x000fe400078e0015 */
[----:B------:R-:W-:-:S04]  /*3550*/  IMAD.MOV.U32 R3, RZ, RZ, 0x0 ;  /* 0x00000000ff037424 */ /* 0x000fc800078e00ff */
[----:B------:R-:W-:Y:S05]  /*3560*/  RET.REL.NODEC R2 `(_Z29render_kernel_uint8_coalescedPKaPKfPhiiiii) ;  /* 0xffffffc802a47950 */ /* 0x000fea0003c3ffff */
.L_x_798:
        /* <DEDUP_REMOVED lines=9> */
.L_x_1240:


//--------------------- .text._Z28render_kernel_uint8_prebasisPKaPKfPhiiiiiii --------------------------
	.section	.text._Z28render_kernel_uint8_prebasisPKaPKfPhiiiiiii,"ax",@progbits
	.align	128
        .global         _Z28render_kernel_uint8_prebasisPKaPKfPhiiiiiii
        .type           _Z28render_kernel_uint8_prebasisPKaPKfPhiiiiiii,@function
        .size           _Z28render_kernel_uint8_prebasisPKaPKfPhiiiiiii,(.L_x_1242 - _Z28render_kernel_uint8_prebasisPKaPKfPhiiiiiii)
        .other          _Z28render_kernel_uint8_prebasisPKaPKfPhiiiiiii,@"STO_CUDA_ENTRY STV_DEFAULT"
_Z28render_kernel_uint8_prebasisPKaPKfPhiiiiiii:
.text._Z28render_kernel_uint8_prebasisPKaPKfPhiiiiiii:
[----:B------:R-:W-:Y:S01]  /*0000*/  LDC R1, c[0x0][0x37c] ;  /* 0x0000df00ff017b82 */ /* 0x000fe20000000800 */
[----:B------:R-:W0:Y:S07]  /*0010*/  S2R R5, SR_TID.X ;  /* 0x0000000000057919 */ /* 0x000e2e0000002100 */
[----:B------:R-:W0:Y:S01]  /*0020*/  S2UR UR4, SR_CTAID.X ;  /* 0x00000000000479c3 */ /* 0x000e220000002500 */
[----:B------:R-:W1:Y:S01]  /*0030*/  LDCU UR5, c[0x0][0x398] ;  /* 0x00007300ff0577ac */ /* 0x000e620008000800 */
[----:B------:R-:W1:Y:S06]  /*0040*/  S2R R18, SR_CTAID.Y ;  /* 0x0000000000127919 */ /* 0x000e6c0000002600 */
[----:B------:R-:W0:Y:S08]  /*0050*/  LDC R0, c[0x0][0x360] ;  /* 0x0000d800ff007b82 */ /* 0x000e300000000800 */
[----:B------:R-:W2:Y:S01]  /*0060*/  LDC.64 R16, c[0x0][0x3a8] ;  /* 0x0000ea00ff107b82 */ /* 0x000ea20000000a00 */
[----:B0-----:R-:W-:-:S02]  /*0070*/  IMAD R3, R0, UR4, R5 ;  /* 0x0000000400037c24 */ /* 0x001fc4000f8e0205 */
[----:B--2---:R-:W-:-:S05]  /*0080*/  IMAD R0, R17, R16, RZ ;  /* 0x0000001011007224 */ /* 0x004fca00078e02ff */
[----:B------:R-:W-:-:S04]  /*0090*/  ISETP.GE.AND P0, PT, R3, R0, PT ;  /* 0x000000000300720c */ /* 0x000fc80003f06270 */
[----:B-1----:R-:W-:-:S13]  /*00a0*/  ISETP.GE.OR P0, PT, R18, UR5, P0 ;  /* 0x0000000512007c0c */ /* 0x002fda0008706670 */
[----:B------:R-:W-:Y:S05]  /*00b0*/  @P0 EXIT ;  /* 0x000000000000094d */ /* 0x000fea0003800000 */
[----:B------:R-:W-:Y:S01]  /*00c0*/  ISETP.GT.U32.AND P2, PT, R5, 0xd, PT ;  /* 0x0000000d0500780c */ /* 0x000fe20003f44070 */
[----:B------:R-:W0:-:S12]  /*00d0*/  LDCU.64 UR10, c[0x0][0x358] ;  /* 0x00006b00ff0a77ac */ /* 0x000e180008000a00 */
[----:B------:R-:W1:Y:S01]  /*00e0*/  @!P2 LDC.64 R6, c[0x0][0x388] ;  /* 0x0000e200ff06ab82 */ /* 0x000e620000000a00 */
[----:B------:R-:W-:-:S04]  /*00f0*/  @!P2 IMAD R9, R18, 0xe, R5 ;  /* 0x0000000e1209a824 */ /* 0x000fc800078e0205 */
[----:B-1----:R-:W-:-:S05]  /*0100*/  @!P2 IMAD.WIDE.U32 R6, R9, 0x4, R6 ;  /* 0x000000040906a825 */ /* 0x002fca00078e0006 */
[----:B0-----:R-:W2:Y:S01]  /*0110*/  @!P2 LDG.E.CONSTANT R0, desc[UR10][R6.64] ;  /* 0x0000000a0600a981 */ /* 0x001ea2000c1e9900 */
[-C--:B------:R-:W-:Y:S01]  /*0120*/  IABS R11, R16.reuse ;  /* 0x00000010000b7213 */ /* 0x080fe20000000000 */
[----:B------:R-:W0:Y:S01]  /*0130*/  S2UR UR5, SR_CgaCtaId ;  /* 0x00000000000579c3 */ /* 0x000e220000008800 */
[----:B------:R-:W-:Y:S01]  /*0140*/  UMOV UR4, 0x400 ;  /* 0x0000040000047882 */ /* 0x000fe20000000000 */
[----:B------:R-:W-:Y:S01]  /*0150*/  I2FP.F32.S32 R21, R16 ;  /* 0x0000001000157245 */ /* 0x000fe20000201400 */
[----:B------:R-:W1:Y:S01]  /*0160*/  I2F.RP R2, R11 ;  /* 0x0000000b00027306 */ /* 0x000e620000209400 */
[----:B------:R-:W-:Y:S07]  /*0170*/  BSSY.RECONVERGENT B0, `(.L_x_799) ;  /* 0x000002f000007945 */ /* 0x000fee0003800200 */
[----:B------:R-:W-:Y:S08]  /*0180*/  MUFU.RCP R20, R21 ;  /* 0x0000001500147308 */ /* 0x000ff00000001000 */
[----:B-1----:R-:W1:Y:S01]  /*0190*/  MUFU.RCP R2, R2 ;  /* 0x0000000200027308 */ /* 0x002e620000001000 */
[----:B0-----:R-:W-:-:S06]  /*01a0*/  ULEA UR4, UR5, UR4, 0x18 ;  /* 0x0000000405047291 */ /* 0x001fcc000f8ec0ff */
[----:B------:R-:W-:Y:S01]  /*01b0*/  @!P2 LEA R23, R5, UR4, 0x2 ;  /* 0x000000040517ac11 */ /* 0x000fe2000f8e10ff */
[----:B-1----:R-:W-:-:S04]  /*01c0*/  VIADD R8, R2, 0xffffffe ;  /* 0x0ffffffe02087836 */ /* 0x002fc80000000000 */
[----:B------:R0:W1:Y:S02]  /*01d0*/  F2I.FTZ.U32.TRUNC.NTZ R9, R8 ;  /* 0x0000000800097305 */ /* 0x000064000021f000 */
[----:B0-----:R-:W-:Y:S02]  /*01e0*/  IMAD.MOV.U32 R8, RZ, RZ, RZ ;  /* 0x000000ffff087224 */ /* 0x001fe400078e00ff */
[----:B-1----:R-:W-:-:S04]  /*01f0*/  IMAD.MOV R4, RZ, RZ, -R9 ;  /* 0x000000ffff047224 */ /* 0x002fc800078e0a09 */
[----:B------:R-:W-:Y:S01]  /*0200*/  IMAD R13, R4, R11, RZ ;  /* 0x0000000b040d7224 */ /* 0x000fe200078e02ff */
[----:B------:R-:W-:-:S03]  /*0210*/  IABS R4, R3 ;  /* 0x0000000300047213 */ /* 0x000fc60000000000 */
[----:B------:R-:W-:-:S06]  /*0220*/  IMAD.HI.U32 R9, R9, R13, R8 ;  /* 0x0000000d09097227 */ /* 0x000fcc00078e0008 */
        /* <DEDUP_REMOVED lines=15> */
[----:B------:R-:W-:-:S04]  /*0320*/  FFMA R3, -R21, R20, 1 ;  /* 0x3f80000015037423 */ /* 0x000fc80000000114 */
[----:B------:R-:W-:Y:S01]  /*0330*/  FFMA R3, R20, R3, R20 ;  /* 0x0000000314037223 */ /* 0x000fe20000000014 */
[----:B--2---:R0:W-:Y:S01]  /*0340*/  @!P2 STS [R23], R0 ;  /* 0x000000001700a388 */ /* 0x0041e20000000800 */
[----:B------:R-:W-:Y:S01]  /*0350*/  BAR.SYNC.DEFER_BLOCKING 0x0 ;  /* 0x0000000000007b1d */ /* 0x000fe20000010000 */
[----:B0-----:R-:W-:-:S05]  /*0360*/  I2FP.F32.S32 R0, R2 ;  /* 0x0000000200007245 */ /* 0x001fca0000201400 */
[----:B------:R-:W-:-:S04]  /*0370*/  FADD R0, R0, 0.5 ;  /* 0x3f00000000007421 */ /* 0x000fc80000000000 */
[----:B------:R-:W-:-:S04]  /*0380*/  FADD R0, R0, R0 ;  /* 0x0000000000007221 */ /* 0x000fc80000000000 */
[----:B------:R-:W0:Y:S01]  /*0390*/  FCHK P0, R0, R21 ;  /* 0x0000001500007302 */ /* 0x000e220000000000 */
[----:B------:R-:W-:-:S04]  /*03a0*/  FFMA R20, R0, R3, RZ ;  /* 0x0000000300147223 */ /* 0x000fc800000000ff */
[----:B------:R-:W-:Y:S01]  /*03b0*/  FFMA R22, -R21, R20, R0 ;  /* 0x0000001415167223 */ /* 0x000fe20000000100 */
[----:B------:R-:W1:Y:S03]  /*03c0*/  LDS R17, [UR4+0x30] ;  /* 0x00003004ff117984 */ /* 0x000e660008000800 */
[----:B------:R-:W-:Y:S01]  /*03d0*/  FFMA R20, R3, R22, R20 ;  /* 0x0000001603147223 */ /* 0x000fe20000000014 */
[----:B------:R-:W2:Y:S04]  /*03e0*/  LDS.128 R8, [UR4] ;  /* 0x00000004ff087984 */ /* 0x000ea80008000c00 */
[----:B------:R-:W3:Y:S04]  /*03f0*/  LDS.128 R12, [UR4+0x10] ;  /* 0x00001004ff0c7984 */ /* 0x000ee80008000c00 */
[----:B------:R-:W4:Y:S01]  /*0400*/  LDS.128 R4, [UR4+0x20] ;  /* 0x00002004ff047984 */ /* 0x000f220008000c00 */
[----:B0-----:R-:W-:Y:S05]  /*0410*/  @!P0 BRA `(.L_x_800) ;  /* 0x0000000000108947 */ /* 0x001fea0003800000 */
[----:B------:R-:W-:Y:S01]  /*0420*/  IMAD.MOV.U32 R3, RZ, RZ, R21 ;  /* 0x000000ffff037224 */ /* 0x000fe200078e0015 */
[----:B------:R-:W-:-:S07]  /*0430*/  MOV R22, 0x450 ;  /* 0x0000045000167802 */ /* 0x000fce0000000f00 */
[----:B-1234-:R-:W-:Y:S05]  /*0440*/  CALL.REL.NOINC `($__internal_15_$__cuda_sm3x_div_rn_noftz_f32_slowpath) ;  /* 0x00000030003c7944 */ /* 0x01efea0003c00000 */
[----:B------:R-:W-:-:S07]  /*0450*/  IMAD.MOV.U32 R20, RZ, RZ, R3 ;  /* 0x000000ffff147224 */ /* 0x000fce00078e0003 */
.L_x_800:
[----:B------:R-:W-:Y:S05]  /*0460*/  BSYNC.RECONVERGENT B0 ;  /* 0x0000000000007941 */ /* 0x000fea0003800200 */
.L_x_799:
[----:B------:R-:W0:Y:S01]  /*0470*/  LDCU UR4, c[0x0][0x3ac] ;  /* 0x00007580ff0477ac */ /* 0x000e220008000800 */
[----:B------:R-:W-:Y:S01]  /*0480*/  I2FP.F32.S32 R19, R19 ;  /* 0x0000001300137245 */ /* 0x000fe20000201400 */
[----:B------:R-:W-:Y:S01]  /*0490*/  FADD R20, R20, -1 ;  /* 0xbf80000014147421 */ /* 0x000fe20000000000 */
[----:B------:R-:W-:Y:S03]  /*04a0*/  BSSY.RECONVERGENT B0, `(.L_x_801) ;  /* 0x0000010000007945 */ /* 0x000fe60003800200 */
[----:B------:R-:W-:Y:S01]  /*04b0*/  FADD R19, R19, 0.5 ;  /* 0x3f00000013137421 */ /* 0x000fe20000000000 */
[----:B----4-:R-:W-:-:S03]  /*04c0*/  FMUL R20, R20, R7 ;  /* 0x0000000714147220 */ /* 0x010fc60000400000 */
[----:B------:R-:W-:Y:S01]  /*04d0*/  FADD R0, R19, R19 ;  /* 0x0000001313007221 */ /* 0x000fe20000000000 */
[----:B0-----:R-:W-:-:S04]  /*04e0*/  I2FP.F32.S32 R3, UR4 ;  /* 0x0000000400037c45 */ /* 0x001fc80008201400 */
[----:B------:R-:W0:Y:S08]  /*04f0*/  MUFU.RCP R22, R3 ;  /* 0x0000000300167308 */ /* 0x000e300000001000 */
[----:B------:R-:W4:Y:S01]  /*0500*/  FCHK P0, R0, R3 ;  /* 0x0000000300007302 */ /* 0x000f220000000000 */
[----:B0-----:R-:W-:-:S04]  /*0510*/  FFMA R21, -R3, R22, 1 ;  /* 0x3f80000003157423 */ /* 0x001fc80000000116 */
[----:B------:R-:W-:-:S04]  /*0520*/  FFMA R21, R22, R21, R22 ;  /* 0x0000001516157223 */ /* 0x000fc80000000016 */
[----:B------:R-:W-:-:S04]  /*0530*/  FFMA R22, R0, R21, RZ ;  /* 0x0000001500167223 */ /* 0x000fc800000000ff */
[----:B------:R-:W-:-:S04]  /*0540*/  FFMA R19, -R3, R22, R0 ;  /* 0x0000001603137223 */ /* 0x000fc80000000100 */
[----:B------:R-:W-:Y:S01]  /*0550*/  FFMA R19, R21, R19, R22 ;  /* 0x0000001315137223 */ /* 0x000fe20000000016 */
[----:B----4-:R-:W-:Y:S06]  /*0560*/  @!P0 BRA `(.L_x_802) ;  /* 0x00000000000c8947 */ /* 0x010fec0003800000 */
[----:B------:R-:W-:-:S07]  /*0570*/  MOV R22, 0x590 ;  /* 0x0000059000167802 */ /* 0x000fce0000000f00 */
[----:B-123--:R-:W-:Y:S05]  /*0580*/  CALL.REL.NOINC `($__internal_15_$__cuda_sm3x_div_rn_noftz_f32_slowpath) ;  /* 0x0000002c00ec7944 */ /* 0x00efea0003c00000 */
[----:B------:R-:W-:-:S07]  /*0590*/  IMAD.MOV.U32 R19, RZ, RZ, R3 ;  /* 0x000000ffff137224 */ /* 0x000fce00078e0003 */
.L_x_802:
[----:B------:R-:W-:Y:S05]  /*05a0*/  BSYNC.RECONVERGENT B0 ;  /* 0x0000000000007941 */ /* 0x000fea0003800200 */
.L_x_801:
[----:B------:R-:W-:Y:S01]  /*05b0*/  FADD R0, -R19, 1 ;  /* 0x3f80000013007421 */ /* 0x000fe20000000100 */
[C---:B--23--:R-:W-:Y:S01]  /*05c0*/  FFMA R11, R20.reuse, R14, R11 ;  /* 0x0000000e140b7223 */ /* 0x04cfe2000000000b */
[----:B------:R-:W-:Y:S01]  /*05d0*/  FFMA R20, R20, R15, R13 ;  /* 0x0000000f14147223 */ /* 0x000fe2000000000d */
[----:B------:R-:W0:Y:S01]  /*05e0*/  LDCU.64 UR6, c[0x0][0x3a8] ;  /* 0x00007500ff0677ac */ /* 0x000e220008000a00 */
[----:B-1----:R-:W-:Y:S01]  /*05f0*/  FMUL R17, R17, R0 ;  /* 0x0000000011117220 */ /* 0x002fe20000400000 */
[----:B------:R-:W-:Y:S01]  /*0600*/  F2I.FLOOR.NTZ R14, R8 ;  /* 0x00000008000e7305 */ /* 0x000fe20000207100 */
[----:B------:R-:W-:Y:S01]  /*0610*/  IMAD.MOV.U32 R15, RZ, RZ, 0x1 ;  /* 0x00000001ff0f7424 */ /* 0x000fe200078e00ff */
[----:B------:R-:W-:Y:S01]  /*0620*/  BSSY.RECONVERGENT B0, `(.L_x_803) ;  /* 0x000002f000007945 */ /* 0x000fe20003800200 */
[C---:B------:R-:W-:Y:S01]  /*0630*/  FFMA R5, R17.reuse, R5, R12 ;  /* 0x0000000511057223 */ /* 0x040fe2000000000c */
[----:B------:R-:W-:Y:S01]  /*0640*/  FFMA R4, R4, R17, R11 ;  /* 0x0000001104047223 */ /* 0x000fe2000000000b */
        /* <DEDUP_REMOVED lines=10> */
[----:B------:R-:W-:Y:S02]  /*06f0*/  USHF.R.S32.HI UR4, URZ, 0x1f, UR7 ;  /* 0x0000001fff047899 */ /* 0x000fe40008011407 */
[----:B------:R-:W-:-:S08]  /*0700*/  IMAD.WIDE.U32 R16, R6, UR7, R16 ;  /* 0x0000000706107c25 */ /* 0x000fd0000f8e0010 */
[----:B------:R-:W-:-:S04]  /*0710*/  @!P0 FMUL R3, R3, 16777216 ;  /* 0x4b80000003038820 */ /* 0x000fc80000400000 */
[----:B------:R-:W0:Y:S02]  /*0720*/  MUFU.RSQ R19, R3 ;  /* 0x0000000300137308 */ /* 0x000e240000001400 */
[----:B0-----:R-:W-:-:S04]  /*0730*/  @!P0 FMUL R19, R19, 4096 ;  /* 0x4580000013138820 */ /* 0x001fc80000400000 */
[-C--:B------:R-:W-:Y:S01]  /*0740*/  FMUL R13, R4, R19.reuse ;  /* 0x00000013040d7220 */ /* 0x080fe20000400000 */
[----:B------:R-:W-:Y:S02]  /*0750*/  IMAD.IADD R4, R7, 0x1, R11 ;  /* 0x0000000107047824 */ /* 0x000fe400078e020b */
[----:B------:R0:W1:Y:S01]  /*0760*/  F2I.FLOOR.NTZ R11, R9 ;  /* 0x00000009000b7305 */ /* 0x0000620000207100 */
[C---:B------:R-:W-:Y:S01]  /*0770*/  VIADD R0, R13.reuse, 0x1800000 ;  /* 0x018000000d007836 */ /* 0x040fe20000000000 */
[C---:B------:R-:W-:Y:S01]  /*0780*/  FSETP.GE.AND P2, PT, R13.reuse, RZ, PT ;  /* 0x000000ff0d00720b */ /* 0x040fe20003f46000 */
[----:B------:R-:W-:Y:S01]  /*0790*/  IMAD R7, R4, UR7, RZ ;  /* 0x0000000704077c24 */ /* 0x000fe2000f8e02ff */
[----:B------:R-:W-:Y:S02]  /*07a0*/  FSETP.NEU.AND P6, PT, R13, RZ, PT ;  /* 0x000000ff0d00720b */ /* 0x000fe40003fcd000 */
[----:B------:R-:W-:Y:S01]  /*07b0*/  LOP3.LUT R3, R0, 0x7f800000, RZ, 0xc0, !PT ;  /* 0x7f80000000037812 */ /* 0x000fe200078ec0ff */
[-C--:B------:R-:W-:Y:S01]  /*07c0*/  FMUL R0, R5, R19.reuse ;  /* 0x0000001305007220 */ /* 0x080fe20000400000 */
[----:B------:R-:W-:Y:S01]  /*07d0*/  FMUL R19, R20, R19 ;  /* 0x0000001314137220 */ /* 0x000fe20000400000 */
[----:B------:R-:W-:Y:S01]  /*07e0*/  IMAD R6, R6, UR4, R7 ;  /* 0x0000000406067c24 */ /* 0x000fe2000f8e0207 */
[----:B------:R-:W-:-:S02]  /*07f0*/  ISETP.GT.U32.AND P3, PT, R3, 0x1ffffff, PT ;  /* 0x01ffffff0300780c */ /* 0x000fc40003f64070 */
[----:B------:R-:W-:Y:S02]  /*0800*/  SHF.R.S32.HI R3, RZ, 0x1f, R2 ;  /* 0x0000001fff037819 */ /* 0x000fe40000011402 */
[----:B------:R-:W-:Y:S02]  /*0810*/  IADD3 R7, P4, PT, R2, R16, RZ ;  /* 0x0000001002077210 */ /* 0x000fe40007f9e0ff */
[----:B------:R-:W-:Y:S02]  /*0820*/  FSETP.GE.AND P1, PT, R0, RZ, PT ;  /* 0x000000ff0000720b */ /* 0x000fe40003f26000 */
[----:B------:R-:W-:Y:S02]  /*0830*/  FSETP.GE.AND P0, PT, R19, RZ, PT ;  /* 0x000000ff1300720b */ /* 0x000fe40003f06000 */
[----:B------:R-:W-:Y:S02]  /*0840*/  IADD3.X R6, PT, PT, R3, R17, R6, P4, !PT ;  /* 0x0000001103067210 */ /* 0x000fe400027fe406 */
[----:B------:R-:W-:-:S02]  /*0850*/  SEL R5, R15, 0xffffffff, P2 ;  /* 0xffffffff0f057807 */ /* 0x000fc40001000000 */
[C---:B------:R-:W-:Y:S02]  /*0860*/  SEL R4, R15.reuse, 0xffffffff, P1 ;  /* 0xffffffff0f047807 */ /* 0x040fe40000800000 */
[----:B------:R-:W-:Y:S01]  /*0870*/  SEL R3, R15, 0xffffffff, P0 ;  /* 0xffffffff0f037807 */ /* 0x000fe20000000000 */
[----:B01----:R-:W-:Y:S06]  /*0880*/  @P3 BRA `(.L_x_804) ;  /* 0x0000000000103947 */ /* 0x003fec0003800000 */
[----:B------:R-:W-:-:S07]  /*0890*/  MOV R16, 0x8b0 ;  /* 0x000008b000107802 */ /* 0x000fce0000000f00 */
[----:B------:R-:W-:Y:S05]  /*08a0*/  CALL.REL.NOINC `($__internal_14_$__cuda_sm20_rcp_rn_f32_slowpath) ;  /* 0x0000002800507944 */ /* 0x000fea0003c00000 */
[----:B------:R-:W-:Y:S01]  /*08b0*/  IMAD.MOV.U32 R2, RZ, RZ, R13 ;  /* 0x000000ffff027224 */ /* 0x000fe200078e000d */
[----:B------:R-:W-:Y:S06]  /*08c0*/  BRA `(.L_x_805) ;  /* 0x0000000000107947 */ /* 0x000fec0003800000 */
.L_x_804:
[----:B------:R-:W0:Y:S02]  /*08d0*/  MUFU.RCP R2, R13 ;  /* 0x0000000d00027308 */ /* 0x000e240000001000 */
[----:B0-----:R-:W-:-:S04]  /*08e0*/  FFMA R15, R13, R2, -1 ;  /* 0xbf8000000d0f7423 */ /* 0x001fc80000000002 */
[----:B------:R-:W-:-:S04]  /*08f0*/  FADD.FTZ R15, -R15, -RZ ;  /* 0x800000ff0f0f7221 */ /* 0x000fc80000010100 */
[----:B------:R-:W-:-:S07]  /*0900*/  FFMA R2, R2, R15, R2 ;  /* 0x0000000f02027223 */ /* 0x000fce0000000002 */
.L_x_805:
[----:B------:R-:W-:Y:S05]  /*0910*/  BSYNC.RECONVERGENT B0 ;  /* 0x0000000000007941 */ /* 0x000fea0003800200 */
.L_x_803:
[C---:B------:R-:W-:Y:S01]  /*0920*/  VIADD R13, R0.reuse, 0x1800000 ;  /* 0x01800000000d7836 */ /* 0x040fe20000000000 */
[----:B------:R-:W-:Y:S01]  /*0930*/  FSETP.NEU.AND P4, PT, R0, RZ, PT ;  /* 0x000000ff0000720b */ /* 0x000fe20003f8d000 */
[----:B------:R-:W-:Y:S01]  /*0940*/  BSSY.RECONVERGENT B0, `(.L_x_806) ;  /* 0x000000e000007945 */ /* 0x000fe20003800200 */
[----:B------:R-:W-:Y:S02]  /*0950*/  FSEL R2, R2, 1.00000001504746621988e+30, P6 ;  /* 0x7149f2ca02027808 */ /* 0x000fe40003000000 */
[----:B------:R-:W-:Y:S02]  /*0960*/  LOP3.LUT R13, R13, 0x7f800000, RZ, 0xc0, !PT ;  /* 0x7f8000000d0d7812 */ /* 0x000fe400078ec0ff */
[----:B------:R-:W-:Y:S02]  /*0970*/  P2R R21, PR, RZ, 0x10 ;  /* 0x00000010ff157803 */ /* 0x000fe40000000000 */
[----:B------:R-:W-:-:S13]  /*0980*/  ISETP.GT.U32.AND P3, PT, R13, 0x1ffffff, PT ;  /* 0x01ffffff0d00780c */ /* 0x000fda0003f64070 */
[----:B------:R-:W-:Y:S05]  /*0990*/  @P3 BRA `(.L_x_807) ;  /* 0x0000000000103947 */ /* 0x000fea0003800000 */
[----:B------:R-:W-:Y:S01]  /*09a0*/  IMAD.MOV.U32 R13, RZ, RZ, R0 ;  /* 0x000000ffff0d7224 */ /* 0x000fe200078e0000 */
[----:B------:R-:W-:-:S07]  /*09b0*/  MOV R16, 0x9d0 ;  /* 0x000009d000107802 */ /* 0x000fce0000000f00 */
[----:B------:R-:W-:Y:S05]  /*09c0*/  CALL.REL.NOINC `($__internal_14_$__cuda_sm20_rcp_rn_f32_slowpath) ;  /* 0x0000002800087944 */ /* 0x000fea0003c00000 */
[----:B------:R-:W-:Y:S05]  /*09d0*/  BRA `(.L_x_808) ;  /* 0x0000000000107947 */ /* 0x000fea0003800000 */
.L_x_807:
[----:B------:R-:W0:Y:S02]  /*09e0*/  MUFU.RCP R13, R0 ;  /* 0x00000000000d7308 */ /* 0x000e240000001000 */
[----:B0-----:R-:W-:-:S04]  /*09f0*/  FFMA R15, R0, R13, -1 ;  /* 0xbf800000000f7423 */ /* 0x001fc8000000000d */
[----:B------:R-:W-:-:S04]  /*0a00*/  FADD.FTZ R16, -R15, -RZ ;  /* 0x800000ff0f107221 */ /* 0x000fc80000010100 */
[----:B------:R-:W-:-:S07]  /*0a10*/  FFMA R13, R13, R16, R13 ;  /* 0x000000100d0d7223 */ /* 0x000fce000000000d */
.L_x_808:
[----:B------:R-:W-:Y:S05]  /*0a20*/  BSYNC.RECONVERGENT B0 ;  /* 0x0000000000007941 */ /* 0x000fea0003800200 */
.L_x_806:
[----:B------:R-:W-:Y:S01]  /*0a30*/  VIADD R0, R19, 0x1800000 ;  /* 0x0180000013007836 */ /* 0x000fe20000000000 */
        /* <DEDUP_REMOVED lines=9> */
[----:B------:R-:W-:Y:S05]  /*0ad0*/  CALL.REL.NOINC `($__internal_14_$__cuda_sm20_rcp_rn_f32_slowpath) ;  /* 0x0000002400c47944 */ /* 0x000fea0003c00000 */
[----:B------:R-:W-:Y:S05]  /*0ae0*/  BRA `(.L_x_811) ;  /* 0x0000000000107947 */ /* 0x000fea0003800000 */
.L_x_810:
[----:B------:R-:W0:Y:S02]  /*0af0*/  MUFU.RCP R16, R19 ;  /* 0x0000001300107308 */ /* 0x000e240000001000 */
[----:B0-----:R-:W-:-:S04]  /*0b00*/  FFMA R13, R19, R16, -1 ;  /* 0xbf800000130d7423 */ /* 0x001fc80000000010 */
[----:B------:R-:W-:-:S04]  /*0b10*/  FADD.FTZ R13, -R13, -RZ ;  /* 0x800000ff0d0d7221 */ /* 0x000fc80000010100 */
[----:B------:R-:W-:-:S07]  /*0b20*/  FFMA R13, R16, R13, R16 ;  /* 0x0000000d100d7223 */ /* 0x000fce0000000010 */
.L_x_811:
[----:B------:R-:W-:Y:S05]  /*0b30*/  BSYNC.RECONVERGENT B0 ;  /* 0x0000000000007941 */ /* 0x000fea0003800200 */
.L_x_809:
        /* <DEDUP_REMOVED lines=14> */
[----:B------:R-:W-:-:S06]  /*0c20*/  FADD R21, R17, -R10 ;  /* 0x8000000a11157221 */ /* 0x000fcc0000000000 */
[----:B------:R-:W-:Y:S05]  /*0c30*/  BRA.U !UP0, `(.L_x_812) ;  /* 0x0000002508047547 */ /* 0x000fea000b800000 */
[----:B------:R-:W0:Y:S01]  /*0c40*/  LDCU UR8, c[0x0][0x39c] ;  /* 0x00007380ff0877ac */ /* 0x000e220008000800 */
[----:B------:R-:W-:Y:S01]  /*0c50*/  BSSY.RECONVERGENT B1, `(.L_x_813) ;  /* 0x000024b000017945 */ /* 0x000fe20003800200 */
[----:B------:R-:W-:Y:S01]  /*0c60*/  FMUL R9, R2, R15 ;  /* 0x0000000f02097220 */ /* 0x000fe20000400000 */
[----:B------:R-:W-:Y:S01]  /*0c70*/  FMUL R10, R0, R19 ;  /* 0x00000013000a7220 */ /* 0x000fe20000400000 */
[----:B------:R-:W0:Y:S01]  /*0c80*/  LDCU.64 UR6, c[0x0][0x3a0] ;  /* 0x00007400ff0677ac */ /* 0x000e220008000a00 */
[----:B------:R-:W-:Y:S01]  /*0c90*/  FMUL R13, R8, R21 ;  /* 0x00000015080d7220 */ /* 0x000fe20000400000 */
[----:B------:R-:W-:Y:S01]  /*0ca0*/  IMAD.MOV.U32 R15, RZ, RZ, RZ ;  /* 0x000000ffff0f7224 */ /* 0x000fe200078e00ff */
[----:B------:R-:W1:Y:S01]  /*0cb0*/  LDCU.64 UR14, c[0x0][0x380] ;  /* 0x00007000ff0e77ac */ /* 0x000e620008000a00 */
[----:B0-----:R-:W-:Y:S02]  /*0cc0*/  UIMAD.WIDE UR4, UR6, UR8, URZ ;  /* 0x00000008060472a5 */ /* 0x001fe4000f8e02ff */
[----:B------:R-:W-:-:S02]  /*0cd0*/  USHF.R.S32.HI UR6, URZ, 0x1f, UR7 ;  /* 0x0000001fff067899 */ /* 0x000fc40008011407 */
[----:B------:R-:W-:Y:S02]  /*0ce0*/  UIMAD UR5, UR5, UR7, URZ ;  /* 0x00000007050572a4 */ /* 0x000fe4000f8e02ff */
[----:B------:R-:W-:Y:S02]  /*0cf0*/  UIMAD.WIDE.U32 UR12, UR4, UR7, URZ ;  /* 0x00000007040c72a5 */ /* 0x000fe4000f8e00ff */
[----:B------:R-:W-:Y:S02]  /*0d00*/  UIMAD UR5, UR4, UR6, UR5 ;  /* 0x00000006040572a4 */ /* 0x000fe4000f8e0205 */
[----:B------:R-:W-:Y:S02]  /*0d10*/  UIMAD UR4, UR8, UR7, URZ ;  /* 0x00000007080472a4 */ /* 0x000fe4000f8e02ff */
[----:B------:R-:W-:Y:S01]  /*0d20*/  UIADD3 UR5, UPT, UPT, UR13, UR5, URZ ;  /* 0x000000050d057290 */ /* 0x000fe2000fffe0ff */
[----:B------:R-:W-:-:S05]  /*0d30*/  IMAD.WIDE.U32 R16, R18, UR12, RZ ;  /* 0x0000000c12107c25 */ /* 0x000fca000f8e00ff */
[----:B------:R-:W-:-:S04]  /*0d40*/  IMAD R23, R18, UR5, RZ ;  /* 0x0000000512177c24 */ /* 0x000fc8000f8e02ff */
[----:B-1----:R-:W-:-:S07]  /*0d50*/  IMAD.IADD R22, R17, 0x1, R23 ;  /* 0x0000000111167824 */ /* 0x002fce00078e0217 */
.L_x_891:
[----:B------:R-:W0:Y:S01]  /*0d60*/  LDC.64 R18, c[0x0][0x3a0] ;  /* 0x0000e800ff127b82 */ /* 0x000e220000000a00 */
[----:B------:R-:W-:Y:S07]  /*0d70*/  BSSY.RELIABLE B0, `(.L_x_814) ;  /* 0x0000013000007945 */ /* 0x000fee0003800100 */
[----:B------:R-:W1:Y:S01]  /*0d80*/  LDC R23, c[0x0][0x39c] ;  /* 0x0000e700ff177b82 */ /* 0x000e620000000800 */
[----:B0-----:R-:W-:-:S04]  /*0d90*/  ISETP.GE.U32.AND P0, PT, R11, R18, PT ;  /* 0x000000120b00720c */ /* 0x001fc80003f06070 */
[----:B-1----:R-:W-:-:S04]  /*0da0*/  ISETP.GE.U32.OR P0, PT, R14, R23, P0 ;  /* 0x000000170e00720c */ /* 0x002fc80000706470 */
[----:B------:R-:W-:-:S13]  /*0db0*/  ISETP.GE.U32.OR P0, PT, R12, R19, P0 ;  /* 0x000000130c00720c */ /* 0x000fda0000706470 */
        /* <DEDUP_REMOVED lines=14> */
.L_x_815:
[----:B------:R-:W-:Y:S05]  /*0ea0*/  BSYNC.RELIABLE B0 ;  /* 0x0000000000007941 */ /* 0x000fea0003800100 */
.L_x_814:
        /* <DEDUP_REMOVED lines=12> */
.L_x_818:
[----:B------:R-:W-:Y:S05]  /*0f70*/  BSYNC.RECONVERGENT B2 ;  /* 0x0000000000027941 */ /* 0x000fea0003800200 */
.L_x_817:
[----:B------:R-:W-:Y:S01]  /*0f80*/  @!P0 FADD R9, |R2|, R9 ;  /* 0x0000000902098221 */ /* 0x000fe20000000200 */
[----:B------:R-:W-:Y:S01]  /*0f90*/  @!P0 IMAD.IADD R14, R5, 0x1, R14 ;  /* 0x00000001050e8824 */ /* 0x000fe200078e020e */
[----:B------:R-:W-:Y:S06]  /*0fa0*/  @P2 BRA `(.L_x_812) ;  /* 0x0000002000282947 */ /* 0x000fec0003800000 */
[----:B------:R-:W-:Y:S01]  /*0fb0*/  ISETP.GE.U32.AND P0, PT, R11, R18, PT ;  /* 0x000000120b00720c */ /* 0x000fe20003f06070 */
[----:B------:R-:W-:Y:S03]  /*0fc0*/  BSSY.RELIABLE B2, `(.L_x_819) ;  /* 0x0000011000027945 */ /* 0x000fe60003800100 */
[----:B------:R-:W-:-:S04]  /*0fd0*/  ISETP.GE.U32.OR P0, PT, R14, R23, P0 ;  /* 0x000000170e00720c */ /* 0x000fc80000706470 */
[----:B------:R-:W-:-:S13]  /*0fe0*/  ISETP.GE.U32.OR P0, PT, R12, R19, P0 ;  /* 0x000000130c00720c */ /* 0x000fda0000706470 */
[----:B------:R-:W-:Y:S05]  /*0ff0*/  @P0 BRA `(.L_x_820) ;  /* 0x0000000000340947 */ /* 0x000fea0003800000 */
[----:B------:R-:W-:Y:S02]  /*1000*/  IMAD R21, R11, UR4, RZ ;  /* 0x000000040b157c24 */ /* 0x000fe4000f8e02ff */
[----:B------:R-:W-:-:S03]  /*1010*/  IMAD R20, R14, R19, RZ ;  /* 0x000000130e147224 */ /* 0x000fc600078e02ff */
[----:B------:R-:W-:Y:S02]  /*1020*/  SHF.R.S32.HI R25, RZ, 0x1f, R21 ;  /* 0x0000001fff197819 */ /* 0x000fe40000011415 */
[--C-:B------:R-:W-:Y:S02]  /*1030*/  IADD3 R21, P0, P1, R21, R16, R20.reuse ;  /* 0x0000001015157210 */ /* 0x100fe4000791e014 */
[----:B------:R-:W-:-:S04]  /*1040*/  SHF.R.S32.HI R20, RZ, 0x1f, R20 ;  /* 0x0000001fff147819 */ /* 0x000fc80000011414 */
[----:B------:R-:W-:Y:S02]  /*1050*/  IADD3.X R26, PT, PT, R25, R22, R20, P0, P1 ;  /* 0x00000016191a7210 */ /* 0x000fe400007e2414 */
[--C-:B------:R-:W-:Y:S02]  /*1060*/  IADD3 R20, P0, P1, R21, UR14, R12.reuse ;  /* 0x0000000e15147c10 */ /* 0x100fe4000f91e00c */
[----:B------:R-:W-:-:S04]  /*1070*/  SHF.R.S32.HI R21, RZ, 0x1f, R12 ;  /* 0x0000001fff157819 */ /* 0x000fc8000001140c */
[----:B------:R-:W-:-:S05]  /*1080*/  IADD3.X R21, PT, PT, R26, UR15, R21, P0, P1 ;  /* 0x0000000f1a157c10 */ /* 0x000fca00087e2415 */
[----:B------:R-:W2:Y:S02]  /*1090*/  LDG.E.S8.CONSTANT R20, desc[UR10][R20.64] ;  /* 0x0000000a14147981 */ /* 0x000ea4000c1e9300 */
[----:B--2---:R-:W-:-:S13]  /*10a0*/  ISETP.GT.AND P0, PT, R20, -0x1, PT ;  /* 0xffffffff1400780c */ /* 0x004fda0003f04270 */
[----:B------:R-:W-:Y:S05]  /*10b0*/  @P0 BREAK.RELIABLE B2 ;  /* 0x0000000000020942 */ /* 0x000fea0003800100 */
[----:B------:R-:W-:Y:S05]  /*10c0*/  @P0 BRA `(.L_x_816) ;  /* 0x00000020000c0947 */ /* 0x000fea0003800000 */
.L_x_820:
[----:B------:R-:W-:Y:S05]  /*10d0*/  BSYNC.RELIABLE B2 ;  /* 0x0000000000027941 */ /* 0x000fea0003800100 */
.L_x_819:
        /* <DEDUP_REMOVED lines=11> */
.L_x_822:
[----:B------:R-:W-:Y:S05]  /*1190*/  BSYNC.RECONVERGENT B2 ;  /* 0x0000000000027941 */ /* 0x000fea0003800200 */
.L_x_821:
        /* <DEDUP_REMOVED lines=21> */
.L_x_824:
[----:B------:R-:W-:Y:S05]  /*12f0*/  BSYNC.RELIABLE B2 ;  /* 0x0000000000027941 */ /* 0x000fea0003800100 */
.L_x_823:
        /* <DEDUP_REMOVED lines=11> */
.L_x_826:
[----:B------:R-:W-:Y:S05]  /*13b0*/  BSYNC.RECONVERGENT B2 ;  /* 0x0000000000027941 */ /* 0x000fea0003800200 */
.L_x_825:
        /* <DEDUP_REMOVED lines=21> */
.L_x_828:
[----:B------:R-:W-:Y:S05]  /*1510*/  BSYNC.RELIABLE B2 ;  /* 0x0000000000027941 */ /* 0x000fea0003800100 */
.L_x_827:
        /* <DEDUP_REMOVED lines=11> */
.L_x_830:
[----:B------:R-:W-:Y:S05]  /*15d0*/  BSYNC.RECONVERGENT B2 ;  /* 0x0000000000027941 */ /* 0x000fea0003800200 */
.L_x_829:
        /* <DEDUP_REMOVED lines=21> */
.L_x_832:
[----:B------:R-:W-:Y:S05]  /*1730*/  BSYNC.RELIABLE B2 ;  /* 0x0000000000027941 */ /* 0x000fea0003800100 */
.L_x_831:
        /* <DEDUP_REMOVED lines=10> */
.L_x_834:
[----:B------:R-:W-:Y:S01]  /*17e0*/  FADD R9, |R2|, R9 ;  /* 0x0000000902097221 */ /* 0x000fe20000000200 */
[----:B------:R-:W-:-:S07]  /*17f0*/  IMAD.IADD R14, R5, 0x1, R14 ;  /* 0x00000001050e7824 */ /* 0x000fce00078e020e */
.L_x_835:
[----:B------:R-:W-:Y:S05]  /*1800*/  BSYNC.RECONVERGENT B2 ;  /* 0x0000000000027941 */ /* 0x000fea0003800200 */
.L_x_833:
[----:B------:R-:W-:-:S05]  /*1810*/  VIADD R21, R15, 0x5 ;  /* 0x000000050f157836 */ /* 0x000fca0000000000 */
[----:B------:R-:W-:-:S13]  /*1820*/  ISETP.GE.AND P0, PT, R21, R24, PT ;  /* 0x000000181500720c */ /* 0x000fda0003f06270 */
[----:B------:R-:W-:Y:S05]  /*1830*/  @P0 BRA `(.L_x_812) ;  /* 0x0000001800040947 */ /* 0x000fea0003800000 */
        /* <DEDUP_REMOVED lines=18> */
.L_x_837:
[----:B------:R-:W-:Y:S05]  /*1960*/  BSYNC.RELIABLE B2 ;  /* 0x0000000000027941 */ /* 0x000fea0003800100 */
.L_x_836:
        /* <DEDUP_REMOVED lines=10> */
.L_x_839:
[----:B------:R-:W-:Y:S01]  /*1a10*/  FADD R9, |R2|, R9 ;  /* 0x0000000902097221 */ /* 0x000fe20000000200 */
[----:B------:R-:W-:-:S07]  /*1a20*/  IMAD.IADD R14, R5, 0x1, R14 ;  /* 0x00000001050e7824 */ /* 0x000fce00078e020e */
.L_x_840:
[----:B------:R-:W-:Y:S05]  /*1a30*/  BSYNC.RECONVERGENT B2 ;  /* 0x0000000000027941 */ /* 0x000fea0003800200 */
.L_x_838:
        /* <DEDUP_REMOVED lines=21> */
.L_x_842:
[----:B------:R-:W-:Y:S05]  /*1b90*/  BSYNC.RELIABLE B2 ;  /* 0x0000000000027941 */ /* 0x000fea0003800100 */
.L_x_841:
        /* <DEDUP_REMOVED lines=10> */
.L_x_844:
[----:B------:R-:W-:Y:S01]  /*1c40*/  FADD R9, |R2|, R9 ;  /* 0x0000000902097221 */ /* 0x000fe20000000200 */
[----:B------:R-:W-:-:S07]  /*1c50*/  IMAD.IADD R14, R5, 0x1, R14 ;  /* 0x00000001050e7824 */ /* 0x000fce00078e020e */
.L_x_845:
[----:B------:R-:W-:Y:S05]  /*1c60*/  BSYNC.RECONVERGENT B2 ;  /* 0x0000000000027941 */ /* 0x000fea0003800200 */
.L_x_843:
        /* <DEDUP_REMOVED lines=21> */
.L_x_847:
[----:B------:R-:W-:Y:S05]  /*1dc0*/  BSYNC.RELIABLE B2 ;  /* 0x0000000000027941 */ /* 0x000fea0003800100 */
.L_x_846:
        /* <DEDUP_REMOVED lines=10> */
.L_x_849:
[----:B------:R-:W-:Y:S01]  /*1e70*/  FADD R9, |R2|, R9 ;  /* 0x0000000902097221 */ /* 0x000fe20000000200 */
[----:B------:R-:W-:-:S07]  /*1e80*/  IMAD.IADD R14, R5, 0x1, R14 ;  /* 0x00000001050e7824 */ /* 0x000fce00078e020e */
.L_x_850:
[----:B------:R-:W-:Y:S05]  /*1e90*/  BSYNC.RECONVERGENT B2 ;  /* 0x0000000000027941 */ /* 0x000fea0003800200 */
.L_x_848:
        /* <DEDUP_REMOVED lines=21> */
.L_x_852:
[----:B------:R-:W-:Y:S05]  /*1ff0*/  BSYNC.RELIABLE B2 ;  /* 0x0000000000027941 */ /* 0x000fea0003800100 */
.L_x_851:
        /* <DEDUP_REMOVED lines=10> */
.L_x_854:
[----:B------:R-:W-:Y:S01]  /*20a0*/  FADD R9, |R2|, R9 ;  /* 0x0000000902097221 */ /* 0x000fe20000000200 */
[----:B------:R-:W-:-:S07]  /*20b0*/  IMAD.IADD R14, R5, 0x1, R14 ;  /* 0x00000001050e7824 */ /* 0x000fce00078e020e */
.L_x_855:
[----:B------:R-:W-:Y:S05]  /*20c0*/  BSYNC.RECONVERGENT B2 ;  /* 0x0000000000027941 */ /* 0x000fea0003800200 */
.L_x_853:
        /* <DEDUP_REMOVED lines=21> */
.L_x_857:
[----:B------:R-:W-:Y:S05]  /*2220*/  BSYNC.RELIABLE B2 ;  /* 0x0000000000027941 */ /* 0x000fea0003800100 */
.L_x_856:
        /* <DEDUP_REMOVED lines=10> */
.L_x_859:
[----:B------:R-:W-:Y:S01]  /*22d0*/  FADD R9, |R2|, R9 ;  /* 0x0000000902097221 */ /* 0x000fe20000000200 */
[----:B------:R-:W-:-:S07]  /*22e0*/  IMAD.IADD R14, R5, 0x1, R14 ;  /* 0x00000001050e7824 */ /* 0x000fce00078e020e */
.L_x_860:
[----:B------:R-:W-:Y:S05]  /*22f0*/  BSYNC.RECONVERGENT B2 ;  /* 0x0000000000027941 */ /* 0x000fea0003800200 */
.L_x_858:
        /* <DEDUP_REMOVED lines=21> */
.L_x_862:
[----:B------:R-:W-:Y:S05]  /*2450*/  BSYNC.RELIABLE B2 ;  /* 0x0000000000027941 */ /* 0x000fea0003800100 */
.L_x_861:
        /* <DEDUP_REMOVED lines=10> */
.L_x_864:
[----:B------:R-:W-:Y:S01]  /*2500*/  FADD R9, |R2|, R9 ;  /* 0x0000000902097221 */ /* 0x000fe20000000200 */
[----:B------:R-:W-:-:S07]  /*2510*/  IMAD.IADD R14, R5, 0x1, R14 ;  /* 0x00000001050e7824 */ /* 0x000fce00078e020e */
.L_x_865:
[----:B------:R-:W-:Y:S05]  /*2520*/  BSYNC.RECONVERGENT B2 ;  /* 0x0000000000027941 */ /* 0x000fea0003800200 */
.L_x_863:
        /* <DEDUP_REMOVED lines=21> */
.L_x_867:
[----:B------:R-:W-:Y:S05]  /*2680*/  BSYNC.RELIABLE B2 ;  /* 0x0000000000027941 */ /* 0x000fea0003800100 */
.L_x_866:
        /* <DEDUP_REMOVED lines=10> */
.L_x_869:
[----:B------:R-:W-:Y:S01]  /*2730*/  FADD R9, |R2|, R9 ;  /* 0x0000000902097221 */ /* 0x000fe20000000200 */
[----:B------:R-:W-:-:S07]  /*2740*/  IMAD.IADD R14, R5, 0x1, R14 ;  /* 0x00000001050e7824 */ /* 0x000fce00078e020e */
.L_x_870:
[----:B------:R-:W-:Y:S05]  /*2750*/  BSYNC.RECONVERGENT B2 ;  /* 0x0000000000027941 */ /* 0x000fea0003800200 */
.L_x_868:
        /* <DEDUP_REMOVED lines=21> */
.L_x_872:
[----:B------:R-:W-:Y:S05]  /*28b0*/  BSYNC.RELIABLE B2 ;  /* 0x0000000000027941 */ /* 0x000fea0003800100 */
.L_x_871:
        /* <DEDUP_REMOVED lines=10> */
.L_x_874:
[----:B------:R-:W-:Y:S01]  /*2960*/  FADD R9, |R2|, R9 ;  /* 0x0000000902097221 */ /* 0x000fe20000000200 */
[----:B------:R-:W-:-:S07]  /*2970*/  IMAD.IADD R14, R5, 0x1, R14 ;  /* 0x00000001050e7824 */ /* 0x000fce00078e020e */
.L_x_875:
[----:B------:R-:W-:Y:S05]  /*2980*/  BSYNC.RECONVERGENT B2 ;  /* 0x0000000000027941 */ /* 0x000fea0003800200 */
.L_x_873:
        /* <DEDUP_REMOVED lines=21> */
.L_x_877:
[----:B------:R-:W-:Y:S05]  /*2ae0*/  BSYNC.RELIABLE B2 ;  /* 0x0000000000027941 */ /* 0x000fea0003800100 */
.L_x_876:
        /* <DEDUP_REMOVED lines=10> */
.L_x_879:
[----:B------:R-:W-:Y:S01]  /*2b90*/  FADD R9, |R2|, R9 ;  /* 0x0000000902097221 */ /* 0x000fe20000000200 */
[----:B------:R-:W-:-:S07]  /*2ba0*/  IMAD.IADD R14, R5, 0x1, R14 ;  /* 0x00000001050e7824 */ /* 0x000fce00078e020e */
.L_x_880:
[----:B------:R-:W-:Y:S05]  /*2bb0*/  BSYNC.RECONVERGENT B2 ;  /* 0x0000000000027941 */ /* 0x000fea0003800200 */
.L_x_878:
        /* <DEDUP_REMOVED lines=21> */
.L_x_882:
[----:B------:R-:W-:Y:S05]  /*2d10*/  BSYNC.RELIABLE B2 ;  /* 0x0000000000027941 */ /* 0x000fea0003800100 */
.L_x_881:
        /* <DEDUP_REMOVED lines=10> */
.L_x_884:
[----:B------:R-:W-:Y:S01]  /*2dc0*/  FADD R9, |R2|, R9 ;  /* 0x0000000902097221 */ /* 0x000fe20000000200 */
[----:B------:R-:W-:-:S07]  /*2dd0*/  IMAD.IADD R14, R5, 0x1, R14 ;  /* 0x00000001050e7824 */ /* 0x000fce00078e020e */
.L_x_885:
[----:B------:R-:W-:Y:S05]  /*2de0*/  BSYNC.RECONVERGENT B2 ;  /* 0x0000000000027941 */ /* 0x000fea0003800200 */
.L_x_883:
        /* <DEDUP_REMOVED lines=8> */
[----:B------:R-:W-:Y:S01]  /*2e70*/  IMAD R18, R14, R19, RZ ;  /* 0x000000130e127224 */ /* 0x000fe200078e02ff */
[----:B------:R-:W-:Y:S01]  /*2e80*/  SHF.R.S32.HI R21, RZ, 0x1f, R12 ;  /* 0x0000001fff157819 */ /* 0x000fe2000001140c */
[----:B------:R-:W-:-:S03]  /*2e90*/  IMAD R19, R11, UR4, RZ ;  /* 0x000000040b137c24 */ /* 0x000fc6000f8e02ff */
[--C-:B------:R-:W-:Y:S02]  /*2ea0*/  SHF.R.S32.HI R20, RZ, 0x1f, R18.reuse ;  /* 0x0000001fff147819 */ /* 0x100fe40000011412 */
[----:B------:R-:W-:Y:S02]  /*2eb0*/  IADD3 R23, P0, P1, R19, R16, R18 ;  /* 0x0000001013177210 */ /* 0x000fe4000791e012 */
[----:B------:R-:W-:-:S04]  /*2ec0*/  SHF.R.S32.HI R19, RZ, 0x1f, R19 ;  /* 0x0000001fff137819 */ /* 0x000fc80000011413 */
[----:B------:R-:W-:Y:S02]  /*2ed0*/  IADD3.X R20, PT, PT, R19, R22, R20, P0, P1 ;  /* 0x0000001613147210 */ /* 0x000fe400007e2414 */
[----:B------:R-:W-:-:S04]  /*2ee0*/  IADD3 R18, P0, P1, R23, UR14, R12 ;  /* 0x0000000e17127c10 */ /* 0x000fc8000f91e00c */
[----:B------:R-:W-:-:S05]  /*2ef0*/  IADD3.X R19, PT, PT, R20, UR15, R21, P0, P1 ;  /* 0x0000000f14137c10 */ /* 0x000fca00087e2415 */
[----:B------:R-:W2:Y:S02]  /*2f00*/  LDG.E.S8.CONSTANT R20, desc[UR10][R18.64] ;  /* 0x0000000a12147981 */ /* 0x000ea4000c1e9300 */
[----:B--2---:R-:W-:-:S13]  /*2f10*/  ISETP.GT.AND P0, PT, R20, -0x1, PT ;  /* 0xffffffff1400780c */ /* 0x004fda0003f04270 */
[----:B------:R-:W-:Y:S05]  /*2f20*/  @P0 BREAK.RELIABLE B2 ;  /* 0x0000000000020942 */ /* 0x000fea0003800100 */
[----:B------:R-:W-:Y:S05]  /*2f30*/  @P0 BRA `(.L_x_816) ;  /* 0x0000000000700947 */ /* 0x000fea0003800000 */
.L_x_887:
[----:B------:R-:W-:Y:S05]  /*2f40*/  BSYNC.RELIABLE B2 ;  /* 0x0000000000027941 */ /* 0x000fea0003800100 */
.L_x_886:
        /* <DEDUP_REMOVED lines=10> */
.L_x_889:
[----:B------:R-:W-:Y:S01]  /*2ff0*/  FADD R9, |R2|, R9 ;  /* 0x0000000902097221 */ /* 0x000fe20000000200 */
[----:B------:R-:W-:-:S07]  /*3000*/  IMAD.IADD R14, R5, 0x1, R14 ;  /* 0x00000001050e7824 */ /* 0x000fce00078e020e */
.L_x_890:
[----:B------:R-:W-:Y:S05]  /*3010*/  BSYNC.RECONVERGENT B0 ;  /* 0x0000000000007941 */ /* 0x000fea0003800200 */
.L_x_888:
[----:B------:R-:W-:-:S05]  /*3020*/  VIADD R15, R15, 0x10 ;  /* 0x000000100f0f7836 */ /* 0x000fca0000000000 */
[----:B------:R-:W-:-:S13]  /*3030*/  ISETP.GE.AND P0, PT, R15, R24, PT ;  /* 0x000000180f00720c */ /* 0x000fda0003f06270 */
[----:B------:R-:W-:Y:S05]  /*3040*/  @!P0 BRA `(.L_x_891) ;  /* 0xffffffdc00448947 */ /* 0x000fea000383ffff */
.L_x_812:
        /* <DEDUP_REMOVED lines=11> */
.L_x_816:
[----:B------:R-:W-:Y:S05]  /*3100*/  BSYNC.RECONVERGENT B1 ;  /* 0x0000000000017941 */ /* 0x000fea0003800200 */
.L_x_813:
[----:B------:R-:W-:Y:S01]  /*3110*/  LOP3.LUT R20, R20, 0xff, RZ, 0xc0, !PT ;  /* 0x000000ff14147812 */ /* 0x000fe200078ec0ff */
[----:B------:R-:W-:-:S04]  /*3120*/  IMAD.MOV.U32 R3, RZ, RZ, 0xa8 ;  /* 0x000000a8ff037424 */ /* 0x000fc800078e00ff */
[----:B------:R-:W-:Y:S02]  /*3130*/  IMAD R20, R20, 0x3, R3 ;  /* 0x0000000314147824 */ /* 0x000fe400078e0203 */
        /* <DEDUP_REMOVED lines=11> */
        .weak           $__internal_14_$__cuda_sm20_rcp_rn_f32_slowpath
        .type           $__internal_14_$__cuda_sm20_rcp_rn_f32_slowpath,@function
        .size           $__internal_14_$__cuda_sm20_rcp_rn_f32_slowpath,($__internal_15_$__cuda_sm3x_div_rn_noftz_f32_slowpath - $__internal_14_$__cuda_sm20_rcp_rn_f32_slowpath)
$__internal_14_$__cuda_sm20_rcp_rn_f32_slowpath:
        /* <DEDUP_REMOVED lines=15> */
.L_x_893:
        /* <DEDUP_REMOVED lines=20> */
[--C-:B------:R-:W-:Y:S02]  /*3420*/  LOP3.LUT P3, RZ, R23, R17, R20.reuse, 0xf8, !PT ;  /* 0x0000001117ff7212 */ /* 0x100fe4000786f814 */
        /* <DEDUP_REMOVED lines=8> */
[----:B------:R-:W-:-:S04]  /*34b0*/  @!P3 VIADD R20, R20, 0x1 ;  /* 0x000000011414b836 */ /* 0x000fc80000000000 */
[----:B------:R-:W-:-:S05]  /*34c0*/  @!P4 IMAD.SHL.U32 R20, R20, 0x2, RZ ;  /* 0x000000021414c824 */ /* 0x000fca00078e00ff */
[----:B------:R-:W-:Y:S01]  /*34d0*/  LOP3.LUT R17, R20, 0x80000000, R13, 0xf8, !PT ;  /* 0x8000000014117812 */ /* 0x000fe200078ef80d */
[----:B------:R-:W-:Y:S06]  /*34e0*/  BRA `(.L_x_894) ;  /* 0x0000000000047947 */ /* 0x000fec0003800000 */
.L_x_895:
[----:B------:R0:W1:Y:S02]  /*34f0*/  MUFU.RCP R17, R13 ;  /* 0x0000000d00117308 */ /* 0x0000640000001000 */
.L_x_894:
[----:B------:R-:W-:Y:S05]  /*3500*/  BSYNC.RECONVERGENT B1 ;  /* 0x0000000000017941 */ /* 0x000fea0003800200 */
.L_x_892:
[----:B01----:R-:W-:Y:S02]  /*3510*/  IMAD.MOV.U32 R13, RZ, RZ, R17 ;  /* 0x000000ffff0d7224 */ /* 0x003fe400078e0011 */
[----:B------:R-:W-:-:S04]  /*3520*/  IMAD.MOV.U32 R17, RZ, RZ, 0x0 ;  /* 0x00000000ff117424 */ /* 0x000fc800078e00ff */
[----:B------:R-:W-:Y:S05]  /*3530*/  RET.REL.NODEC R16 `(_Z28render_kernel_uint8_prebasisPKaPKfPhiiiiiii) ;  /* 0xffffffc810b07950 */ /* 0x000fea0003c3ffff */
        .weak           $__internal_15_$__cuda_sm3x_div_rn_noftz_f32_slowpath
        .type           $__internal_15_$__cuda_sm3x_div_rn_noftz_f32_slowpath,@function
        .size           $__internal_15_$__cuda_sm3x_div_rn_noftz_f32_slowpath,(.L_x_1242 - $__internal_15_$__cuda_sm3x_div_rn_noftz_f32_slowpath)
$__internal_15_$__cuda_sm3x_div_rn_noftz_f32_slowpath:
[----:B------:R-:W-:Y:S01]  /*3540*/  SHF.R.U32.HI R21, RZ, 0x17, R3 ;  /* 0x00000017ff157819 */ /* 0x000fe20000011603 */
[----:B------:R-:W-:Y:S01]  /*3550*/  BSSY.RECONVERGENT B1, `(.L_x_896) ;  /* 0x0000062000017945 */ /* 0x000fe20003800200 */
        /* <DEDUP_REMOVED lines=32> */
.L_x_897:
        /* <DEDUP_REMOVED lines=51> */
.L_x_904:
[----:B------:R-:W-:-:S04]  /*3a90*/  LOP3.LUT R3, R3, 0x80000000, RZ, 0xc0, !PT ;  /* 0x8000000003037812 */ /* 0x000fc800078ec0ff */
[----:B------:R-:W-:Y:S01]  /*3aa0*/  LOP3.LUT R3, R3, 0x7f800000, RZ, 0xfc, !PT ;  /* 0x7f80000003037812 */ /* 0x000fe200078efcff */
[----:B------:R-:W-:Y:S06]  /*3ab0*/  BRA `(.L_x_905) ;  /* 0x0000000000047947 */ /* 0x000fec0003800000 */
.L_x_903:
[----:B------:R-:W-:-:S07]  /*3ac0*/  IMAD R3, R24, 0x800000, R3 ;  /* 0x0080000018037824 */ /* 0x000fce00078e0203 */
.L_x_905:
[----:B------:R-:W-:Y:S05]  /*3ad0*/  BSYNC.RECONVERGENT B2 ;  /* 0x0000000000027941 */ /* 0x000fea0003800200 */
.L_x_902:
[----:B------:R-:W-:Y:S05]  /*3ae0*/  BRA `(.L_x_906) ;  /* 0x0000000000207947 */ /* 0x000fea0003800000 */
.L_x_901:
[----:B------:R-:W-:-:S04]  /*3af0*/  LOP3.LUT R3, R3, 0x80000000, R0, 0x48, !PT ;  /* 0x8000000003037812 */ /* 0x000fc800078e4800 */
[----:B------:R-:W-:Y:S01]  /*3b00*/  LOP3.LUT R3, R3, 0x7f800000, RZ, 0xfc, !PT ;  /* 0x7f80000003037812 */ /* 0x000fe200078efcff */
[----:B------:R-:W-:Y:S06]  /*3b10*/  BRA `(.L_x_906) ;  /* 0x0000000000147947 */ /* 0x000fec0003800000 */
.L_x_900:
[----:B------:R-:W-:Y:S01]  /*3b20*/  LOP3.LUT R3, R3, 0x80000000, R0, 0x48, !PT ;  /* 0x8000000003037812 */ /* 0x000fe200078e4800 */
[----:B------:R-:W-:Y:S06]  /*3b30*/  BRA `(.L_x_906) ;  /* 0x00000000000c7947 */ /* 0x000fec0003800000 */
.L_x_899:
[----:B------:R-:W0:Y:S01]  /*3b40*/  MUFU.RSQ R3, -QNAN ;  /* 0xffc0000000037908 */ /* 0x000e220000001400 */
[----:B------:R-:W-:Y:S05]  /*3b50*/  BRA `(.L_x_906) ;  /* 0x0000000000047947 */ /* 0x000fea0003800000 */
.L_x_898:
[----:B------:R-:W-:-:S07]  /*3b60*/  FADD.FTZ R3, R0, R3 ;  /* 0x0000000300037221 */ /* 0x000fce0000010000 */
.L_x_906:
[----:B------:R-:W-:Y:S05]  /*3b70*/  BSYNC.RECONVERGENT B1 ;  /* 0x0000000000017941 */ /* 0x000fea0003800200 */
.L_x_896:
[----:B------:R-:W-:-:S04]  /*3b80*/  IMAD.MOV.U32 R23, RZ, RZ, 0x0 ;  /* 0x00000000ff177424 */ /* 0x000fc800078e00ff */
[----:B0-----:R-:W-:Y:S05]  /*3b90*/  RET.REL.NODEC R22 `(_Z28render_kernel_uint8_prebasisPKaPKfPhiiiiiii) ;  /* 0xffffffc416187950 */ /* 0x001fea0003c3ffff */
.L_x_907:
        /* <DEDUP_REMOVED lines=14> */
.L_x_1242:


//--------------------- .text._Z30precompute_camera_basis_kernelPKfPfiiif --------------------------
	.section	.text._Z30precompute_camera_basis_kernelPKfPfiiif,"ax",@progbits
	.align	128
        .global         _Z30precompute_camera_basis_kernelPKfPfiiif
        .type           _Z30precompute_camera_basis_kernelPKfPfiiif,@function
        .size           _Z30precompute_camera_basis_kernelPKfPfiiif,(.L_x_1243 - _Z30precompute_camera_basis_kernelPKfPfiiif)
        .other          _Z30precompute_camera_basis_kernelPKfPfiiif,@"STO_CUDA_ENTRY STV_DEFAULT"
_Z30precompute_camera_basis_kernelPKfPfiiif:
.text._Z30precompute_camera_basis_kernelPKfPfiiif:
        /* <DEDUP_REMOVED lines=10> */
[----:B------:R-:W-:-:S06]  /*00a0*/  IMAD R3, R6, 0x5, RZ ;  /* 0x0000000506037824 */ /* 0x000fcc00078e02ff */
[----:B------:R-:W2:Y:S01]  /*00b0*/  LDC R7, c[0x0][0x39c] ;  /* 0x0000e700ff077b82 */ /* 0x000ea20000000800 */
[----:B0-----:R-:W-:-:S05]  /*00c0*/  IMAD.WIDE R8, R3, 0x4, R8 ;  /* 0x0000000403087825 */ /* 0x001fca00078e0208 */
[----:B-1----:R0:W5:Y:S04]  /*00d0*/  LDG.E.CONSTANT R5, desc[UR6][R8.64] ;  /* 0x0000000608057981 */ /* 0x002168000c1e9900 */
[----:B------:R0:W5:Y:S04]  /*00e0*/  LDG.E.CONSTANT R4, desc[UR6][R8.64+0x4] ;  /* 0x0000040608047981 */ /* 0x000168000c1e9900 */
[----:B------:R0:W5:Y:S04]  /*00f0*/  LDG.E.CONSTANT R2, desc[UR6][R8.64+0x8] ;  /* 0x0000080608027981 */ /* 0x000168000c1e9900 */
[----:B------:R0:W5:Y:S04]  /*0100*/  LDG.E.CONSTANT R3, desc[UR6][R8.64+0xc] ;  /* 0x00000c0608037981 */ /* 0x000168000c1e9900 */
[----:B------:R0:W5:Y:S01]  /*0110*/  LDG.E.CONSTANT R0, desc[UR6][R8.64+0x10] ;  /* 0x0000100608007981 */ /* 0x000162000c1e9900 */
[----:B--2---:R-:W-:-:S04]  /*0120*/  FMUL.D2 R7, R7, 0.01745329052209854126 ;  /* 0x3c8efa3407077820 */ /* 0x004fc80000300000 */
[C---:B------:R-:W-:Y:S01]  /*0130*/  FMUL R10, R7.reuse, 0.63661974668502807617 ;  /* 0x3f22f983070a7820 */ /* 0x040fe20000400000 */
[----:B------:R-:W-:-:S03]  /*0140*/  FSETP.GE.AND P0, PT, |R7|, 105615, PT ;  /* 0x47ce47800700780b */ /* 0x000fc60003f06200 */
[----:B------:R-:W1:Y:S02]  /*0150*/  F2I.NTZ R14, R10 ;  /* 0x0000000a000e7305 */ /* 0x000e640000203100 */
[----:B-1----:R-:W-:-:S05]  /*0160*/  I2FP.F32.S32 R12, R14 ;  /* 0x0000000e000c7245 */ /* 0x002fca0000201400 */
[----:B------:R-:W-:-:S04]  /*0170*/  FFMA R11, R12, -1.5707962512969970703, R7 ;  /* 0xbfc90fda0c0b7823 */ /* 0x000fc80000000007 */
[----:B------:R-:W-:-:S04]  /*0180*/  FFMA R11, R12, -7.5497894158615963534e-08, R11 ;  /* 0xb3a221680c0b7823 */ /* 0x000fc8000000000b */
[----:B------:R-:W-:Y:S01]  /*0190*/  FFMA R12, R12, -5.3903029534742383927e-15, R11 ;  /* 0xa7c234c50c0c7823 */ /* 0x000fe2000000000b */
[----:B0-----:R-:W-:Y:S06]  /*01a0*/  @!P0 BRA `(.L_x_908) ;  /* 0x00000004006c8947 */ /* 0x001fec0003800000 */
[----:B------:R-:W-:-:S13]  /*01b0*/  FSETP.NEU.AND P0, PT, |R7|, +INF , PT ;  /* 0x7f8000000700780b */ /* 0x000fda0003f0d200 */
[----:B------:R-:W-:Y:S01]  /*01c0*/  @!P0 FMUL R12, RZ, R7 ;  /* 0x00000007ff0c8220 */ /* 0x000fe20000400000 */
[----:B------:R-:W-:Y:S01]  /*01d0*/  @!P0 IMAD.MOV.U32 R14, RZ, RZ, RZ ;  /* 0x000000ffff0e8224 */ /* 0x000fe200078e00ff */
[----:B------:R-:W-:Y:S06]  /*01e0*/  @!P0 BRA `(.L_x_908) ;  /* 0x00000004005c8947 */ /* 0x000fec0003800000 */
[----:B------:R-:W-:Y:S01]  /*01f0*/  IMAD.SHL.U32 R9, R7, 0x100, RZ ;  /* 0x0000010007097824 */ /* 0x000fe200078e00ff */
[----:B------:R-:W-:Y:S01]  /*0200*/  CS2R R20, SRZ ;  /* 0x0000000000147805 */ /* 0x000fe2000001ff00 */
[----:B------:R-:W-:Y:S01]  /*0210*/  IMAD.MOV.U32 R8, RZ, RZ, RZ ;  /* 0x000000ffff087224 */ /* 0x000fe200078e00ff */
[----:B------:R-:W0:Y:S02]  /*0220*/  LDCU.64 UR8, c[0x4][URZ] ;  /* 0x01000000ff0877ac */ /* 0x000e240008000a00 */
[----:B------:R-:W-:Y:S01]  /*0230*/  LOP3.LUT R9, R9, 0x80000000, RZ, 0xfc, !PT ;  /* 0x8000000009097812 */ /* 0x000fe200078efcff */
[----:B------:R-:W-:-:S06]  /*0240*/  UMOV UR4, URZ ;  /* 0x000000ff00047c82 */ /* 0x000fcc0008000000 */
.L_x_909:
        /* <DEDUP_REMOVED lines=12> */
[C---:B------:R-:W-:Y:S02]  /*0310*/  ISETP.EQ.AND P5, PT, R20.reuse, 0x14, PT ;  /* 0x000000141400780c */ /* 0x040fe40003fa2270 */
[----:B------:R-:W-:Y:S01]  /*0320*/  IADD3 R20, PT, PT, R20, 0x4, RZ ;  /* 0x0000000414147810 */ /* 0x000fe20007ffe0ff */
        /* <DEDUP_REMOVED lines=27> */
[--C-:B------:R-:W-:Y:S01]  /*04e0*/  @P2 IMAD.MOV.U32 R9, RZ, RZ, R17.reuse ;  /* 0x000000ffff092224 */ /* 0x100fe200078e0011 */
[----:B------:R-:W-:Y:S01]  /*04f0*/  @P2 MOV R11, R16 ;  /* 0x00000010000b2202 */ /* 0x000fe20000000f00 */
[----:B------:R-:W-:Y:S02]  /*0500*/  @P1 IMAD.MOV.U32 R11, RZ, RZ, R17 ;  /* 0x000000ffff0b1224 */ /* 0x000fe400078e0011 */
[----:B------:R-:W-:-:S02]  /*0510*/  @P1 IMAD.MOV.U32 R9, RZ, RZ, R18 ;  /* 0x000000ffff091224 */ /* 0x000fc400078e0012 */
[----:B------:R-:W-:Y:S02]  /*0520*/  @P0 IMAD.MOV.U32 R11, RZ, RZ, R18 ;  /* 0x000000ffff0b0224 */ /* 0x000fe400078e0012 */
[----:B------:R-:W-:Y:S01]  /*0530*/  @P0 IMAD.MOV.U32 R9, RZ, RZ, R19 ;  /* 0x000000ffff090224 */ /* 0x000fe200078e0013 */
[----:B------:R-:W-:Y:S01]  /*0540*/  @P3 MOV R11, R19 ;  /* 0x00000013000b3202 */ /* 0x000fe20000000f00 */
[--C-:B------:R-:W-:Y:S02]  /*0550*/  @P3 IMAD.MOV.U32 R9, RZ, RZ, R15.reuse ;  /* 0x000000ffff093224 */ /* 0x100fe400078e000f */
[----:B------:R-:W-:Y:S02]  /*0560*/  @P5 IMAD.MOV.U32 R11, RZ, RZ, R15 ;  /* 0x000000ffff0b5224 */ /* 0x000fe400078e000f */
        /* <DEDUP_REMOVED lines=13> */
.L_x_910:
        /* <DEDUP_REMOVED lines=12> */
[----:B------:R-:W-:Y:S02]  /*0700*/  ISETP.GE.AND P1, PT, R7, RZ, PT ;  /* 0x000000ff0700720c */ /* 0x000fe40003f26270 */
[----:B------:R-:W-:-:S05]  /*0710*/  IADD3 R7, PT, PT, -R14, RZ, RZ ;  /* 0x000000ff0e077210 */ /* 0x000fca0007ffe1ff */
[----:B------:R-:W-:Y:S01]  /*0720*/  @!P0 IMAD.MOV.U32 R14, RZ, RZ, R7 ;  /* 0x000000ffff0e8224 */ /* 0x000fe200078e0007 */
[----:B0-----:R-:W-:-:S10]  /*0730*/  DMUL R10, R10, UR4 ;  /* 0x000000040a0a7c28 */ /* 0x001fd40008000000 */
[----:B------:R-:W0:Y:S02]  /*0740*/  F2F.F32.F64 R10, R10 ;  /* 0x0000000a000a7310 */ /* 0x000e240000301000 */
[----:B0-----:R-:W-:-:S07]  /*0750*/  FSEL R12, -R10, R10, !P1 ;  /* 0x0000000a0a0c7208 */ /* 0x001fce0004800100 */
.L_x_908:
[----:B------:R-:W0:Y:S01]  /*0760*/  LDCU UR4, c[0x0][0x398] ;  /* 0x00007300ff0477ac */ /* 0x000e220008000800 */
[----:B------:R-:W-:Y:S02]  /*0770*/  IMAD.MOV.U32 R8, RZ, RZ, R12 ;  /* 0x000000ffff087224 */ /* 0x000fe400078e000c */
[----:B-----5:R-:W-:Y:S01]  /*0780*/  FMUL.RZ R12, R0, 0.15915493667125701904 ;  /* 0x3e22f983000c7820 */ /* 0x020fe2000040c000 */
[----:B------:R-:W-:Y:S02]  /*0790*/  IMAD.MOV.U32 R0, RZ, RZ, 0x3c190000 ;  /* 0x3c190000ff007424 */ /* 0x000fe400078e00ff */
[----:B------:R-:W-:Y:S01]  /*07a0*/  FMUL.RZ R13, R3, 0.15915493667125701904 ;  /* 0x3e22f983030d7820 */ /* 0x000fe2000040c000 */
[C---:B------:R-:W-:Y:S01]  /*07b0*/  FMUL R11, R8.reuse, R8 ;  /* 0x00000008080b7220 */ /* 0x040fe20000400000 */
[----:B------:R-:W-:Y:S01]  /*07c0*/  FSETP.NEU.AND P0, PT, |R8|, 0.00049096695147454738617, PT ;  /* 0x3a00b43c0800780b */ /* 0x000fe20003f0d200 */
[----:B------:R-:W-:Y:S01]  /*07d0*/  MUFU.SIN R10, R12 ;  /* 0x0000000c000a7308 */ /* 0x000fe20000000400 */
[----:B------:R-:W-:Y:S01]  /*07e0*/  LOP3.LUT R14, R14, 0x1, RZ, 0xc0, !PT ;  /* 0x000000010e0e7812 */ /* 0x000fe200078ec0ff */
[----:B------:R-:W-:-:S03]  /*07f0*/  FFMA R0, R11, R0, 0.003265380859375 ;  /* 0x3b5600000b007423 */ /* 0x000fc60000000000 */
[----:B------:R-:W-:Y:S01]  /*0800*/  ISETP.NE.U32.AND P1, PT, R14, 0x1, PT ;  /* 0x000000010e00780c */ /* 0x000fe20003f25070 */
[C---:B------:R-:W-:Y:S02]  /*0810*/  FFMA R0, R11.reuse, R0, 0.0242919921875 ;  /* 0x3cc700000b007423 */ /* 0x040fe40000000000 */
[----:B------:R-:W-:Y:S02]  /*0820*/  MUFU.SIN R7, R13 ;  /* 0x0000000d00077308 */ /* 0x000fe40000000400 */
[C---:B------:R-:W-:Y:S01]  /*0830*/  FFMA R0, R11.reuse, R0, 0.053466796875 ;  /* 0x3d5b00000b007423 */ /* 0x040fe20000000000 */
[----:B0-----:R-:W-:Y:S01]  /*0840*/  I2FP.F32.S32 R3, UR4 ;  /* 0x0000000400037c45 */ /* 0x001fe20008201400 */
[----:B------:R-:W0:Y:S02]  /*0850*/  LDCU UR4, c[0x0][0x394] ;  /* 0x00007280ff0477ac */ /* 0x000e240008000800 */
[C---:B------:R-:W-:Y:S02]  /*0860*/  FFMA R0, R11.reuse, R0, 0.13337790966033935547 ;  /* 0x3e0894380b007423 */ /* 0x040fe40000000000 */
[----:B------:R-:W1:Y:S08]  /*0870*/  MUFU.RCP R16, R3 ;  /* 0x0000000300107308 */ /* 0x000e700000001000 */
[----:B------:R2:W-:Y:S08]  /*0880*/  MUFU.COS R9, R13 ;  /* 0x0000000d00097308 */ /* 0x0005f00000000000 */
[----:B------:R-:W-:Y:S01]  /*0890*/  MUFU.COS R12, R12 ;  /* 0x0000000c000c7308 */ /* 0x000fe20000000000 */
[C---:B--2---:R-:W-:Y:S01]  /*08a0*/  FFMA R13, R11.reuse, R0, 0.33333230018615722656 ;  /* 0x3eaaaa880b0d7423 */ /* 0x044fe20000000000 */
[----:B------:R-:W-:Y:S01]  /*08b0*/  FMUL R11, R11, R8 ;  /* 0x000000080b0b7220 */ /* 0x000fe20000400000 */
[----:B0-----:R-:W-:-:S03]  /*08c0*/  I2FP.F32.S32 R0, UR4 ;  /* 0x0000000400007c45 */ /* 0x001fc60008201400 */
[----:B------:R-:W-:Y:S01]  /*08d0*/  @P0 FFMA R8, R13, R11, R8 ;  /* 0x0000000b0d080223 */ /* 0x000fe20000000008 */
[----:B-1----:R-:W-:Y:S01]  /*08e0*/  FFMA R11, -R3, R16, 1 ;  /* 0x3f800000030b7423 */ /* 0x002fe20000000110 */
[----:B------:R-:W0:Y:S03]  /*08f0*/  FCHK P0, R0, R3 ;  /* 0x0000000300007302 */ /* 0x000e260000000000 */
[----:B------:R-:W-:-:S04]  /*0900*/  FFMA R11, R16, R11, R16 ;  /* 0x0000000b100b7223 */ /* 0x000fc80000000010 */
[----:B------:R-:W-:Y:S01]  /*0910*/  FFMA R14, R0, R11, RZ ;  /* 0x0000000b000e7223 */ /* 0x000fe200000000ff */
[----:B------:R-:W1:Y:S03]  /*0920*/  @!P1 MUFU.RCP R8, -R8 ;  /* 0x8000000800089308 */ /* 0x000e660000001000 */
[----:B------:R-:W-:-:S04]  /*0930*/  FFMA R13, -R3, R14, R0 ;  /* 0x0000000e030d7223 */ /* 0x000fc80000000100 */
[----:B------:R-:W-:Y:S01]  /*0940*/  FFMA R11, R11, R13, R14 ;  /* 0x0000000d0b0b7223 */ /* 0x000fe2000000000e */
[----:B0-----:R-:W-:Y:S06]  /*0950*/  @!P0 BRA `(.L_x_911) ;  /* 0x00000000000c8947 */ /* 0x001fec0003800000 */
[----:B------:R-:W-:-:S07]  /*0960*/  MOV R14, 0x980 ;  /* 0x00000980000e7802 */ /* 0x000fce0000000f00 */
[----:B-1----:R-:W-:Y:S05]  /*0970*/  CALL.REL.NOINC `($__internal_16_$__cuda_sm3x_div_rn_noftz_f32_slowpath) ;  /* 0x0000000000647944 */ /* 0x002fea0003c00000 */
[----:B------:R-:W-:-:S07]  /*0980*/  IMAD.MOV.U32 R11, RZ, RZ, R0 ;  /* 0x000000ffff0b7224 */ /* 0x000fce00078e0000 */
.L_x_911:
[----:B------:R-:W0:Y:S01]  /*0990*/  LDC.64 R14, c[0x0][0x388] ;  /* 0x0000e200ff0e7b82 */ /* 0x000e220000000a00 */
[----:B------:R-:W-:Y:S02]  /*09a0*/  IMAD R3, R6, 0xe, RZ ;  /* 0x0000000e06037824 */ /* 0x000fe400078e02ff */
[C---:B------:R-:W-:Y:S01]  /*09b0*/  FMUL R13, R7.reuse, R12 ;  /* 0x0000000c070d7220 */ /* 0x040fe20000400000 */
[C---:B------:R-:W-:Y:S01]  /*09c0*/  FADD R21, -R7.reuse, -RZ ;  /* 0x800000ff07157221 */ /* 0x040fe20000000100 */
[-C--:B------:R-:W-:Y:S01]  /*09d0*/  FMUL R17, R7, -R10.reuse ;  /* 0x8000000a07117220 */ /* 0x080fe20000400000 */
[C---:B------:R-:W-:Y:S01]  /*09e0*/  FMUL R19, R9.reuse, -R10 ;  /* 0x8000000a09137220 */ /* 0x040fe20000400000 */
[----:B------:R-:W-:Y:S01]  /*09f0*/  FMUL R7, R9, R12 ;  /* 0x0000000c09077220 */ /* 0x000fe20000400000 */
[----:B-1----:R-:W-:Y:S01]  /*0a00*/  FMUL R11, R8, R11 ;  /* 0x0000000b080b7220 */ /* 0x002fe20000400000 */
[----:B0-----:R-:W-:-:S04]  /*0a10*/  IMAD.WIDE R14, R3, 0x4, R14 ;  /* 0x00000004030e7825 */ /* 0x001fc800078e020e */
[----:B------:R-:W-:Y:S01]  /*0a20*/  FADD R3, R4, 1.6000000238418579102 ;  /* 0x3fcccccd04037421 */ /* 0x000fe20000000000 */
[----:B------:R-:W-:Y:S04]  /*0a30*/  STG.E desc[UR6][R14.64], R5 ;  /* 0x000000050e007986 */ /* 0x000fe8000c101906 */
        /* <DEDUP_REMOVED lines=11> */
[----:B------:R-:W-:Y:S01]  /*0af0*/  STG.E desc[UR6][R14.64+0x30], R8 ;  /* 0x000030080e007986 */ /* 0x000fe2000c101906 */
[----:B------:R-:W-:Y:S05]  /*0b00*/  EXIT ;  /* 0x000000000000794d */ /* 0x000fea0003800000 */
        .weak           $__internal_16_$__cuda_sm3x_div_rn_noftz_f32_slowpath
        .type           $__internal_16_$__cuda_sm3x_div_rn_noftz_f32_slowpath,@function
        .size           $__internal_16_$__cuda_sm3x_div_rn_noftz_f32_slowpath,(.L_x_1243 - $__internal_16_$__cuda_sm3x_div_rn_noftz_f32_slowpath)
$__internal_16_$__cuda_sm3x_div_rn_noftz_f32_slowpath:
[--C-:B------:R-:W-:Y:S01]  /*0b10*/  SHF.R.U32.HI R11, RZ, 0x17, R3.reuse ;  /* 0x00000017ff0b7819 */ /* 0x100fe20000011603 */
[--C-:B------:R-:W-:Y:S01]  /*0b20*/  IMAD.MOV.U32 R16, RZ, RZ, R0.reuse ;  /* 0x000000ffff107224 */ /* 0x100fe200078e0000 */
[----:B------:R-:W-:Y:S01]  /*0b30*/  SHF.R.U32.HI R13, RZ, 0x17, R0 ;  /* 0x00000017ff0d7819 */ /* 0x000fe20000011600 */
[----:B------:R-:W-:Y:S01]  /*0b40*/  IMAD.MOV.U32 R17, RZ, RZ, R3 ;  /* 0x000000ffff117224 */ /* 0x000fe200078e0003 */
        /* <DEDUP_REMOVED lines=31> */
.L_x_912:
[----:B------:R-:W-:Y:S01]  /*0d40*/  LEA R0, R11, 0xc0800000, 0x17 ;  /* 0xc08000000b007811 */ /* 0x000fe200078eb8ff */
[----:B------:R-:W-:-:S04]  /*0d50*/  VIADD R15, R15, 0xffffff81 ;  /* 0xffffff810f0f7836 */ /* 0x000fc80000000000 */
[----:B------:R-:W-:Y:S02]  /*0d60*/  IMAD.IADD R17, R17, 0x1, -R0 ;  /* 0x0000000111117824 */ /* 0x000fe400078e0a00 */
[----:B------:R-:W-:Y:S02]  /*0d70*/  IMAD R0, R15, -0x800000, R16 ;  /* 0xff8000000f007824 */ /* 0x000fe400078e0210 */
[----:B------:R-:W0:Y:S01]  /*0d80*/  MUFU.RCP R3, R17 ;  /* 0x0000001100037308 */ /* 0x000e220000001000 */
[----:B------:R-:W-:-:S04]  /*0d90*/  FADD.FTZ R19, -R17, -RZ ;  /* 0x800000ff11137221 */ /* 0x000fc80000010100 */
[----:B0-----:R-:W-:-:S04]  /*0da0*/  FFMA R18, R3, R19, 1 ;  /* 0x3f80000003127423 */ /* 0x001fc80000000013 */
        /* <DEDUP_REMOVED lines=22> */
[-CC-:B------:R-:W-:Y:S01]  /*0f10*/  FFMA.RM R16, R3, R19.reuse, R18.reuse ;  /* 0x0000001303107223 */ /* 0x180fe20000004012 */
[C---:B------:R-:W-:Y:S02]  /*0f20*/  ISETP.NE.AND P2, PT, R15.reuse, RZ, PT ;  /* 0x000000ff0f00720c */ /* 0x040fe40003f45270 */
[----:B------:R-:W-:Y:S02]  /*0f30*/  ISETP.NE.AND P1, PT, R15, RZ, PT ;  /* 0x000000ff0f00720c */ /* 0x000fe40003f25270 */
[----:B------:R-:W-:Y:S01]  /*0f40*/  LOP3.LUT R13, R11, 0x7fffff, RZ, 0xc0, !PT ;  /* 0x007fffff0b0d7812 */ /* 0x000fe200078ec0ff */
[----:B------:R-:W-:Y:S01]  /*0f50*/  FFMA.RP R11, R3, R19, R18 ;  /* 0x00000013030b7223 */ /* 0x000fe20000008012 */
[----:B------:R-:W-:Y:S01]  /*0f60*/  IADD3 R18, PT, PT, R15, 0x20, RZ ;  /* 0x000000200f127810 */ /* 0x000fe20007ffe0ff */
[----:B------:R-:W-:Y:S01]  /*0f70*/  IMAD.MOV R3, RZ, RZ, -R15 ;  /* 0x000000ffff037224 */ /* 0x000fe200078e0a0f */
[----:B------:R-:W-:-:S02]  /*0f80*/  LOP3.LUT R13, R13, 0x800000, RZ, 0xfc, !PT ;  /* 0x008000000d0d7812 */ /* 0x000fc400078efcff */
        /* <DEDUP_REMOVED lines=13> */
.L_x_918:
[----:B------:R-:W-:-:S04]  /*1060*/  LOP3.LUT R0, R0, 0x80000000, RZ, 0xc0, !PT ;  /* 0x8000000000007812 */ /* 0x000fc800078ec0ff */
[----:B------:R-:W-:Y:S01]  /*1070*/  LOP3.LUT R0, R0, 0x7f800000, RZ, 0xfc, !PT ;  /* 0x7f80000000007812 */ /* 0x000fe200078efcff */
[----:B------:R-:W-:Y:S06]  /*1080*/  BRA `(.L_x_919) ;  /* 0x0000000000287947 */ /* 0x000fec0003800000 */
.L_x_917:
[----:B------:R-:W-:Y:S01]  /*1090*/  IMAD R0, R16, 0x800000, R0 ;  /* 0x0080000010007824 */ /* 0x000fe200078e0200 */
[----:B------:R-:W-:Y:S06]  /*10a0*/  BRA `(.L_x_919) ;  /* 0x0000000000207947 */ /* 0x000fec0003800000 */
.L_x_916:
[----:B------:R-:W-:-:S04]  /*10b0*/  LOP3.LUT R0, R17, 0x80000000, R16, 0x48, !PT ;  /* 0x8000000011007812 */ /* 0x000fc800078e4810 */
[----:B------:R-:W-:Y:S01]  /*10c0*/  LOP3.LUT R0, R0, 0x7f800000, RZ, 0xfc, !PT ;  /* 0x7f80000000007812 */ /* 0x000fe200078efcff */
[----:B------:R-:W-:Y:S06]  /*10d0*/  BRA `(.L_x_919) ;  /* 0x0000000000147947 */ /* 0x000fec0003800000 */
.L_x_915:
[----:B------:R-:W-:Y:S01]  /*10e0*/  LOP3.LUT R0, R17, 0x80000000, R16, 0x48, !PT ;  /* 0x8000000011007812 */ /* 0x000fe200078e4810 */
[----:B------:R-:W-:Y:S06]  /*10f0*/  BRA `(.L_x_919) ;  /* 0x00000000000c7947 */ /* 0x000fec0003800000 */
.L_x_914:
[----:B------:R-:W0:Y:S01]  /*1100*/  MUFU.RSQ R0, -QNAN ;  /* 0xffc0000000007908 */ /* 0x000e220000001400 */
[----:B------:R-:W-:Y:S05]  /*1110*/  BRA `(.L_x_919) ;  /* 0x0000000000047947 */ /* 0x000fea0003800000 */
.L_x_913:
[----:B------:R-:W-:-:S07]  /*1120*/  FADD.FTZ R0, R0, R3 ;  /* 0x0000000300007221 */ /* 0x000fce0000010000 */
.L_x_919:
[----:B------:R-:W-:-:S04]  /*1130*/  IMAD.MOV.U32 R15, RZ, RZ, 0x0 ;  /* 0x00000000ff0f7424 */ /* 0x000fc800078e00ff */
[----:B0-----:R-:W-:Y:S05]  /*1140*/  RET.REL.NODEC R14 `(_Z30precompute_camera_basis_kernelPKfPfiiif) ;  /* 0xffffffec0eac7950 */ /* 0x001fea0003c3ffff */
.L_x_920:
        /* <DEDUP_REMOVED lines=11> */
.L_x_1243:


//--------------------- .text._Z19render_kernel_uint8PKaPKfPhiiiiiff --------------------------
	.section	.text._Z19render_kernel_uint8PKaPKfPhiiiiiff,"ax",@progbits
	.align	128
        .global         _Z19render_kernel_uint8PKaPKfPhiiiiiff
        .type           _Z19render_kernel_uint8PKaPKfPhiiiiiff,@function
        .size           _Z19render_kernel_uint8PKaPKfPhiiiiiff,(.L_x_1246 - _Z19render_kernel_uint8PKaPKfPhiiiiiff)
        .other          _Z19render_kernel_uint8PKaPKfPhiiiiiff,@"STO_CUDA_ENTRY STV_DEFAULT"
_Z19render_kernel_uint8PKaPKfPhiiiiiff:
.text._Z19render_kernel_uint8PKaPKfPhiiiiiff:
        /* <DEDUP_REMOVED lines=19> */
[----:B-1----:R-:W-:Y:S01]  /*0130*/  VIADD R2, R4, 0xffffffe ;  /* 0x0ffffffe04027836 */ /* 0x002fe20000000000 */
[----:B------:R-:W-:-:S05]  /*0140*/  IADD3 R4, PT, PT, RZ, -R9, RZ ;  /* 0x80000009ff047210 */ /* 0x000fca0007ffe0ff */
[----:B------:R1:W2:Y:S02]  /*0150*/  F2I.FTZ.U32.TRUNC.NTZ R3, R2 ;  /* 0x0000000200037305 */ /* 0x0002a4000021f000 */
[----:B-1----:R-:W-:Y:S02]  /*0160*/  IMAD.MOV.U32 R2, RZ, RZ, RZ ;  /* 0x000000ffff027224 */ /* 0x002fe400078e00ff */
[----:B--2---:R-:W-:-:S04]  /*0170*/  IMAD.MOV R6, RZ, RZ, -R3 ;  /* 0x000000ffff067224 */ /* 0x004fc800078e0a03 */
        /* <DEDUP_REMOVED lines=30> */
[----:B-1----:R-:W-:-:S05]  /*0360*/  I2FP.F32.S32 R10, R4 ;  /* 0x00000004000a7245 */ /* 0x002fca0000201400 */
[----:B------:R-:W-:-:S04]  /*0370*/  FFMA R9, R10, -1.5707962512969970703, R11 ;  /* 0xbfc90fda0a097823 */ /* 0x000fc8000000000b */
[----:B------:R-:W-:-:S04]  /*0380*/  FFMA R9, R10, -7.5497894158615963534e-08, R9 ;  /* 0xb3a221680a097823 */ /* 0x000fc80000000009 */
[----:B------:R-:W-:Y:S01]  /*0390*/  FFMA R19, R10, -5.3903029534742383927e-15, R9 ;  /* 0xa7c234c50a137823 */ /* 0x000fe20000000009 */
[----:B------:R-:W-:-:S03]  /*03a0*/  MOV R9, R4 ;  /* 0x0000000400097202 */ /* 0x000fc60000000f00 */
        /* <DEDUP_REMOVED lines=13> */
.L_x_923:
[----:B0-----:R-:W-:Y:S01]  /*0480*/  MOV R14, UR8 ;  /* 0x00000008000e7c02 */ /* 0x001fe20008000f00 */
        /* <DEDUP_REMOVED lines=36> */
[----:B------:R-:W-:Y:S02]  /*06d0*/  LEA.HI R4, R2, R3, RZ, 0x1 ;  /* 0x0000000302047211 */ /* 0x000fe400078f08ff */
[----:B------:R-:W-:-:S03]  /*06e0*/  ISETP.GE.AND P2, PT, R0, RZ, PT ;  /* 0x000000ff0000720c */ /* 0x000fc60003f46270 */
[----:B------:R-:W-:-:S05]  /*06f0*/  IMAD.MOV R0, RZ, RZ, -R4 ;  /* 0x000000ffff007224 */ /* 0x000fca00078e0a04 */
[----:B------:R-:W-:Y:S01]  /*0700*/  @!P1 MOV R4, R0 ;  /* 0x0000000000049202 */ /* 0x000fe20000000f00 */
[----:B-1----:R-:W-:-:S10]  /*0710*/  DMUL R16, R14, UR4 ;  /* 0x000000040e107c28 */ /* 0x002fd40008000000 */
[----:B------:R-:W1:Y:S02]  /*0720*/  F2F.F32.F64 R16, R16 ;  /* 0x0000001000107310 */ /* 0x000e640000301000 */
[----:B01----:R-:W-:-:S07]  /*0730*/  FSEL R0, -R16, R16, !P2 ;  /* 0x0000001010007208 */ /* 0x003fce0005000100 */
.L_x_922:
[----:B------:R-:W-:Y:S05]  /*0740*/  BSYNC.RECONVERGENT B0 ;  /* 0x0000000000007941 */ /* 0x000fea0003800200 */
.L_x_921:
[----:B------:R-:W-:Y:S02]  /*0750*/  IMAD.MOV.U32 R12, RZ, RZ, 0x37cbac00 ;  /* 0x37cbac00ff0c7424 */ /* 0x000fe400078e00ff */
[----:B------:R-:W-:Y:S01]  /*0760*/  FMUL R2, R0, R0 ;  /* 0x0000000000027220 */ /* 0x000fe20000400000 */
[----:B------:R-:W-:Y:S01]  /*0770*/  LOP3.LUT R10, R4, 0x1, RZ, 0xc0, !PT ;  /* 0x00000001040a7812 */ /* 0x000fe200078ec0ff */
[----:B------:R-:W-:Y:S01]  /*0780*/  IMAD.MOV.U32 R20, RZ, RZ, 0x3c0885e4 ;  /* 0x3c0885e4ff147424 */ /* 0x000fe200078e00ff */
[----:B------:R-:W-:Y:S01]  /*0790*/  BSSY.RECONVERGENT B0, `(.L_x_924) ;  /* 0x0000047000007945 */ /* 0x000fe20003800200 */
[----:B------:R-:W-:Y:S01]  /*07a0*/  FFMA R3, R2, R12, -0.0013887860113754868507 ;  /* 0xbab607ed02037423 */ /* 0x000fe2000000000c */
[----:B------:R-:W-:Y:S01]  /*07b0*/  ISETP.NE.U32.AND P1, PT, R10, 0x1, PT ;  /* 0x000000010a00780c */ /* 0x000fe20003f25070 */
[----:B------:R-:W-:Y:S02]  /*07c0*/  VIADD R4, R4, 0x1 ;  /* 0x0000000104047836 */ /* 0x000fe40000000000 */
        /* <DEDUP_REMOVED lines=19> */
[----:B------:R-:W-:Y:S01]  /*0900*/  IMAD.MOV.U32 R0, RZ, RZ, R1 ;  /* 0x000000ffff007224 */ /* 0x000fe200078e0001 */
[----:B------:R-:W-:Y:S01]  /*0910*/  LOP3.LUT R17, R2, 0x80000000, RZ, 0xfc, !PT ;  /* 0x8000000002117812 */ /* 0x000fe200078efcff */
[----:B------:R-:W-:Y:S01]  /*0920*/  UMOV UR5, URZ ;  /* 0x000000ff00057c82 */ /* 0x000fe20008000000 */
[----:B------:R-:W-:-:S05]  /*0930*/  UMOV UR4, URZ ;  /* 0x000000ff00047c82 */ /* 0x000fca0008000000 */
.L_x_926:
        /* <DEDUP_REMOVED lines=28> */
[----:B---3--:R-:W-:-:S04]  /*0b00*/  @P0 SHF.L.W.U32.HI R9, R2, R4, R9 ;  /* 0x0000000402090219 */ /* 0x008fc80000010e09 */
        /* <DEDUP_REMOVED lines=13> */
[----:B------:R-:W1:Y:S02]  /*0be0*/  F2F.F32.F64 R22, R22 ;  /* 0x0000001600167310 */ /* 0x000e640000301000 */
[----:B01----:R-:W-:-:S07]  /*0bf0*/  FSEL R19, -R22, R22, !P0 ;  /* 0x0000001616137208 */ /* 0x003fce0004000100 */
.L_x_925:
[----:B------:R-:W-:Y:S05]  /*0c00*/  BSYNC.RECONVERGENT B0 ;  /* 0x0000000000007941 */ /* 0x000fea0003800200 */
.L_x_924:
[----:B-----5:R-:W-:Y:S01]  /*0c10*/  FMUL R2, R13, 0.63661974668502807617 ;  /* 0x3f22f9830d027820 */ /* 0x020fe20000400000 */
[----:B------:R-:W-:Y:S01]  /*0c20*/  FMUL R0, R19, R19 ;  /* 0x0000001313007220 */ /* 0x000fe20000400000 */
[C---:B------:R-:W-:Y:S01]  /*0c30*/  LOP3.LUT R4, R9.reuse, 0x1, RZ, 0xc0, !PT ;  /* 0x0000000109047812 */ /* 0x040fe200078ec0ff */
[----:B------:R-:W-:Y:S01]  /*0c40*/  IMAD.MOV.U32 R17, RZ, RZ, 0x3d2aaabb ;  /* 0x3d2aaabbff117424 */ /* 0x000fe200078e00ff */
[----:B------:R-:W-:Y:S01]  /*0c50*/  LOP3.LUT P1, RZ, R9, 0x2, RZ, 0xc0, !PT ;  /* 0x0000000209ff7812 */ /* 0x000fe2000782c0ff */
        /* <DEDUP_REMOVED lines=9> */
[C---:B------:R-:W-:Y:S01]  /*0cf0*/  FFMA R11, R0.reuse, R11, R15 ;  /* 0x0000000b000b7223 */ /* 0x040fe2000000000f */
[----:B------:R-:W-:Y:S02]  /*0d00*/  FSETP.GE.AND P0, PT, |R13|, 105615, PT ;  /* 0x47ce47800d00780b */ /* 0x000fe40003f06200 */
[-C--:B0-----:R-:W-:Y:S01]  /*0d10*/  I2FP.F32.S32 R4, R2.reuse ;  /* 0x0000000200047245 */ /* 0x081fe20000201400 */
[C---:B------:R-:W-:Y:S01]  /*0d20*/  FFMA R11, R0.reuse, R11, R21 ;  /* 0x0000000b000b7223 */ /* 0x040fe20000000015 */
[----:B------:R-:W-:Y:S01]  /*0d30*/  FFMA R0, R0, R19, RZ ;  /* 0x0000001300007223 */ /* 0x000fe200000000ff */
[----:B------:R-:W-:-:S02]  /*0d40*/  MOV R23, R2 ;  /* 0x0000000200177202 */ /* 0x000fc40000000f00 */
[----:B------:R-:W-:Y:S01]  /*0d50*/  FFMA R9, R4, -1.5707962512969970703, R13 ;  /* 0xbfc90fda04097823 */ /* 0x000fe2000000000d */
[----:B------:R-:W-:-:S03]  /*0d60*/  FFMA R19, R0, R11, R19 ;  /* 0x0000000b00137223 */ /* 0x000fc60000000013 */
[----:B------:R-:W-:Y:S01]  /*0d70*/  FFMA R9, R4, -7.5497894158615963534e-08, R9 ;  /* 0xb3a2216804097823 */ /* 0x000fe20000000009 */
[----:B------:R-:W-:-:S03]  /*0d80*/  @P1 FADD R19, RZ, -R19 ;  /* 0x80000013ff131221 */ /* 0x000fc60000000000 */
[----:B------:R-:W-:-:S04]  /*0d90*/  FFMA R21, R4, -5.3903029534742383927e-15, R9 ;  /* 0xa7c234c504157823 */ /* 0x000fc80000000009 */
        /* <DEDUP_REMOVED lines=13> */
.L_x_929:
        /* <DEDUP_REMOVED lines=39> */
[----:B------:R-:W-:-:S05]  /*10e0*/  IMAD.MOV R0, RZ, RZ, -R2 ;  /* 0x000000ffff007224 */ /* 0x000fca00078e0a02 */
[----:B------:R-:W-:Y:S01]  /*10f0*/  @!P1 MOV R2, R0 ;  /* 0x0000000000029202 */ /* 0x000fe20000000f00 */
[----:B0-----:R-:W-:-:S10]  /*1100*/  DMUL R14, R10, UR4 ;  /* 0x000000040a0e7c28 */ /* 0x001fd40008000000 */
[----:B------:R-:W0:Y:S02]  /*1110*/  F2F.F32.F64 R14, R14 ;  /* 0x0000000e000e7310 */ /* 0x000e240000301000 */
[----:B0-----:R-:W-:-:S07]  /*1120*/  FSEL R0, -R14, R14, !P2 ;  /* 0x0000000e0e007208 */ /* 0x001fce0005000100 */
.L_x_928:
[----:B------:R-:W-:Y:S05]  /*1130*/  BSYNC.RECONVERGENT B0 ;  /* 0x0000000000007941 */ /* 0x000fea0003800200 */
.L_x_927:
        /* <DEDUP_REMOVED lines=28> */
.L_x_932:
        /* <DEDUP_REMOVED lines=37> */
[----:B------:R-:W-:-:S04]  /*1550*/  LOP3.LUT R13, R2, R13, RZ, 0x3c, !PT ;  /* 0x0000000d020d7212 */ /* 0x000fc800078e3cff */
[----:B------:R-:W0:Y:S01]  /*1560*/  I2F.F64.S64 R14, R14 ;  /* 0x0000000e000e7312 */ /* 0x000e220000301c00 */
[----:B------:R-:W-:Y:S02]  /*1570*/  ISETP.GE.AND P0, PT, R13, RZ, PT ;  /* 0x000000ff0d00720c */ /* 0x000fe40003f06270 */
[----:B------:R-:W-:Y:S01]  /*1580*/  @!P1 MOV R23, R0 ;  /* 0x0000000000179202 */ /* 0x000fe20000000f00 */
[----:B0-----:R-:W-:-:S10]  /*1590*/  DMUL R10, R14, UR4 ;  /* 0x000000040e0a7c28 */ /* 0x001fd40008000000 */
[----:B------:R-:W0:Y:S02]  /*15a0*/  F2F.F32.F64 R10, R10 ;  /* 0x0000000a000a7310 */ /* 0x000e240000301000 */
[----:B0-----:R-:W-:-:S07]  /*15b0*/  FSEL R21, -R10, R10, !P0 ;  /* 0x0000000a0a157208 */ /* 0x001fce0004000100 */
.L_x_931:
[----:B------:R-:W-:Y:S05]  /*15c0*/  BSYNC.RECONVERGENT B0 ;  /* 0x0000000000007941 */ /* 0x000fea0003800200 */
.L_x_930:
[----:B------:R-:W0:Y:S01]  /*15d0*/  LDC R4, c[0x0][0x3b0] ;  /* 0x0000ec00ff047b82 */ /* 0x000e220000000800 */
[----:B------:R-:W-:Y:S01]  /*15e0*/  FMUL R0, R21, R21 ;  /* 0x0000001515007220 */ /* 0x000fe20000400000 */
[C---:B------:R-:W-:Y:S01]  /*15f0*/  LOP3.LUT R9, R23.reuse, 0x1, RZ, 0xc0, !PT ;  /* 0x0000000117097812 */ /* 0x040fe200078ec0ff */
[----:B------:R-:W-:Y:S01]  /*1600*/  IMAD.MOV.U32 R11, RZ, RZ, 0x3bb60b61 ;  /* 0x3bb60b61ff0b7424 */ /* 0x000fe200078e00ff */
[----:B------:R-:W-:Y:S01]  /*1610*/  LOP3.LUT P1, RZ, R23, 0x2, RZ, 0xc0, !PT ;  /* 0x0000000217ff7812 */ /* 0x000fe2000782c0ff */
[----:B------:R-:W-:Y:S01]  /*1620*/  FFMA R12, R0, R12, -0.0013887860113754868507 ;  /* 0xbab607ed000c7423 */ /* 0x000fe2000000000c */
[----:B------:R-:W-:Y:S01]  /*1630*/  ISETP.NE.U32.AND P0, PT, R9, 0x1, PT ;  /* 0x000000010900780c */ /* 0x000fe20003f05070 */
[----:B------:R-:W-:-:S03]  /*1640*/  IMAD.MOV.U32 R2, RZ, RZ, 0x43340000 ;  /* 0x43340000ff027424 */ /* 0x000fc600078e00ff */
[----:B------:R-:W-:Y:S01]  /*1650*/  FSEL R17, R17, 0.0083327032625675201416, !P0 ;  /* 0x3c0885e411117808 */ /* 0x000fe20004000000 */
[----:B------:R-:W-:Y:S01]  /*1660*/  FFMA R2, R11, -R2, 1 ;  /* 0x3f8000000b027423 */ /* 0x000fe20000000802 */
[----:B------:R-:W-:Y:S02]  /*1670*/  FSEL R9, R12, -0.00019574658654164522886, !P0 ;  /* 0xb94d41530c097808 */ /* 0x000fe40004000000 */
[----:B------:R-:W-:Y:S01]  /*1680*/  FSEL R18, -R18, -0.16666662693023681641, !P0 ;  /* 0xbe2aaaa812127808 */ /* 0x000fe20004000100 */
[----:B------:R-:W-:Y:S01]  /*1690*/  FFMA R2, R2, R11, 0.0055555556900799274445 ;  /* 0x3bb60b6102027423 */ /* 0x000fe2000000000b */
        /* <DEDUP_REMOVED lines=12> */
[----:B------:R-:W-:Y:S01]  /*1760*/  IMAD.MOV.U32 R12, RZ, RZ, 0x43340000 ;  /* 0x43340000ff0c7424 */ /* 0x000fe200078e00ff */
[----:B------:R-:W-:-:S07]  /*1770*/  MOV R4, 0x1790 ;  /* 0x0000179000047802 */ /* 0x000fce0000000f00 */
[----:B------:R-:W-:Y:S05]  /*1780*/  CALL.REL.NOINC `($__internal_19_$__cuda_sm3x_div_rn_noftz_f32_slowpath) ;  /* 0x0000005c001c7944 */ /* 0x000fea0003c00000 */
.L_x_933:
[----:B------:R-:W-:Y:S01]  /*1790*/  FMUL R11, R2, 0.5 ;  /* 0x3f000000020b7820 */ /* 0x000fe20000400000 */
[----:B------:R-:W-:Y:S03]  /*17a0*/  BSSY.RECONVERGENT B0, `(.L_x_934) ;  /* 0x0000040000007945 */ /* 0x000fe60003800200 */
[C---:B------:R-:W-:Y:S01]  /*17b0*/  FMUL R2, R11.reuse, 0.63661974668502807617 ;  /* 0x3f22f9830b027820 */ /* 0x040fe20000400000 */
[----:B------:R-:W-:-:S05]  /*17c0*/  FSETP.GE.AND P0, PT, |R11|, 105615, PT ;  /* 0x47ce47800b00780b */ /* 0x000fca0003f06200 */
        /* <DEDUP_REMOVED lines=10> */
[----:B------:R-:W-:Y:S02]  /*1870*/  IMAD.SHL.U32 R2, R11, 0x100, RZ ;  /* 0x000001000b027824 */ /* 0x000fe400078e00ff */
[----:B------:R-:W-:Y:S02]  /*1880*/  HFMA2 R10, -RZ, RZ, 0, 0 ;  /* 0x00000000ff0a7431 */ /* 0x000fe400000001ff */
[----:B------:R-:W-:Y:S01]  /*1890*/  IMAD.MOV.U32 R0, RZ, RZ, R1 ;  /* 0x000000ffff007224 */ /* 0x000fe200078e0001 */
[----:B------:R-:W0:Y:S01]  /*18a0*/  LDCU.64 UR8, c[0x4][URZ] ;  /* 0x01000000ff0877ac */ /* 0x000e220008000a00 */
[----:B------:R-:W-:Y:S01]  /*18b0*/  LOP3.LUT R17, R2, 0x80000000, RZ, 0xfc, !PT ;  /* 0x8000000002117812 */ /* 0x000fe200078efcff */
[----:B------:R-:W-:Y:S01]  /*18c0*/  UMOV UR5, URZ ;  /* 0x000000ff00057c82 */ /* 0x000fe20008000000 */
[----:B------:R-:W-:-:S05]  /*18d0*/  UMOV UR4, URZ ;  /* 0x000000ff00047c82 */ /* 0x000fca0008000000 */
.L_x_936:
        /* <DEDUP_REMOVED lines=29> */
[C---:B------:R-:W-:Y:S02]  /*1ab0*/  SHF.L.W.U32.HI R2, R9.reuse, 0x2, R0 ;  /* 0x0000000209027819 */ /* 0x040fe40000010e00 */
[----:B------:R-:W-:Y:S02]  /*1ac0*/  SHF.L.U32 R9, R9, 0x2, RZ ;  /* 0x0000000209097819 */ /* 0x000fe400000006ff */
[----:B------:R-:W-:-:S02]  /*1ad0*/  SHF.R.S32.HI R4, RZ, 0x1f, R2 ;  /* 0x0000001fff047819 */ /* 0x000fc40000011402 */
[----:B------:R-:W-:Y:S02]  /*1ae0*/  LOP3.LUT R11, R2, R11, RZ, 0x3c, !PT ;  /* 0x0000000b020b7212 */ /* 0x000fe400078e3cff */
[C---:B------:R-:W-:Y:S02]  /*1af0*/  LOP3.LUT R12, R4.reuse, R9, RZ, 0x3c, !PT ;  /* 0x00000009040c7212 */ /* 0x040fe400078e3cff */
[----:B------:R-:W-:Y:S02]  /*1b00*/  LOP3.LUT R13, R4, R2, RZ, 0x3c, !PT ;  /* 0x00000002040d7212 */ /* 0x000fe400078e3cff */
[----:B------:R-:W-:Y:S02]  /*1b10*/  SHF.R.U32.HI R9, RZ, 0x1e, R0 ;  /* 0x0000001eff097819 */ /* 0x000fe40000011600 */
[----:B------:R-:W-:Y:S02]  /*1b20*/  ISETP.GE.AND P1, PT, R11, RZ, PT ;  /* 0x000000ff0b00720c */ /* 0x000fe40003f26270 */
[----:B------:R-:W1:Y:S01]  /*1b30*/  I2F.F64.S64 R12, R12 ;  /* 0x0000000c000c7312 */ /* 0x000e620000301c00 */
[----:B------:R-:W-:-:S05]  /*1b40*/  LEA.HI R2, R2, R9, RZ, 0x1 ;  /* 0x0000000902027211 */ /* 0x000fca00078f08ff */
[----:B------:R-:W-:-:S04]  /*1b50*/  IMAD.MOV R0, RZ, RZ, -R2 ;  /* 0x000000ffff007224 */ /* 0x000fc800078e0a02 */
[----:B------:R-:W-:Y:S01]  /*1b60*/  @!P0 IMAD.MOV.U32 R2, RZ, RZ, R0 ;  /* 0x000000ffff028224 */ /* 0x000fe200078e0000 */
[----:B-1----:R-:W-:-:S10]  /*1b70*/  DMUL R14, R12, UR4 ;  /* 0x000000040c0e7c28 */ /* 0x002fd40008000000 */
[----:B------:R-:W1:Y:S02]  /*1b80*/  F2F.F32.F64 R14, R14 ;  /* 0x0000000e000e7310 */ /* 0x000e640000301000 */
[----:B01----:R-:W-:-:S07]  /*1b90*/  FSEL R23, -R14, R14, !P1 ;  /* 0x0000000e0e177208 */ /* 0x003fce0004800100 */
.L_x_935:
[----:B------:R-:W-:Y:S05]  /*1ba0*/  BSYNC.RECONVERGENT B0 ;  /* 0x0000000000007941 */ /* 0x000fea0003800200 */
.L_x_934:
        /* <DEDUP_REMOVED lines=9> */
[----:B0-----:R-:W-:Y:S02]  /*1c40*/  IMAD.MOV.U32 R10, RZ, RZ, RZ ;  /* 0x000000ffff0a7224 */ /* 0x001fe400078e00ff */
[----:B--2---:R-:W-:-:S04]  /*1c50*/  IMAD.MOV R4, RZ, RZ, -R11 ;  /* 0x000000ffff047224 */ /* 0x004fc800078e0a0b */
[----:B------:R-:W-:Y:S01]  /*1c60*/  IMAD R13, R4, R9, RZ ;  /* 0x00000009040d7224 */ /* 0x000fe200078e02ff */
[----:B------:R-:W-:-:S03]  /*1c70*/  IABS R4, R25 ;  /* 0x0000001900047213 */ /* 0x000fc60000000000 */
[----:B------:R-:W-:-:S06]  /*1c80*/  IMAD.HI.U32 R11, R11, R13, R10 ;  /* 0x0000000d0b0b7227 */ /* 0x000fcc00078e000a */
[----:B------:R-:W-:-:S05]  /*1c90*/  IMAD.HI.U32 R24, R11, R4, RZ ;  /* 0x000000040b187227 */ /* 0x000fca00078e00ff */
[----:B------:R-:W-:-:S05]  /*1ca0*/  IADD3 R0, PT, PT, -R24, RZ, RZ ;  /* 0x000000ff18007210 */ /* 0x000fca0007ffe1ff */
[----:B------:R-:W-:Y:S02]  /*1cb0*/  IMAD R0, R9, R0, R4 ;  /* 0x0000000009007224 */ /* 0x000fe400078e0204 */
[----:B------:R-:W-:-:S03]  /*1cc0*/  FMUL R4, R23, R23 ;  /* 0x0000001717047220 */ /* 0x000fc60000400000 */
[----:B------:R-:W-:-:S13]  /*1cd0*/  ISETP.GT.U32.AND P1, PT, R9, R0, PT ;  /* 0x000000000900720c */ /* 0x000fda0003f24070 */
[----:B------:R-:W-:Y:S02]  /*1ce0*/  @!P1 IMAD.IADD R0, R0, 0x1, -R9 ;  /* 0x0000000100009824 */ /* 0x000fe400078e0a09 */
[----:B------:R-:W-:Y:S01]  /*1cf0*/  @!P1 VIADD R24, R24, 0x1 ;  /* 0x0000000118189836 */ /* 0x000fe20000000000 */
[----:B------:R-:W-:Y:S02]  /*1d00*/  ISETP.NE.AND P1, PT, R18, RZ, PT ;  /* 0x000000ff1200720c */ /* 0x000fe40003f25270 */
[----:B------:R-:W-:Y:S01]  /*1d10*/  ISETP.GE.U32.AND P0, PT, R0, R9, PT ;  /* 0x000000090000720c */ /* 0x000fe20003f06070 */
[----:B------:R-:W-:Y:S01]  /*1d20*/  IMAD.MOV.U32 R9, RZ, RZ, 0x3c190000 ;  /* 0x3c190000ff097424 */ /* 0x000fe200078e00ff */
[----:B------:R-:W-:-:S03]  /*1d30*/  LOP3.LUT R0, R25, R18, RZ, 0x3c, !PT ;  /* 0x0000001219007212 */ /* 0x000fc600078e3cff */
[----:B------:R-:W-:Y:S01]  /*1d40*/  FFMA R9, R4, R9, 0.003265380859375 ;  /* 0x3b56000004097423 */ /* 0x000fe20000000009 */
[----:B------:R-:W-:Y:S02]  /*1d50*/  ISETP.GE.AND P2, PT, R0, RZ, PT ;  /* 0x000000ff0000720c */ /* 0x000fe40003f46270 */
[----:B------:R-:W-:Y:S01]  /*1d60*/  I2FP.F32.S32 R0, R18 ;  /* 0x0000001200007245 */ /* 0x000fe20000201400 */
[----:B------:R-:W-:-:S03]  /*1d70*/  FFMA R9, R4, R9, 0.0242919921875 ;  /* 0x3cc7000004097423 */ /* 0x000fc60000000009 */
[----:B------:R-:W0:Y:S01]  /*1d80*/  MUFU.RCP R11, R0 ;  /* 0x00000000000b7308 */ /* 0x000e220000001000 */
[----:B------:R-:W-:Y:S02]  /*1d90*/  @P0 VIADD R24, R24, 0x1 ;  /* 0x0000000118180836 */ /* 0x000fe40000000000 */
[----:B------:R-:W-:Y:S01]  /*1da0*/  FFMA R9, R4, R9, 0.053466796875 ;  /* 0x3d5b000004097423 */ /* 0x000fe20000000009 */
[----:B------:R-:W-:-:S03]  /*1db0*/  FSETP.NEU.AND P0, PT, |R23|, 0.00049096695147454738617, PT ;  /* 0x3a00b43c1700780b */ /* 0x000fc60003f0d200 */
[----:B------:R-:W-:Y:S01]  /*1dc0*/  FFMA R9, R4, R9, 0.13337790966033935547 ;  /* 0x3e08943804097423 */ /* 0x000fe20000000009 */
[----:B------:R-:W-:Y:S01]  /*1dd0*/  @!P2 IMAD.MOV R24, RZ, RZ, -R24 ;  /* 0x000000ffff18a224 */ /* 0x000fe200078e0a18 */
[-C--:B------:R-:W-:Y:S02]  /*1de0*/  @!P1 LOP3.LUT R24, RZ, R18.reuse, RZ, 0x33, !PT ;  /* 0x00000012ff189212 */ /* 0x080fe400078e33ff */
[----:B------:R-:W-:Y:S01]  /*1df0*/  ISETP.NE.U32.AND P1, PT, R2, 0x1, PT ;  /* 0x000000010200780c */ /* 0x000fe20003f25070 */
[C---:B------:R-:W-:Y:S01]  /*1e00*/  FFMA R2, R4.reuse, R9, 0.33333230018615722656 ;  /* 0x3eaaaa8804027423 */ /* 0x040fe20000000009 */
[----:B------:R-:W-:Y:S01]  /*1e10*/  FMUL R4, R4, R23 ;  /* 0x0000001704047220 */ /* 0x000fe20000400000 */
[----:B------:R-:W-:-:S03]  /*1e20*/  IMAD R18, R24, R18, RZ ;  /* 0x0000001218127224 */ /* 0x000fc600078e02ff */
[----:B------:R-:W-:Y:S01]  /*1e30*/  @P0 FFMA R23, R2, R4, R23 ;  /* 0x0000000402170223 */ /* 0x000fe20000000017 */
[----:B0-----:R-:W-:Y:S01]  /*1e40*/  FFMA R2, -R0, R11, 1 ;  /* 0x3f80000000027423 */ /* 0x001fe2000000010b */
[----:B------:R-:W-:Y:S02]  /*1e50*/  IADD3 R10, PT, PT, R25, -R18, RZ ;  /* 0x80000012190a7210 */ /* 0x000fe40007ffe0ff */
[----:B-1----:R-:W-:Y:S01]  /*1e60*/  I2FP.F32.S32 R25, UR4 ;  /* 0x0000000400197c45 */ /* 0x002fe20008201400 */
[----:B------:R-:W-:Y:S01]  /*1e70*/  FFMA R2, R11, R2, R11 ;  /* 0x000000020b027223 */ /* 0x000fe2000000000b */
[----:B------:R-:W-:Y:S01]  /*1e80*/  I2FP.F32.S32 R9, R10 ;  /* 0x0000000a00097245 */ /* 0x000fe20000201400 */
[----:B------:R-:W-:Y:S04]  /*1e90*/  @!P1 MUFU.RCP R23, -R23 ;  /* 0x8000001700179308 */ /* 0x000fe80000001000 */
[----:B------:R-:W-:-:S04]  /*1ea0*/  FADD R9, R9, 0.5 ;  /* 0x3f00000009097421 */ /* 0x000fc80000000000 */
[----:B------:R-:W-:-:S04]  /*1eb0*/  FADD R17, R9, R9 ;  /* 0x0000000909117221 */ /* 0x000fc80000000000 */
[----:B------:R-:W0:Y:S01]  /*1ec0*/  FCHK P0, R17, R0 ;  /* 0x0000000011007302 */ /* 0x000e220000000000 */
[----:B------:R-:W-:-:S04]  /*1ed0*/  FFMA R9, R17, R2, RZ ;  /* 0x0000000211097223 */ /* 0x000fc800000000ff */
[----:B------:R-:W-:-:S04]  /*1ee0*/  FFMA R4, -R0, R9, R17 ;  /* 0x0000000900047223 */ /* 0x000fc80000000111 */
[----:B------:R-:W-:Y:S01]  /*1ef0*/  FFMA R2, R2, R4, R9 ;  /* 0x0000000402027223 */ /* 0x000fe20000000009 */
[----:B0-----:R-:W-:Y:S06]  /*1f00*/  @!P0 BRA `(.L_x_938) ;  /* 0x00000000000c8947 */ /* 0x001fec0003800000 */
[----:B------:R-:W-:Y:S01]  /*1f10*/  IMAD.MOV.U32 R12, RZ, RZ, R0 ;  /* 0x000000ffff0c7224 */ /* 0x000fe200078e0000 */
[----:B------:R-:W-:-:S07]  /*1f20*/  MOV R4, 0x1f40 ;  /* 0x00001f4000047802 */ /* 0x000fce0000000f00 */
[----:B------:R-:W-:Y:S05]  /*1f30*/  CALL.REL.NOINC `($__internal_19_$__cuda_sm3x_div_rn_noftz_f32_slowpath) ;  /* 0x0000005400307944 */ /* 0x000fea0003c00000 */
.L_x_938:
[----:B------:R-:W-:Y:S05]  /*1f40*/  BSYNC.RECONVERGENT B0 ;  /* 0x0000000000007941 */ /* 0x000fea0003800200 */
.L_x_937:
[----:B------:R-:W0:Y:S01]  /*1f50*/  MUFU.RCP R4, R25 ;  /* 0x0000001900047308 */ /* 0x000e220000001000 */
[----:B------:R-:W-:-:S04]  /*1f60*/  FADD R2, R2, -1 ;  /* 0xbf80000002027421 */ /* 0x000fc80000000000 */
        /* <DEDUP_REMOVED lines=11> */
[----:B------:R-:W-:Y:S05]  /*2020*/  CALL.REL.NOINC `($__internal_19_$__cuda_sm3x_div_rn_noftz_f32_slowpath) ;  /* 0x0000005000f47944 */ /* 0x000fea0003c00000 */
.L_x_939:
[----:B------:R-:W0:Y:S01]  /*2030*/  MUFU.RCP R0, R25 ;  /* 0x0000001900007308 */ /* 0x000e220000001000 */
[----:B------:R-:W-:Y:S01]  /*2040*/  I2FP.F32.S32 R24, R24 ;  /* 0x0000001800187245 */ /* 0x000fe20000201400 */
[----:B------:R-:W-:Y:S01]  /*2050*/  BSSY.RECONVERGENT B0, `(.L_x_940) ;  /* 0x000000e000007945 */ /* 0x000fe20003800200 */
[----:B------:R-:W-:-:S03]  /*2060*/  FMUL R26, R26, R2 ;  /* 0x000000021a1a7220 */ /* 0x000fc60000400000 */
        /* <DEDUP_REMOVED lines=11> */
[----:B------:R-:W-:Y:S05]  /*2120*/  CALL.REL.NOINC `($__internal_19_$__cuda_sm3x_div_rn_noftz_f32_slowpath) ;  /* 0x0000005000b47944 */ /* 0x000fea0003c00000 */
.L_x_941:
[----:B------:R-:W-:Y:S05]  /*2130*/  BSYNC.RECONVERGENT B0 ;  /* 0x0000000000007941 */ /* 0x000fea0003800200 */
.L_x_940:
[----:B------:R-:W-:Y:S01]  /*2140*/  FADD R2, -R2, 1 ;  /* 0x3f80000002027421 */ /* 0x000fe20000000100 */
[-C--:B------:R-:W-:Y:S01]  /*2150*/  FMUL R0, R3, R26.reuse ;  /* 0x0000001a03007220 */ /* 0x080fe20000400000 */
[CC--:B------:R-:W-:Y:S01]  /*2160*/  FMUL R4, R19.reuse, R21.reuse ;  /* 0x0000001513047220 */ /* 0x0c0fe20000400000 */
[----:B------:R-:W-:Y:S01]  /*2170*/  FMUL R26, R19, R26 ;  /* 0x0000001a131a7220 */ /* 0x000fe20000400000 */
[----:B------:R-:W-:Y:S01]  /*2180*/  FMUL R2, R23, R2 ;  /* 0x0000000217027220 */ /* 0x000fe20000400000 */
[----:B------:R-:W-:Y:S01]  /*2190*/  FFMA R17, R19, R22, R0 ;  /* 0x0000001613117223 */ /* 0x000fe20000000000 */
[----:B------:R-:W-:Y:S02]  /*21a0*/  BSSY.RECONVERGENT B0, `(.L_x_942) ;  /* 0x0000015000007945 */ /* 0x000fe40003800200 */
[----:B------:R-:W-:Y:S01]  /*21b0*/  FFMA R0, R22, R2, R21 ;  /* 0x0000000216007223 */ /* 0x000fe20000000015 */
[----:B------:R-:W-:Y:S01]  /*21c0*/  FFMA R17, R2, -R4, R17 ;  /* 0x8000000402117223 */ /* 0x000fe20000000011 */
[C---:B------:R-:W-:Y:S01]  /*21d0*/  FMUL R4, R3.reuse, R21 ;  /* 0x0000001503047220 */ /* 0x040fe20000400000 */
[----:B------:R-:W-:-:S02]  /*21e0*/  FFMA R3, R3, R22, -R26 ;  /* 0x0000001603037223 */ /* 0x000fc4000000081a */
[----:B------:R-:W-:Y:S02]  /*21f0*/  FMUL R9, R17, R17 ;  /* 0x0000001111097220 */ /* 0x000fe40000400000 */
[----:B------:R-:W-:Y:S02]  /*2200*/  FFMA R3, R2, -R4, R3 ;  /* 0x8000000402037223 */ /* 0x000fe40000000003 */
[----:B------:R-:W-:-:S04]  /*2210*/  FFMA R2, R0, R0, R9 ;  /* 0x0000000000027223 */ /* 0x000fc80000000009 */
[----:B------:R-:W-:-:S04]  /*2220*/  FFMA R2, R3, R3, R2 ;  /* 0x0000000303027223 */ /* 0x000fc80000000002 */
[----:B------:R-:W-:Y:S01]  /*2230*/  VIADD R4, R2, 0xf3000000 ;  /* 0xf300000002047836 */ /* 0x000fe20000000000 */
[----:B------:R0:W1:Y:S04]  /*2240*/  MUFU.RSQ R9, R2 ;  /* 0x0000000200097308 */ /* 0x0000680000001400 */
[----:B------:R-:W-:-:S13]  /*2250*/  ISETP.GT.U32.AND P0, PT, R4, 0x727fffff, PT ;  /* 0x727fffff0400780c */ /* 0x000fda0003f04070 */
[----:B01----:R-:W-:Y:S05]  /*2260*/  @!P0 BRA `(.L_x_943) ;  /* 0x0000000000108947 */ /* 0x003fea0003800000 */
[----:B------:R-:W-:-:S07]  /*2270*/  MOV R14, 0x2290 ;  /* 0x00002290000e7802 */ /* 0x000fce0000000f00 */
[----:B------:R-:W-:Y:S05]  /*2280*/  CALL.REL.NOINC `($__internal_18_$__cuda_sm20_sqrt_rn_f32_slowpath) ;  /* 0x0000005000047944 */ /* 0x000fea0003c00000 */
[----:B------:R-:W-:Y:S01]  /*2290*/  MOV R23, R4 ;  /* 0x0000000400177202 */ /* 0x000fe20000000f00 */
[----:B------:R-:W-:Y:S06]  /*22a0*/  BRA `(.L_x_944) ;  /* 0x0000000000107947 */ /* 0x000fec0003800000 */
.L_x_943:
[----:B------:R-:W-:Y:S01]  /*22b0*/  FMUL.FTZ R23, R2, R9 ;  /* 0x0000000902177220 */ /* 0x000fe20000410000 */
[----:B------:R-:W-:-:S03]  /*22c0*/  FMUL.FTZ R4, R9, 0.5 ;  /* 0x3f00000009047820 */ /* 0x000fc60000410000 */
[----:B------:R-:W-:-:S04]  /*22d0*/  FFMA R2, -R23, R23, R2 ;  /* 0x0000001717027223 */ /* 0x000fc80000000102 */
[----:B------:R-:W-:-:S07]  /*22e0*/  FFMA R23, R2, R4, R23 ;  /* 0x0000000402177223 */ /* 0x000fce0000000017 */
.L_x_944:
[----:B------:R-:W-:Y:S05]  /*22f0*/  BSYNC.RECONVERGENT B0 ;  /* 0x0000000000007941 */ /* 0x000fea0003800200 */
.L_x_942:
        /* <DEDUP_REMOVED lines=12> */
[----:B------:R-:W-:-:S07]  /*23c0*/  IMAD.MOV.U32 R22, RZ, RZ, R2 ;  /* 0x000000ffff167224 */ /* 0x000fce00078e0002 */
.L_x_946:
[----:B------:R-:W-:Y:S05]  /*23d0*/  BSYNC.RECONVERGENT B0 ;  /* 0x0000000000007941 */ /* 0x000fea0003800200 */
.L_x_945:
        /* <DEDUP_REMOVED lines=13> */
[----:B------:R-:W-:-:S07]  /*24b0*/  IMAD.MOV.U32 R21, RZ, RZ, R2 ;  /* 0x000000ffff157224 */ /* 0x000fce00078e0002 */
.L_x_948:
[----:B------:R-:W-:Y:S05]  /*24c0*/  BSYNC.RECONVERGENT B0 ;  /* 0x0000000000007941 */ /* 0x000fea0003800200 */
.L_x_947:
        /* <DEDUP_REMOVED lines=9> */
[----:B------:R-:W-:Y:S01]  /*2560*/  MOV R17, R3 ;  /* 0x0000000300117202 */ /* 0x000fe20000000f00 */
[----:B------:R-:W-:Y:S01]  /*2570*/  IMAD.MOV.U32 R12, RZ, RZ, R23 ;  /* 0x000000ffff0c7224 */ /* 0x000fe200078e0017 */
[----:B------:R-:W-:-:S07]  /*2580*/  MOV R4, 0x25a0 ;  /* 0x000025a000047802 */ /* 0x000fce0000000f00 */
[----:B------:R-:W-:Y:S05]  /*2590*/  CALL.REL.NOINC `($__internal_19_$__cuda_sm3x_div_rn_noftz_f32_slowpath) ;  /* 0x0000004c00987944 */ /* 0x000fea0003c00000 */
[----:B------:R-:W-:-:S07]  /*25a0*/  IMAD.MOV.U32 R4, RZ, RZ, R2 ;  /* 0x000000ffff047224 */ /* 0x000fce00078e0002 */
.L_x_950:
[----:B------:R-:W-:Y:S05]  /*25b0*/  BSYNC.RECONVERGENT B0 ;  /* 0x0000000000007941 */ /* 0x000fea0003800200 */
.L_x_949:
        /* <DEDUP_REMOVED lines=8> */
[----:B------:R-:W-:Y:S05]  /*2640*/  CALL.REL.NOINC `($__internal_17_$__cuda_sm20_rcp_rn_f32_slowpath) ;  /* 0x0000004800447944 */ /* 0x000fea0003c00000 */
[----:B------:R-:W-:Y:S01]  /*2650*/  IMAD.MOV.U32 R12, RZ, RZ, R9 ;  /* 0x000000ffff0c7224 */ /* 0x000fe200078e0009 */
[----:B------:R-:W-:Y:S06]  /*2660*/  BRA `(.L_x_953) ;  /* 0x0000000000107947 */ /* 0x000fec0003800000 */
.L_x_952:
[----:B------:R-:W0:Y:S02]  /*2670*/  MUFU.RCP R3, R22 ;  /* 0x0000001600037308 */ /* 0x000e240000001000 */
[----:B0-----:R-:W-:-:S04]  /*2680*/  FFMA R0, R3, R22, -1 ;  /* 0xbf80000003007423 */ /* 0x001fc80000000016 */
[----:B------:R-:W-:-:S04]  /*2690*/  FADD.FTZ R0, -R0, -RZ ;  /* 0x800000ff00007221 */ /* 0x000fc80000010100 */
[----:B------:R-:W-:-:S07]  /*26a0*/  FFMA R12, R3, R0, R3 ;  /* 0x00000000030c7223 */ /* 0x000fce0000000003 */
.L_x_953:
[----:B------:R-:W-:Y:S05]  /*26b0*/  BSYNC.RECONVERGENT B0 ;  /* 0x0000000000007941 */ /* 0x000fea0003800200 */
.L_x_951:
        /* <DEDUP_REMOVED lines=9> */
[----:B------:R-:W-:Y:S05]  /*2750*/  CALL.REL.NOINC `($__internal_17_$__cuda_sm20_rcp_rn_f32_slowpath) ;  /* 0x0000004800007944 */ /* 0x000fea0003c00000 */
[----:B------:R-:W-:Y:S01]  /*2760*/  IMAD.MOV.U32 R11, RZ, RZ, R9 ;  /* 0x000000ffff0b7224 */ /* 0x000fe200078e0009 */
[----:B------:R-:W-:Y:S06]  /*2770*/  BRA `(.L_x_956) ;  /* 0x0000000000107947 */ /* 0x000fec0003800000 */
.L_x_955:
[----:B------:R-:W0:Y:S02]  /*2780*/  MUFU.RCP R0, R21 ;  /* 0x0000001500007308 */ /* 0x000e240000001000 */
[----:B0-----:R-:W-:-:S04]  /*2790*/  FFMA R2, R0, R21, -1 ;  /* 0xbf80000000027423 */ /* 0x001fc80000000015 */
[----:B------:R-:W-:-:S04]  /*27a0*/  FADD.FTZ R11, -R2, -RZ ;  /* 0x800000ff020b7221 */ /* 0x000fc80000010100 */
[----:B------:R-:W-:-:S07]  /*27b0*/  FFMA R11, R0, R11, R0 ;  /* 0x0000000b000b7223 */ /* 0x000fce0000000000 */
.L_x_956:
[----:B------:R-:W-:Y:S05]  /*27c0*/  BSYNC.RECONVERGENT B0 ;  /* 0x0000000000007941 */ /* 0x000fea0003800200 */
.L_x_954:
        /* <DEDUP_REMOVED lines=11> */
[----:B------:R-:W-:Y:S05]  /*2880*/  CALL.REL.NOINC `($__internal_17_$__cuda_sm20_rcp_rn_f32_slowpath) ;  /* 0x0000004400b47944 */ /* 0x000fea0003c00000 */
[----:B------:R-:W-:Y:S05]  /*2890*/  BRA `(.L_x_959) ;  /* 0x0000000000107947 */ /* 0x000fea0003800000 */
.L_x_958:
[----:B------:R-:W0:Y:S02]  /*28a0*/  MUFU.RCP R9, R4 ;  /* 0x0000000400097308 */ /* 0x000e240000001000 */
[----:B0-----:R-:W-:-:S04]  /*28b0*/  FFMA R0, R9, R4, -1 ;  /* 0xbf80000009007423 */ /* 0x001fc80000000004 */
[----:B------:R-:W-:-:S04]  /*28c0*/  FADD.FTZ R0, -R0, -RZ ;  /* 0x800000ff00007221 */ /* 0x000fc80000010100 */
[----:B------:R-:W-:-:S07]  /*28d0*/  FFMA R9, R9, R0, R9 ;  /* 0x0000000009097223 */ /* 0x000fce0000000009 */
.L_x_959:
[----:B------:R-:W-:Y:S05]  /*28e0*/  BSYNC.RECONVERGENT B0 ;  /* 0x0000000000007941 */ /* 0x000fea0003800200 */
.L_x_957:
[----:B------:R-:W-:Y:S01]  /*28f0*/  FSEL R9, R9, 1.00000001504746621988e+30, P4 ;  /* 0x7149f2ca09097808 */ /* 0x000fe20002000000 */
[----:B------:R-:W0:Y:S01]  /*2900*/  LDCU UR8, c[0x0][0x3ac] ;  /* 0x00007580ff0877ac */ /* 0x000e220008000800 */
[--C-:B------:R-:W-:Y:S01]  /*2910*/  FADD R13, -R6, R3.reuse ;  /* 0x00000003060d7221 */ /* 0x100fe20000000100 */
[--C-:B------:R-:W-:Y:S01]  /*2920*/  FADD R14, -R8, R3.reuse ;  /* 0x00000003080e7221 */ /* 0x100fe20000000100 */
[----:B------:R-:W-:Y:S01]  /*2930*/  FADD R20, -R7, R3 ;  /* 0x0000000307147221 */ /* 0x000fe20000000100 */
[----:B------:R-:W-:Y:S01]  /*2940*/  FADD R3, RZ, -R6 ;  /* 0x80000006ff037221 */ /* 0x000fe20000000000 */
[----:B------:R-:W-:Y:S01]  /*2950*/  FADD R2, RZ, -R8 ;  /* 0x80000008ff027221 */ /* 0x000fe20000000000 */
[----:B------:R-:W-:Y:S01]  /*2960*/  FADD R16, RZ, -R7 ;  /* 0x80000007ff107221 */ /* 0x000fe20000000000 */
[----:B------:R-:W1:Y:S01]  /*2970*/  LDCU.64 UR4, c[0x0][0x3a0] ;  /* 0x00007400ff0477ac */ /* 0x000e620008000a00 */
[C---:B------:R-:W-:Y:S01]  /*2980*/  FMUL R0, R12.reuse, R13 ;  /* 0x0000000d0c007220 */ /* 0x040fe20000400000 */
[----:B------:R-:W-:Y:S01]  /*2990*/  FMUL R13, R11, R14 ;  /* 0x0000000e0b0d7220 */ /* 0x000fe20000400000 */
[----:B------:R-:W-:Y:S01]  /*29a0*/  FMUL R15, R9, R20 ;  /* 0x00000014090f7220 */ /* 0x000fe20000400000 */
[----:B------:R-:W-:Y:S01]  /*29b0*/  FMUL R3, R12, R3 ;  /* 0x000000030c037220 */ /* 0x000fe20000400000 */
[----:B------:R-:W-:Y:S01]  /*29c0*/  FMUL R2, R11, R2 ;  /* 0x000000020b027220 */ /* 0x000fe20000400000 */
[----:B------:R-:W-:-:S03]  /*29d0*/  FMUL R16, R9, R16 ;  /* 0x0000001009107220 */ /* 0x000fc60000400000 */
[CC--:B------:R-:W-:Y:S02]  /*29e0*/  FMNMX R14, R3.reuse, R0.reuse, !PT ;  /* 0x00000000030e7209 */ /* 0x0c0fe40007800000 */
[----:B------:R-:W-:Y:S02]  /*29f0*/  FMNMX R17, R2, R13, !PT ;  /* 0x0000000d02117209 */ /* 0x000fe40007800000 */
[----:B------:R-:W-:Y:S02]  /*2a00*/  FMNMX R19, R16, R15, !PT ;  /* 0x0000000f10137209 */ /* 0x000fe40007800000 */
[----:B------:R-:W-:Y:S02]  /*2a10*/  FMNMX R0, R3, R0, PT ;  /* 0x0000000003007209 */ /* 0x000fe40003800000 */
[----:B------:R-:W-:Y:S01]  /*2a20*/  FMNMX R13, R2, R13, PT ;  /* 0x0000000d020d7209 */ /* 0x000fe20003800000 */
[----:B-1----:R-:W-:Y:S01]  /*2a30*/  UIMAD.WIDE UR4, UR5, UR4, URZ ;  /* 0x00000004050472a5 */ /* 0x002fe2000f8e02ff */
[----:B------:R-:W-:-:S02]  /*2a40*/  FMNMX R15, R16, R15, PT ;  /* 0x0000000f100f7209 */ /* 0x000fc40003800000 */
[----:B------:R-:W-:Y:S02]  /*2a50*/  FMNMX3 R2, R14, R17, R19, PT ;  /* 0x000000110e027276 */ /* 0x000fe40003800013 */
[----:B------:R-:W-:Y:S01]  /*2a60*/  FMNMX3 R0, R0, R13, R15, !PT ;  /* 0x0000000d00007276 */ /* 0x000fe2000780000f */
[----:B------:R-:W-:Y:S01]  /*2a70*/  IMAD R14, R5, UR5, RZ ;  /* 0x00000005050e7c24 */ /* 0x000fe2000f8e02ff */
[C---:B0-----:R-:W-:Y:S01]  /*2a80*/  FMNMX R13, R2.reuse, UR8, PT ;  /* 0x00000008020d7c09 */ /* 0x041fe2000b800000 */
[----:B------:R-:W0:Y:S01]  /*2a90*/  LDCU.64 UR8, c[0x0][0x380] ;  /* 0x00007000ff0877ac */ /* 0x000e220008000a00 */
[----:B------:R-:W-:Y:S02]  /*2aa0*/  FSETP.GEU.AND P2, PT, R2, RZ, PT ;  /* 0x000000ff0200720b */ /* 0x000fe40003f4e000 */
[----:B------:R-:W-:Y:S02]  /*2ab0*/  FSETP.GEU.AND P0, PT, R13, R0, PT ;  /* 0x000000000d00720b */ /* 0x000fe40003f0e000 */
[----:B------:R-:W-:-:S02]  /*2ac0*/  SHF.R.S32.HI R19, RZ, 0x1f, R18 ;  /* 0x0000001fff137819 */ /* 0x000fc40000011412 */
[----:B------:R-:W-:Y:S02]  /*2ad0*/  SHF.R.S32.HI R3, RZ, 0x1f, R5 ;  /* 0x0000001fff037819 */ /* 0x000fe40000011405 */
[----:B------:R-:W-:Y:S01]  /*2ae0*/  SHF.R.S32.HI R13, RZ, 0x1f, R10 ;  /* 0x0000001fff0d7819 */ /* 0x000fe2000001140a */
[----:B------:R-:W-:-:S04]  /*2af0*/  IMAD.WIDE.U32 R18, R5, UR4, R18 ;  /* 0x0000000405127c25 */ /* 0x000fc8000f8e0012 */
[----:B------:R-:W-:Y:S01]  /*2b00*/  IMAD R0, R3, UR4, R14 ;  /* 0x0000000403007c24 */ /* 0x000fe2000f8e020e */
[----:B------:R-:W-:-:S04]  /*2b10*/  IADD3 R10, P1, PT, R10, R18, RZ ;  /* 0x000000120a0a7210 */ /* 0x000fc80007f3e0ff */
[----:B------:R-:W-:Y:S01]  /*2b20*/  IADD3.X R0, PT, PT, R13, R19, R0, P1, !PT ;  /* 0x000000130d007210 */ /* 0x000fe20000ffe400 */
[----:B0-----:R-:W-:Y:S08]  /*2b30*/  @P0 BRA P2, `(.L_x_960) ;  /* 0x0000000000400947 */ /* 0x001ff00001000000 */
[----:B------:R-:W0:Y:S01]  /*2b40*/  LDC.64 R8, c[0x3][0xa0] ;  /* 0x00c02800ff087b82 */ /* 0x000e220000000a00 */
[----:B------:R-:W-:-:S07]  /*2b50*/  IMAD R11, R0, 0x3, RZ ;  /* 0x00000003000b7824 */ /* 0x000fce00078e02ff */
[----:B------:R-:W1:Y:S08]  /*2b60*/  LDC R4, c[0x3][0x9c] ;  /* 0x00c02700ff047b82 */ /* 0x000e700000000800 */
[----:B------:R-:W2:Y:S01]  /*2b70*/  LDC.64 R2, c[0x0][0x390] ;  /* 0x0000e400ff027b82 */ /* 0x000ea20000000a00 */
[----:B0-----:R-:W-:Y:S01]  /*2b80*/  FMUL R6, R8, 255 ;  /* 0x437f000008067820 */ /* 0x001fe20000400000 */
[----:B------:R-:W-:-:S03]  /*2b90*/  FMUL R8, R9, 255 ;  /* 0x437f000009087820 */ /* 0x000fc60000400000 */
[----:B------:R-:W0:Y:S01]  /*2ba0*/  F2I.U32.TRUNC.NTZ R7, R6 ;  /* 0x0000000600077305 */ /* 0x000e22000020f000 */
[----:B-1----:R-:W-:-:S07]  /*2bb0*/  FMUL R4, R4, 255 ;  /* 0x437f000004047820 */ /* 0x002fce0000400000 */
        /* <DEDUP_REMOVED lines=8> */
.L_x_960:
        /* <DEDUP_REMOVED lines=12> */
[----:B------:R-:W-:Y:S02]  /*2d00*/  HFMA2 R4, -RZ, RZ, 0, 5.9604644775390625e-08 ;  /* 0x00000001ff047431 */ /* 0x000fe400000001ff */
[----:B------:R-:W-:Y:S02]  /*2d10*/  @!P1 IMAD.MOV R16, RZ, RZ, R33 ;  /* 0x000000ffff109224 */ /* 0x000fe400078e0221 */
[----:B------:R-:W-:-:S03]  /*2d20*/  FADD R17, -R6, R17 ;  /* 0x0000001106117221 */ /* 0x000fc60000000100 */
[----:B------:R-:W-:Y:S01]  /*2d30*/  I2FP.F32.S32 R16, R16 ;  /* 0x0000001000107245 */ /* 0x000fe20000201400 */
[----:B0-----:R-:W-:Y:S02]  /*2d40*/  VIADD R14, R13, 0x1 ;  /* 0x000000010d0e7836 */ /* 0x001fe40000000000 */
[----:B------:R-:W-:Y:S01]  /*2d50*/  @!P2 IMAD.MOV R14, RZ, RZ, R13 ;  /* 0x000000ffff0ea224 */ /* 0x000fe200078e020d */
[C---:B------:R-:W-:Y:S01]  /*2d60*/  SEL R20, R4.reuse, 0xffffffff, P0 ;  /* 0xffffffff04147807 */ /* 0x040fe20000000000 */
[----:B------:R-:W-:Y:S01]  /*2d70*/  FADD R22, -R7, R16 ;  /* 0x0000001007167221 */ /* 0x000fe20000000100 */
[C---:B------:R-:W-:Y:S02]  /*2d80*/  SEL R25, R4.reuse, 0xffffffff, P2 ;  /* 0xffffffff04197807 */ /* 0x040fe40001000000 */
[----:B------:R-:W-:Y:S02]  /*2d90*/  I2FP.F32.S32 R19, R14 ;  /* 0x0000000e00137245 */ /* 0x000fe40000201400 */
[----:B------:R-:W-:-:S03]  /*2da0*/  SEL R16, R4, 0xffffffff, P1 ;  /* 0xffffffff04107807 */ /* 0x000fc60000800000 */
[----:B------:R-:W-:Y:S01]  /*2db0*/  FADD R8, -R8, R19 ;  /* 0x0000001308087221 */ /* 0x000fe20000000100 */
[----:B------:R-:W-:Y:S06]  /*2dc0*/  BRA.U !UP0, `(.L_x_961) ;  /* 0x0000003d08287547 */ /* 0x000fec000b800000 */
[----:B------:R-:W0:Y:S01]  /*2dd0*/  LDC R18, c[0x0][0x39c] ;  /* 0x0000e700ff127b82 */ /* 0x000e220000000800 */
[----:B------:R-:W-:Y:S01]  /*2de0*/  BSSY.RECONVERGENT B0, `(.L_x_962) ;  /* 0x00003da000007945 */ /* 0x000fe20003800200 */
[----:B------:R-:W-:Y:S01]  /*2df0*/  FMUL R27, R12, R17 ;  /* 0x000000110c1b7220 */ /* 0x000fe20000400000 */
[----:B------:R-:W-:Y:S01]  /*2e00*/  FMUL R24, R11, R8 ;  /* 0x000000080b187220 */ /* 0x000fe20000400000 */
[----:B------:R-:W-:Y:S01]  /*2e10*/  FMUL R22, R9, R22 ;  /* 0x0000001609167220 */ /* 0x000fe20000400000 */
[----:B------:R-:W-:Y:S01]  /*2e20*/  IMAD.MOV.U32 R8, RZ, RZ, R13 ;  /* 0x000000ffff087224 */ /* 0x000fe200078e000d */
[----:B------:R-:W1:Y:S05]  /*2e30*/  BMOV.32.CLEAR R6, B0 ;  /* 0x0000000000067355 */ /* 0x000e6a0000100000 */
[----:B------:R-:W-:-:S02]  /*2e40*/  IMAD.MOV.U32 R17, RZ, RZ, RZ ;  /* 0x000000ffff117224 */ /* 0x000fc400078e00ff */
[----:B------:R-:W-:Y:S02]  /*2e50*/  IMAD.MOV.U32 R14, RZ, RZ, -0x1 ;  /* 0xffffffffff0e7424 */ /* 0x000fe400078e00ff */
[----:B------:R-:W-:Y:S02]  /*2e60*/  IMAD.MOV.U32 R31, RZ, RZ, RZ ;  /* 0x000000ffff1f7224 */ /* 0x000fe400078e00ff */
[----:B0-----:R-:W-:-:S04]  /*2e70*/  IMAD R23, R18, R18, RZ ;  /* 0x0000001212177224 */ /* 0x001fc800078e02ff */
[----:B------:R-:W-:-:S04]  /*2e80*/  IMAD R18, R23, R18, RZ ;  /* 0x0000001217127224 */ /* 0x000fc800078e02ff */
[-C--:B------:R-:W-:Y:S01]  /*2e90*/  IMAD R3, R3, R18.reuse, RZ ;  /* 0x0000001203037224 */ /* 0x080fe200078e02ff */
[----:B------:R-:W-:Y:S01]  /*2ea0*/  SHF.R.S32.HI R4, RZ, 0x1f, R18 ;  /* 0x0000001fff047819 */ /* 0x000fe20000011412 */
[----:B------:R-:W-:-:S04]  /*2eb0*/  IMAD.WIDE.U32 R18, R5, R18, RZ ;  /* 0x0000001205127225 */ /* 0x000fc800078e00ff */
[----:B------:R-:W-:-:S04]  /*2ec0*/  IMAD R3, R5, R4, R3 ;  /* 0x0000000405037224 */ /* 0x000fc800078e0203 */
[----:B-1----:R-:W-:-:S07]  /*2ed0*/  IMAD.IADD R29, R19, 0x1, R3 ;  /* 0x00000001131d7824 */ /* 0x002fce00078e0203 */
.L_x_1051:
[----:B------:R-:W0:Y:S02]  /*2ee0*/  LDC R13, c[0x0][0x3ac] ;  /* 0x0000eb00ff0d7b82 */ /* 0x000e240000000800 */
[----:B0-----:R-:W-:-:S13]  /*2ef0*/  FSETP.GE.AND P0, PT, R17, R13, PT ;  /* 0x0000000d1100720b */ /* 0x001fda0003f06000 */
[----:B-12---:R-:W-:Y:S05]  /*2f00*/  @P0 BRA `(.L_x_961) ;  /* 0x0000003800d80947 */ /* 0x006fea0003800000 */
        /* <DEDUP_REMOVED lines=24> */
.L_x_963:
[----:B------:R-:W-:-:S13]  /*3090*/  FSETP.GT.AND P0, PT, R17, R2, PT ;  /* 0x000000021100720b */ /* 0x000fda0003f04000 */
[----:B------:R-:W-:Y:S05]  /*30a0*/  @P0 BRA `(.L_x_961) ;  /* 0x0000003800700947 */ /* 0x000fea0003800000 */
.L_x_965:
[----:B------:R-:W0:Y:S05]  /*30b0*/  BMOV.32.CLEAR R14, B0 ;  /* 0x00000000000e7355 */ /* 0x000e2a0000100000 */
[C---:B------:R-:W-:Y:S01]  /*30c0*/  FSETP.GEU.AND P0, PT, R27.reuse, R22, PT ;  /* 0x000000161b00720b */ /* 0x040fe20003f0e000 */
[----:B0-----:R0:W-:Y:S05]  /*30d0*/  BMOV.32 B0, R14 ;  /* 0x0000000e00007356 */ /* 0x0011ea0000000000 */
[----:B------:R-:W-:Y:S01]  /*30e0*/  FSETP.GEU.OR P0, PT, R27, R24, P0 ;  /* 0x000000181b00720b */ /* 0x000fe2000070e400 */
[----:B------:R-:W1:Y:S05]  /*30f0*/  BMOV.32.CLEAR R26, B0 ;  /* 0x00000000001a7355 */ /* 0x000e6a0000100000 */
[----:B------:R-:W-:Y:S04]  /*3100*/  BSSY.RECONVERGENT B0, `(.L_x_966) ;  /* 0x0000018000007945 */ /* 0x000fe80003800200 */
[----:B------:R-:W2:Y:S05]  /*3110*/  BMOV.32.CLEAR R28, B0 ;  /* 0x00000000001c7355 */ /* 0x000eaa0000100000 */
[----:B-1----:R1:W-:Y:S05]  /*3120*/  BMOV.32 B0, R26 ;  /* 0x0000001a00007356 */ /* 0x0023ea0000000000 */
[----:B------:R-:W-:Y:S01]  /*3130*/  @!P0 FADD R35, |R12|, R27 ;  /* 0x0000001b0c238221 */ /* 0x000fe20000000200 */
[----:B0-----:R-:W-:Y:S01]  /*3140*/  @!P0 MOV R14, RZ ;  /* 0x000000ff000e8202 */ /* 0x001fe20000000f00 */
[----:B------:R-:W-:-:S02]  /*3150*/  @!P0 IMAD.MOV.U32 R32, RZ, RZ, R24 ;  /* 0x000000ffff208224 */ /* 0x000fc400078e0018 */
[----:B------:R-:W-:Y:S02]  /*3160*/  @!P0 IMAD.MOV.U32 R34, RZ, RZ, R22 ;  /* 0x000000ffff228224 */ /* 0x000fe400078e0016 */
[----:B------:R-:W-:Y:S01]  /*3170*/  @!P0 IMAD.MOV.U32 R17, RZ, RZ, R27 ;  /* 0x000000ffff118224 */ /* 0x000fe200078e001b */
[----:B-12---:R-:W-:Y:S06]  /*3180*/  @!P0 BRA `(.L_x_967) ;  /* 0x0000000000348947 */ /* 0x006fec0003800000 */
[----:B------:R-:W-:-:S13]  /*3190*/  FSETP.GEU.AND P1, PT, R24, R22, PT ;  /* 0x000000161800720b */ /* 0x000fda0003f2e000 */
[--C-:B------:R-:W-:Y:S02]  /*31a0*/  @!P1 IMAD.MOV.U32 R35, RZ, RZ, R27.reuse ;  /* 0x000000ffff239224 */ /* 0x100fe400078e001b */
[--C-:B------:R-:W-:Y:S01]  /*31b0*/  @!P1 FADD R32, |R11|, R24.reuse ;  /* 0x000000180b209221 */ /* 0x100fe20000000200 */
[----:B------:R-:W-:Y:S01]  /*31c0*/  @!P1 MOV R34, R22 ;  /* 0x0000001600229202 */ /* 0x000fe20000000f00 */
[----:B------:R-:W-:Y:S02]  /*31d0*/  @!P1 IMAD.MOV.U32 R17, RZ, RZ, R24 ;  /* 0x000000ffff119224 */ /* 0x000fe400078e0018 */
[----:B------:R-:W-:Y:S01]  /*31e0*/  @P1 FADD R34, |R9|, R22 ;  /* 0x0000001609221221 */ /* 0x000fe20000000200 */
[----:B------:R-:W-:Y:S01]  /*31f0*/  @!P1 IMAD.MOV.U32 R14, RZ, RZ, 0x1 ;  /* 0x00000001ff0e9424 */ /* 0x000fe200078e00ff */
[----:B------:R-:W-:Y:S01]  /*3200*/  @P1 IADD3 R33, PT, PT, R16, R33, RZ ;  /* 0x0000002110211210 */ /* 0x000fe20007ffe0ff */
[----:B------:R-:W-:Y:S02]  /*3210*/  @P1 IMAD.MOV.U32 R35, RZ, RZ, R27 ;  /* 0x000000ffff231224 */ /* 0x000fe400078e001b */
[----:B------:R-:W-:-:S02]  /*3220*/  @P1 IMAD.MOV.U32 R32, RZ, RZ, R24 ;  /* 0x000000ffff201224 */ /* 0x000fc400078e0018 */
[----:B------:R-:W-:Y:S02]  /*3230*/  @P1 IMAD.MOV.U32 R17, RZ, RZ, R22 ;  /* 0x000000ffff111224 */ /* 0x000fe400078e0016 */
[----:B------:R-:W-:Y:S02]  /*3240*/  @!P1 IMAD.IADD R8, R25, 0x1, R8 ;  /* 0x0000000119089824 */ /* 0x000fe400078e0208 */
[----:B------:R-:W-:-:S07]  /*3250*/  @P1 IMAD.MOV.U32 R14, RZ, RZ, 0x2 ;  /* 0x00000002ff0e1424 */ /* 0x000fce00078e00ff */
.L_x_967:
[----:B------:R-:W0:Y:S05]  /*3260*/  BMOV.32.CLEAR R22, B0 ;  /* 0x0000000000167355 */ /* 0x000e2a0000100000 */
[----:B------:R1:W-:Y:S05]  /*3270*/  BMOV.32 B0, R28 ;  /* 0x0000001c00007356 */ /* 0x0003ea0000000000 */
[----:B------:R-:W-:Y:S05]  /*3280*/  BSYNC.RECONVERGENT B0 ;  /* 0x0000000000007941 */ /* 0x000fea0003800200 */
.L_x_966:
[----:B------:R-:W2:Y:S01]  /*3290*/  LDC R26, c[0x0][0x3a8] ;  /* 0x0000ea00ff1a7b82 */ /* 0x000ea20000000800 */
[----:B------:R-:W-:Y:S01]  /*32a0*/  VIADD R27, R31, 0x1 ;  /* 0x000000011f1b7836 */ /* 0x000fe20000000000 */
[----:B------:R-:W-:Y:S01]  /*32b0*/  FSETP.GE.AND P1, PT, R17, R13, PT ;  /* 0x0000000d1100720b */ /* 0x000fe20003f26000 */
[----:B0-----:R0:W-:Y:S05]  /*32c0*/  BMOV.32 B0, R22 ;  /* 0x0000001600007356 */ /* 0x0011ea0000000000 */
[----:B------:R-:W-:Y:S01]  /*32d0*/  @!P0 IMAD.IADD R15, R20, 0x1, R15 ;  /* 0x00000001140f8824 */ /* 0x000fe200078e020f */
[----:B--2---:R-:W-:-:S13]  /*32e0*/  ISETP.GE.OR P1, PT, R27, R26, P1 ;  /* 0x0000001a1b00720c */ /* 0x004fda0000f26670 */
[----:B0-----:R-:W-:Y:S05]  /*32f0*/  @P1 BRA `(.L_x_961) ;  /* 0x0000003400dc1947 */ /* 0x001fea0003800000 */
        /* <DEDUP_REMOVED lines=18> */
[----:B-1----:R-:W2:Y:S01]  /*3420*/  LDG.E.S8.CONSTANT R28, desc[UR6][R36.64] ;  /* 0x00000006241c7981 */ /* 0x002ea2000c1e9300 */
[----:B0-----:R0:W-:Y:S05]  /*3430*/  BMOV.32 B0, R24 ;  /* 0x0000001800007356 */ /* 0x0011ea0000000000 */
[----:B--2---:R-:W-:-:S13]  /*3440*/  ISETP.GT.AND P0, PT, R28, -0x1, PT ;  /* 0xffffffff1c00780c */ /* 0x004fda0003f04270 */
[----:B0-----:R-:W-:Y:S05]  /*3450*/  @P0 BRA `(.L_x_964) ;  /* 0x0000003400c40947 */ /* 0x001fea0003800000 */
[----:B------:R-:W-:Y:S05]  /*3460*/  BRA `(.L_x_969) ;  /* 0x0000000000087947 */ /* 0x000fea0003800000 */
.L_x_968:
[----:B------:R-:W-:-:S13]  /*3470*/  FSETP.GT.AND P0, PT, R17, R2, PT ;  /* 0x000000021100720b */ /* 0x000fda0003f04000 */
[----:B------:R-:W-:Y:S05]  /*3480*/  @P0 BRA `(.L_x_961) ;  /* 0x0000003400780947 */ /* 0x000fea0003800000 */
.L_x_969:
[----:B------:R-:W0:Y:S05]  /*3490*/  BMOV.32.CLEAR R14, B0 ;  /* 0x00000000000e7355 */ /* 0x000e2a0000100000 */
[C---:B------:R-:W-:Y:S01]  /*34a0*/  FSETP.GEU.AND P0, PT, R35.reuse, R34, PT ;  /* 0x000000222300720b */ /* 0x040fe20003f0e000 */
[----:B0-----:R0:W-:Y:S05]  /*34b0*/  BMOV.32 B0, R14 ;  /* 0x0000000e00007356 */ /* 0x0011ea0000000000 */
[----:B------:R-:W-:Y:S01]  /*34c0*/  FSETP.GEU.OR P0, PT, R35, R32, P0 ;  /* 0x000000202300720b */ /* 0x000fe2000070e400 */
[----:B-1----:R-:W1:Y:S05]  /*34d0*/  BMOV.32.CLEAR R28, B0 ;  /* 0x00000000001c7355 */ /* 0x002e6a0000100000 */
[----:B------:R-:W-:Y:S04]  /*34e0*/  BSSY.RECONVERGENT B0, `(.L_x_970) ;  /* 0x0000018000007945 */ /* 0x000fe80003800200 */
[----:B------:R-:W2:Y:S05]  /*34f0*/  BMOV.32.CLEAR R36, B0 ;  /* 0x0000000000247355 */ /* 0x000eaa0000100000 */
[----:B-1----:R1:W-:Y:S05]  /*3500*/  BMOV.32 B0, R28 ;  /* 0x0000001c00007356 */ /* 0x0023ea0000000000 */
[----:B------:R-:W-:Y:S01]  /*3510*/  @!P0 FADD R27, |R12|, R35 ;  /* 0x000000230c1b8221 */ /* 0x000fe20000000200 */
[----:B0-----:R-:W-:Y:S01]  /*3520*/  @!P0 IMAD.MOV.U32 R14, RZ, RZ, RZ ;  /* 0x000000ffff0e8224 */ /* 0x001fe200078e00ff */
[----:B------:R-:W-:Y:S01]  /*3530*/  @!P0 MOV R24, R34 ;  /* 0x0000002200188202 */ /* 0x000fe20000000f00 */
[----:B------:R-:W-:-:S02]  /*3540*/  @!P0 IMAD.MOV.U32 R22, RZ, RZ, R32 ;  /* 0x000000ffff168224 */ /* 0x000fc400078e0020 */
[----:B------:R-:W-:Y:S01]  /*3550*/  @!P0 IMAD.MOV.U32 R17, RZ, RZ, R35 ;  /* 0x000000ffff118224 */ /* 0x000fe200078e0023 */
[----:B-12---:R-:W-:Y:S06]  /*3560*/  @!P0 BRA `(.L_x_971) ;  /* 0x0000000000348947 */ /* 0x006fec0003800000 */
[----:B------:R-:W-:-:S13]  /*3570*/  FSETP.GEU.AND P1, PT, R32, R34, PT ;  /* 0x000000222000720b */ /* 0x000fda0003f2e000 */
[--C-:B------:R-:W-:Y:S02]  /*3580*/  @!P1 IMAD.MOV.U32 R27, RZ, RZ, R35.reuse ;  /* 0x000000ffff1b9224 */ /* 0x100fe400078e0023 */
[----:B------:R-:W-:Y:S01]  /*3590*/  @!P1 FADD R22, |R11|, R32 ;  /* 0x000000200b169221 */ /* 0x000fe20000000200 */
[--C-:B------:R-:W-:Y:S01]  /*35a0*/  @!P1 IMAD.MOV.U32 R24, RZ, RZ, R34.reuse ;  /* 0x000000ffff189224 */ /* 0x100fe200078e0022 */
[----:B------:R-:W-:Y:S01]  /*35b0*/  @!P1 MOV R17, R32 ;  /* 0x0000002000119202 */ /* 0x000fe20000000f00 */
[----:B------:R-:W-:Y:S02]  /*35c0*/  @!P1 IMAD.MOV.U32 R14, RZ, RZ, 0x1 ;  /* 0x00000001ff0e9424 */ /* 0x000fe400078e00ff */
[----:B------:R-:W-:Y:S01]  /*35d0*/  @P1 FADD R24, |R9|, R34 ;  /* 0x0000002209181221 */ /* 0x000fe20000000200 */
[----:B------:R-:W-:Y:S02]  /*35e0*/  @P1 IMAD.MOV.U32 R27, RZ, RZ, R35 ;  /* 0x000000ffff1b1224 */ /* 0x000fe400078e0023 */
[----:B------:R-:W-:-:S02]  /*35f0*/  @P1 IMAD.MOV.U32 R22, RZ, RZ, R32 ;  /* 0x000000ffff161224 */ /* 0x000fc400078e0020 */
[----:B------:R-:W-:Y:S02]  /*3600*/  @P1 IMAD.MOV.U32 R17, RZ, RZ, R34 ;  /* 0x000000ffff111224 */ /* 0x000fe400078e0022 */
[----:B------:R-:W-:Y:S02]  /*3610*/  @!P1 IMAD.IADD R8, R25, 0x1, R8 ;  /* 0x0000000119089824 */ /* 0x000fe400078e0208 */
[----:B------:R-:W-:Y:S02]  /*3620*/  @P1 IMAD.IADD R33, R16, 0x1, R33 ;  /* 0x0000000110211824 */ /* 0x000fe400078e0221 */
[----:B------:R-:W-:-:S07]  /*3630*/  @P1 IMAD.MOV.U32 R14, RZ, RZ, 0x2 ;  /* 0x00000002ff0e1424 */ /* 0x000fce00078e00ff */
.L_x_971:
[----:B------:R-:W0:Y:S05]  /*3640*/  BMOV.32.CLEAR R28, B0 ;  /* 0x00000000001c7355 */ /* 0x000e2a0000100000 */
[----:B------:R1:W-:Y:S05]  /*3650*/  BMOV.32 B0, R36 ;  /* 0x0000002400007356 */ /* 0x0003ea0000000000 */
[----:B------:R-:W-:Y:S05]  /*3660*/  BSYNC.RECONVERGENT B0 ;  /* 0x0000000000007941 */ /* 0x000fea0003800200 */
.L_x_970:
[----:B------:R-:W-:Y:S01]  /*3670*/  FSETP.GE.AND P1, PT, R17, R13, PT ;  /* 0x0000000d1100720b */ /* 0x000fe20003f26000 */
[----:B0-----:R0:W-:Y:S05]  /*3680*/  BMOV.32 B0, R28 ;  /* 0x0000001c00007356 */ /* 0x0011ea0000000000 */
[----:B------:R-:W-:Y:S01]  /*3690*/  IADD3 R35, PT, PT, R31, 0x2, RZ ;  /* 0x000000021f237810 */ /* 0x000fe20007ffe0ff */
[----:B------:R-:W-:-:S03]  /*36a0*/  @!P0 IMAD.IADD R15, R20, 0x1, R15 ;  /* 0x00000001140f8824 */ /* 0x000fc600078e020f */
[----:B------:R-:W-:-:S13]  /*36b0*/  ISETP.GE.OR P1, PT, R35, R26, P1 ;  /* 0x0000001a2300720c */ /* 0x000fda0000f26670 */
        /* <DEDUP_REMOVED lines=24> */
.L_x_972:
[----:B------:R-:W-:-:S13]  /*3840*/  FSETP.GT.AND P0, PT, R17, R2, PT ;  /* 0x000000021100720b */ /* 0x000fda0003f04000 */
[----:B------:R-:W-:Y:S05]  /*3850*/  @P0 BRA `(.L_x_961) ;  /* 0x0000003000840947 */ /* 0x000fea0003800000 */
.L_x_973:
[----:B------:R-:W0:Y:S05]  /*3860*/  BMOV.32.CLEAR R14, B0 ;  /* 0x00000000000e7355 */ /* 0x000e2a0000100000 */
[C---:B------:R-:W-:Y:S01]  /*3870*/  FSETP.GEU.AND P0, PT, R27.reuse, R24, PT ;  /* 0x000000181b00720b */ /* 0x040fe20003f0e000 */
[----:B0-----:R0:W-:Y:S05]  /*3880*/  BMOV.32 B0, R14 ;  /* 0x0000000e00007356 */ /* 0x0011ea0000000000 */
[----:B------:R-:W-:Y:S01]  /*3890*/  FSETP.GEU.OR P0, PT, R27, R22, P0 ;  /* 0x000000161b00720b */ /* 0x000fe2000070e400 */
[----:B------:R-:W2:Y:S05]  /*38a0*/  BMOV.32.CLEAR R28, B0 ;  /* 0x00000000001c7355 */ /* 0x000eaa0000100000 */
[----:B------:R-:W-:Y:S04]  /*38b0*/  BSSY.RECONVERGENT B0, `(.L_x_974) ;  /* 0x0000018000007945 */ /* 0x000fe80003800200 */
[----:B-1----:R-:W1:Y:S05]  /*38c0*/  BMOV.32.CLEAR R36, B0 ;  /* 0x0000000000247355 */ /* 0x002e6a0000100000 */
[----:B--2---:R2:W-:Y:S05]  /*38d0*/  BMOV.32 B0, R28 ;  /* 0x0000001c00007356 */ /* 0x0045ea0000000000 */
[----:B------:R-:W-:Y:S01]  /*38e0*/  @!P0 FADD R35, |R12|, R27 ;  /* 0x0000001b0c238221 */ /* 0x000fe20000000200 */
[----:B0-----:R-:W-:-:S02]  /*38f0*/  @!P0 IMAD.MOV.U32 R14, RZ, RZ, RZ ;  /* 0x000000ffff0e8224 */ /* 0x001fc400078e00ff */
[----:B------:R-:W-:Y:S02]  /*3900*/  @!P0 IMAD.MOV.U32 R32, RZ, RZ, R22 ;  /* 0x000000ffff208224 */ /* 0x000fe400078e0016 */
[----:B------:R-:W-:Y:S02]  /*3910*/  @!P0 IMAD.MOV.U32 R34, RZ, RZ, R24 ;  /* 0x000000ffff228224 */ /* 0x000fe400078e0018 */
[----:B------:R-:W-:Y:S01]  /*3920*/  @!P0 IMAD.MOV.U32 R17, RZ, RZ, R27 ;  /* 0x000000ffff118224 */ /* 0x000fe200078e001b */
[----:B-12---:R-:W-:Y:S06]  /*3930*/  @!P0 BRA `(.L_x_975) ;  /* 0x0000000000348947 */ /* 0x006fec0003800000 */
[----:B------:R-:W-:-:S13]  /*3940*/  FSETP.GEU.AND P1, PT, R22, R24, PT ;  /* 0x000000181600720b */ /* 0x000fda0003f2e000 */
[----:B------:R-:W-:Y:S01]  /*3950*/  @!P1 MOV R35, R27 ;  /* 0x0000001b00239202 */ /* 0x000fe20000000f00 */
[----:B------:R-:W-:Y:S01]  /*3960*/  @!P1 FADD R32, |R11|, R22 ;  /* 0x000000160b209221 */ /* 0x000fe20000000200 */
[----:B------:R-:W-:Y:S01]  /*3970*/  @!P1 IMAD.MOV.U32 R34, RZ, RZ, R24 ;  /* 0x000000ffff229224 */ /* 0x000fe200078e0018 */
[----:B------:R-:W-:Y:S01]  /*3980*/  @!P1 MOV R14, 0x1 ;  /* 0x00000001000e9802 */ /* 0x000fe20000000f00 */
[----:B------:R-:W-:Y:S02]  /*3990*/  @!P1 IMAD.MOV.U32 R17, RZ, RZ, R22 ;  /* 0x000000ffff119224 */ /* 0x000fe400078e0016 */
[----:B------:R-:W-:Y:S01]  /*39a0*/  @P1 FADD R34, |R9|, R24 ;  /* 0x0000001809221221 */ /* 0x000fe20000000200 */
[----:B------:R-:W-:Y:S02]  /*39b0*/  @P1 IMAD.MOV.U32 R35, RZ, RZ, R27 ;  /* 0x000000ffff231224 */ /* 0x000fe400078e001b */
[----:B------:R-:W-:Y:S02]  /*39c0*/  @P1 IMAD.MOV.U32 R32, RZ, RZ, R22 ;  /* 0x000000ffff201224 */ /* 0x000fe400078e0016 */
[----:B------:R-:W-:-:S02]  /*39d0*/  @P1 IMAD.MOV.U32 R17, RZ, RZ, R24 ;  /* 0x000000ffff111224 */ /* 0x000fc400078e0018 */
[----:B------:R-:W-:Y:S02]  /*39e0*/  @!P1 IMAD.IADD R8, R25, 0x1, R8 ;  /* 0x0000000119089824 */ /* 0x000fe400078e0208 */
[----:B------:R-:W-:Y:S02]  /*39f0*/  @P1 IMAD.IADD R33, R16, 0x1, R33 ;  /* 0x0000000110211824 */ /* 0x000fe400078e0221 */
[----:B------:R-:W-:-:S07]  /*3a00*/  @P1 IMAD.MOV.U32 R14, RZ, RZ, 0x2 ;  /* 0x00000002ff0e1424 */ /* 0x000fce00078e00ff */
.L_x_975:
[----:B------:R-:W0:Y:S05]  /*3a10*/  BMOV.32.CLEAR R22, B0 ;  /* 0x0000000000167355 */ /* 0x000e2a0000100000 */
[----:B------:R1:W-:Y:S05]  /*3a20*/  BMOV.32 B0, R36 ;  /* 0x0000002400007356 */ /* 0x0003ea0000000000 */
[----:B------:R-:W-:Y:S05]  /*3a30*/  BSYNC.RECONVERGENT B0 ;  /* 0x0000000000007941 */ /* 0x000fea0003800200 */
.L_x_974:
[----:B------:R-:W-:Y:S01]  /*3a40*/  VIADD R27, R31, 0x3 ;  /* 0x000000031f1b7836 */ /* 0x000fe20000000000 */
[----:B------:R-:W-:Y:S01]  /*3a50*/  FSETP.GE.AND P1, PT, R17, R13, PT ;  /* 0x0000000d1100720b */ /* 0x000fe20003f26000 */
[----:B0-----:R0:W-:Y:S05]  /*3a60*/  BMOV.32 B0, R22 ;  /* 0x0000001600007356 */ /* 0x0011ea0000000000 */
[----:B------:R-:W-:Y:S01]  /*3a70*/  ISETP.GE.OR P1, PT, R27, R26, P1 ;  /* 0x0000001a1b00720c */ /* 0x000fe20000f26670 */
[----:B------:R-:W-:-:S12]  /*3a80*/  @!P0 IMAD.IADD R15, R20, 0x1, R15 ;  /* 0x00000001140f8824 */ /* 0x000fd800078e020f */
        /* <DEDUP_REMOVED lines=14> */
[--C-:B-1----:R-:W-:Y:S02]  /*3b70*/  IADD3 R36, P0, P1, R3, R18, R22.reuse ;  /* 0x0000001203247210 */ /* 0x102fe4000791e016 */
        /* <DEDUP_REMOVED lines=9> */
.L_x_976:
[----:B------:R-:W-:-:S13]  /*3c10*/  FSETP.GT.AND P0, PT, R17, R2, PT ;  /* 0x000000021100720b */ /* 0x000fda0003f04000 */
[----:B------:R-:W-:Y:S05]  /*3c20*/  @P0 BRA `(.L_x_961) ;  /* 0x0000002c00900947 */ /* 0x000fea0003800000 */
.L_x_977:
        /* <DEDUP_REMOVED lines=16> */
[----:B------:R-:W-:Y:S01]  /*3d30*/  @!P1 FADD R22, |R11|, R32 ;  /* 0x000000200b169221 */ /* 0x000fe20000000200 */
[----:B------:R-:W-:Y:S01]  /*3d40*/  @!P1 IMAD.MOV.U32 R24, RZ, RZ, R34 ;  /* 0x000000ffff189224 */ /* 0x000fe200078e0022 */
[----:B------:R-:W-:Y:S01]  /*3d50*/  @P1 MOV R22, R32 ;  /* 0x0000002000161202 */ /* 0x000fe20000000f00 */
[----:B------:R-:W-:Y:S02]  /*3d60*/  @!P1 IMAD.MOV.U32 R17, RZ, RZ, R32 ;  /* 0x000000ffff119224 */ /* 0x000fe400078e0020 */
[----:B------:R-:W-:Y:S01]  /*3d70*/  @P1 FADD R24, |R9|, R34 ;  /* 0x0000002209181221 */ /* 0x000fe20000000200 */
[----:B------:R-:W-:Y:S01]  /*3d80*/  @!P1 IMAD.MOV.U32 R14, RZ, RZ, 0x1 ;  /* 0x00000001ff0e9424 */ /* 0x000fe200078e00ff */
[----:B------:R-:W-:Y:S01]  /*3d90*/  @P1 IADD3 R33, PT, PT, R16, R33, RZ ;  /* 0x0000002110211210 */ /* 0x000fe20007ffe0ff */
[----:B------:R-:W-:-:S02]  /*3da0*/  @P1 IMAD.MOV.U32 R27, RZ, RZ, R35 ;  /* 0x000000ffff1b1224 */ /* 0x000fc400078e0023 */
[----:B------:R-:W-:Y:S02]  /*3db0*/  @P1 IMAD.MOV.U32 R17, RZ, RZ, R34 ;  /* 0x000000ffff111224 */ /* 0x000fe400078e0022 */
[----:B------:R-:W-:Y:S02]  /*3dc0*/  @!P1 IMAD.IADD R8, R25, 0x1, R8 ;  /* 0x0000000119089824 */ /* 0x000fe400078e0208 */
[----:B------:R-:W-:-:S07]  /*3dd0*/  @P1 IMAD.MOV.U32 R14, RZ, RZ, 0x2 ;  /* 0x00000002ff0e1424 */ /* 0x000fce00078e00ff */
.L_x_979:
[----:B------:R-:W0:Y:S05]  /*3de0*/  BMOV.32.CLEAR R28, B0 ;  /* 0x00000000001c7355 */ /* 0x000e2a0000100000 */
[----:B------:R1:W-:Y:S05]  /*3df0*/  BMOV.32 B0, R36 ;  /* 0x0000002400007356 */ /* 0x0003ea0000000000 */
[----:B------:R-:W-:Y:S05]  /*3e00*/  BSYNC.RECONVERGENT B0 ;  /* 0x0000000000007941 */ /* 0x000fea0003800200 */
.L_x_978:
[----:B------:R-:W-:Y:S01]  /*3e10*/  VIADD R35, R31, 0x4 ;  /* 0x000000041f237836 */ /* 0x000fe20000000000 */
[----:B------:R-:W-:Y:S01]  /*3e20*/  FSETP.GE.AND P1, PT, R17, R13, PT ;  /* 0x0000000d1100720b */ /* 0x000fe20003f26000 */
[----:B0-----:R0:W-:Y:S05]  /*3e30*/  BMOV.32 B0, R28 ;  /* 0x0000001c00007356 */ /* 0x0011ea0000000000 */
[----:B------:R-:W-:Y:S01]  /*3e40*/  ISETP.GE.OR P1, PT, R35, R26, P1 ;  /* 0x0000001a2300720c */ /* 0x000fe20000f26670 */
[----:B------:R-:W-:-:S12]  /*3e50*/  @!P0 IMAD.IADD R15, R20, 0x1, R15 ;  /* 0x00000001140f8824 */ /* 0x000fd800078e020f */
[----:B0-----:R-:W-:Y:S05]  /*3e60*/  @P1 BRA `(.L_x_961) ;  /* 0x0000002c00001947 */ /* 0x001fea0003800000 */
        /* <DEDUP_REMOVED lines=11> */
.L_x_980:
        /* <DEDUP_REMOVED lines=10> */
.L_x_981:
        /* <DEDUP_REMOVED lines=9> */
[----:B------:R-:W-:Y:S01]  /*4050*/  @P0 FADD R32, |R9|, R24 ;  /* 0x0000001809200221 */ /* 0x000fe20000000200 */
[----:B------:R-:W-:Y:S01]  /*4060*/  @P0 IMAD.MOV.U32 R34, RZ, RZ, R22 ;  /* 0x000000ffff220224 */ /* 0x000fe200078e0016 */
[----:B------:R-:W-:Y:S01]  /*4070*/  @!P0 MOV R32, R24 ;  /* 0x0000001800208202 */ /* 0x000fe20000000f00 */
[----:B------:R-:W-:Y:S02]  /*4080*/  @P0 IMAD.MOV.U32 R17, RZ, RZ, R24 ;  /* 0x000000ffff110224 */ /* 0x000fe400078e0018 */
[----:B------:R-:W-:Y:S01]  /*4090*/  @!P0 FADD R34, |R11|, R22 ;  /* 0x000000160b228221 */ /* 0x000fe20000000200 */
[----:B0-----:R-:W-:Y:S01]  /*40a0*/  @P0 IMAD.MOV.U32 R14, RZ, RZ, 0x2 ;  /* 0x00000002ff0e0424 */ /* 0x001fe200078e00ff */
[----:B------:R-:W-:Y:S01]  /*40b0*/  @!P0 IADD3 R8, PT, PT, R25, R8, RZ ;  /* 0x0000000819088210 */ /* 0x000fe20007ffe0ff */
[----:B------:R-:W-:-:S02]  /*40c0*/  @!P0 IMAD.MOV.U32 R35, RZ, RZ, R27 ;  /* 0x000000ffff238224 */ /* 0x000fc400078e001b */
[----:B------:R-:W-:Y:S02]  /*40d0*/  @!P0 IMAD.MOV.U32 R17, RZ, RZ, R22 ;  /* 0x000000ffff118224 */ /* 0x000fe400078e0016 */
[----:B------:R-:W-:Y:S02]  /*40e0*/  @P0 IMAD.IADD R33, R16, 0x1, R33 ;  /* 0x0000000110210824 */ /* 0x000fe400078e0221 */
[----:B------:R-:W-:Y:S01]  /*40f0*/  @!P0 IMAD.MOV.U32 R14, RZ, RZ, 0x1 ;  /* 0x00000001ff0e8424 */ /* 0x000fe200078e00ff */
[----:B------:R-:W-:Y:S06]  /*4100*/  BRA `(.L_x_984) ;  /* 0x0000000000187947 */ /* 0x000fec0003800000 */
.L_x_983:
[----:B0-----:R-:W-:Y:S02]  /*4110*/  HFMA2 R14, -RZ, RZ, 0, 0 ;  /* 0x00000000ff0e7431 */ /* 0x001fe400000001ff */
[----:B------:R-:W-:Y:S02]  /*4120*/  IMAD.IADD R15, R20, 0x1, R15 ;  /* 0x00000001140f7824 */ /* 0x000fe400078e020f */
[--C-:B------:R-:W-:Y:S01]  /*4130*/  FADD R35, |R12|, R27.reuse ;  /* 0x0000001b0c237221 */ /* 0x100fe20000000200 */
[----:B------:R-:W-:Y:S02]  /*4140*/  IMAD.MOV.U32 R34, RZ, RZ, R22 ;  /* 0x000000ffff227224 */ /* 0x000fe400078e0016 */
[----:B------:R-:W-:Y:S02]  /*4150*/  IMAD.MOV.U32 R32, RZ, RZ, R24 ;  /* 0x000000ffff207224 */ /* 0x000fe400078e0018 */
[----:B------:R-:W-:-:S07]  /*4160*/  IMAD.MOV.U32 R17, RZ, RZ, R27 ;  /* 0x000000ffff117224 */ /* 0x000fce00078e001b */
.L_x_984:
[----:B------:R-:W0:Y:S05]  /*4170*/  BMOV.32.CLEAR R22, B0 ;  /* 0x0000000000167355 */ /* 0x000e2a0000100000 */
[----:B------:R2:W-:Y:S05]  /*4180*/  BMOV.32 B0, R28 ;  /* 0x0000001c00007356 */ /* 0x0005ea0000000000 */
[----:B------:R-:W-:Y:S05]  /*4190*/  BSYNC.RECONVERGENT B0 ;  /* 0x0000000000007941 */ /* 0x000fea0003800200 */
.L_x_982:
[----:B------:R-:W-:Y:S01]  /*41a0*/  VIADD R27, R31, 0x5 ;  /* 0x000000051f1b7836 */ /* 0x000fe20000000000 */
[----:B------:R-:W-:Y:S01]  /*41b0*/  FSETP.GE.AND P0, PT, R17, R13, PT ;  /* 0x0000000d1100720b */ /* 0x000fe20003f06000 */
[----:B0-----:R0:W-:Y:S05]  /*41c0*/  BMOV.32 B0, R22 ;  /* 0x0000001600007356 */ /* 0x0011ea0000000000 */
[----:B------:R-:W-:-:S13]  /*41d0*/  ISETP.GE.OR P0, PT, R27, R26, P0 ;  /* 0x0000001a1b00720c */ /* 0x000fda0000706670 */
[----:B0-----:R-:W-:Y:S05]  /*41e0*/  @P0 BRA `(.L_x_961) ;  /* 0x0000002800200947 */ /* 0x001fea0003800000 */
        /* <DEDUP_REMOVED lines=12> */
.L_x_986:
[----:B------:R-:W-:Y:S02]  /*42b0*/  IMAD R27, R23, R8, RZ ;  /* 0x00000008171b7224 */ /* 0x000fe400078e02ff */
[----:B------:R-:W-:-:S05]  /*42c0*/  IMAD R22, R15, R30, RZ ;  /* 0x0000001e0f167224 */ /* 0x000fca00078e02ff */
[--C-:B-1----:R-:W-:Y:S02]  /*42d0*/  IADD3 R36, P0, P1, R27, R18, R22.reuse ;  /* 0x000000121b247210 */ /* 0x102fe4000791e016 */
[----:B------:R-:W-:-:S04]  /*42e0*/  SHF.R.S32.HI R22, RZ, 0x1f, R22 ;  /* 0x0000001fff167819 */ /* 0x000fc80000011416 */
[----:B------:R-:W-:Y:S02]  /*42f0*/  IADD3.X R22, PT, PT, RZ, R29, R22, P0, P1 ;  /* 0x0000001dff167210 */ /* 0x000fe400007e2416 */
[----:B------:R-:W-:-:S04]  /*4300*/  IADD3 R36, P0, P1, R36, UR8, R33 ;  /* 0x0000000824247c10 */ /* 0x000fc8000f91e021 */
[----:B------:R-:W-:-:S05]  /*4310*/  IADD3.X R37, PT, PT, R22, UR9, RZ, P0, P1 ;  /* 0x0000000916257c10 */ /* 0x000fca00087e24ff */
[----:B--2---:R-:W2:Y:S02]  /*4320*/  LDG.E.S8.CONSTANT R28, desc[UR6][R36.64] ;  /* 0x00000006241c7981 */ /* 0x004ea4000c1e9300 */
[----:B--2---:R-:W-:-:S13]  /*4330*/  ISETP.GT.AND P0, PT, R28, -0x1, PT ;  /* 0xffffffff1c00780c */ /* 0x004fda0003f04270 */
[----:B------:R-:W-:Y:S05]  /*4340*/  @P0 BREAK.RELIABLE B1 ;  /* 0x0000000000010942 */ /* 0x000fea0003800100 */
[----:B------:R-:W-:Y:S05]  /*4350*/  @P0 BRA `(.L_x_964) ;  /* 0x0000002800040947 */ /* 0x000fea0003800000 */
.L_x_987:
[----:B------:R-:W-:Y:S05]  /*4360*/  BSYNC.RELIABLE B1 ;  /* 0x0000000000017941 */ /* 0x000fea0003800100 */
.L_x_985:
[C---:B------:R-:W-:Y:S01]  /*4370*/  FSETP.GEU.AND P0, PT, R35.reuse, R32, PT ;  /* 0x000000202300720b */ /* 0x040fe20003f0e000 */
[----:B------:R-:W0:Y:S05]  /*4380*/  BMOV.32.CLEAR R14, B0 ;  /* 0x00000000000e7355 */ /* 0x000e2a0000100000 */
[----:B------:R-:W-:Y:S01]  /*4390*/  FSETP.LT.AND P1, PT, R35, R34, PT ;  /* 0x000000222300720b */ /* 0x000fe20003f21000 */
[----:B------:R-:W-:Y:S04]  /*43a0*/  BSSY.RECONVERGENT B0, `(.L_x_988) ;  /* 0x000001a000007945 */ /* 0x000fe80003800200 */
[----:B-1----:R-:W1:Y:S05]  /*43b0*/  BMOV.32.CLEAR R36, B0 ;  /* 0x0000000000247355 */ /* 0x002e6a0000100000 */
[----:B0-----:R0:W-:Y:S05]  /*43c0*/  BMOV.32 B0, R14 ;  /* 0x0000000e00007356 */ /* 0x0011ea0000000000 */
[----:B-1----:R-:W-:Y:S05]  /*43d0*/  @!P0 BRA P1, `(.L_x_989) ;  /* 0x0000000000388947 */ /* 0x002fea0000800000 */
[----:B------:R-:W-:-:S13]  /*43e0*/  FSETP.GEU.AND P0, PT, R34, R32, PT ;  /* 0x000000202200720b */ /* 0x000fda0003f0e000 */
[--C-:B------:R-:W-:Y:S02]  /*43f0*/  @P0 IMAD.MOV.U32 R27, RZ, RZ, R35.reuse ;  /* 0x000000ffff1b0224 */ /* 0x100fe400078e0023 */
[----:B------:R-:W-:Y:S01]  /*4400*/  @P0 FADD R22, |R9|, R32 ;  /* 0x0000002009160221 */ /* 0x000fe20000000200 */
[--C-:B------:R-:W-:Y:S01]  /*4410*/  @P0 IMAD.MOV.U32 R24, RZ, RZ, R34.reuse ;  /* 0x000000ffff180224 */ /* 0x100fe200078e0022 */
[----:B------:R-:W-:Y:S01]  /*4420*/  @P0 MOV R17, R32 ;  /* 0x0000002000110202 */ /* 0x000fe20000000f00 */
[----:B0-----:R-:W-:Y:S02]  /*4430*/  @P0 IMAD.MOV.U32 R14, RZ, RZ, 0x2 ;  /* 0x00000002ff0e0424 */ /* 0x001fe400078e00ff */
        /* <DEDUP_REMOVED lines=8> */
.L_x_989:
[----:B------:R-:W-:Y:S01]  /*44c0*/  IADD3 R15, PT, PT, R20, R15, RZ ;  /* 0x0000000f140f7210 */ /* 0x000fe20007ffe0ff */
[----:B------:R-:W-:Y:S02]  /*44d0*/  IMAD.MOV.U32 R24, RZ, RZ, R34 ;  /* 0x000000ffff187224 */ /* 0x000fe400078e0022 */
[--C-:B------:R-:W-:Y:S01]  /*44e0*/  FADD R27, |R12|, R35.reuse ;  /* 0x000000230c1b7221 */ /* 0x100fe20000000200 */
[----:B------:R-:W-:Y:S02]  /*44f0*/  IMAD.MOV.U32 R22, RZ, RZ, R32 ;  /* 0x000000ffff167224 */ /* 0x000fe400078e0020 */
[----:B------:R-:W-:Y:S02]  /*4500*/  IMAD.MOV.U32 R17, RZ, RZ, R35 ;  /* 0x000000ffff117224 */ /* 0x000fe400078e0023 */
[----:B0-----:R-:W-:-:S07]  /*4510*/  IMAD.MOV.U32 R14, RZ, RZ, RZ ;  /* 0x000000ffff0e7224 */ /* 0x001fce00078e00ff */
.L_x_990:
[----:B--2---:R-:W0:Y:S05]  /*4520*/  BMOV.32.CLEAR R28, B0 ;  /* 0x00000000001c7355 */ /* 0x004e2a0000100000 */
[----:B------:R1:W-:Y:S05]  /*4530*/  BMOV.32 B0, R36 ;  /* 0x0000002400007356 */ /* 0x0003ea0000000000 */
[----:B------:R-:W-:Y:S05]  /*4540*/  BSYNC.RECONVERGENT B0 ;  /* 0x0000000000007941 */ /* 0x000fea0003800200 */
.L_x_988:
        /* <DEDUP_REMOVED lines=17> */
.L_x_992:
        /* <DEDUP_REMOVED lines=11> */
.L_x_993:
[----:B------:R-:W-:Y:S05]  /*4710*/  BSYNC.RELIABLE B2 ;  /* 0x0000000000027941 */ /* 0x000fea0003800100 */
.L_x_991:
        /* <DEDUP_REMOVED lines=8> */
[----:B------:R-:W-:Y:S01]  /*47a0*/  @P0 MOV R35, R27 ;  /* 0x0000001b00230202 */ /* 0x000fe20000000f00 */
[----:B------:R-:W-:Y:S01]  /*47b0*/  @P0 FADD R32, |R9|, R22 ;  /* 0x0000001609200221 */ /* 0x000fe20000000200 */
[----:B------:R-:W-:Y:S01]  /*47c0*/  @P0 IMAD.MOV.U32 R34, RZ, RZ, R24 ;  /* 0x000000ffff220224 */ /* 0x000fe200078e0018 */
[----:B0-----:R-:W-:Y:S01]  /*47d0*/  @P0 MOV R14, 0x2 ;  /* 0x00000002000e0802 */ /* 0x001fe20000000f00 */
[----:B------:R-:W-:Y:S02]  /*47e0*/  @P0 IMAD.MOV.U32 R17, RZ, RZ, R22 ;  /* 0x000000ffff110224 */ /* 0x000fe400078e0016 */
[----:B------:R-:W-:Y:S01]  /*47f0*/  @!P0 FADD R34, |R11|, R24 ;  /* 0x000000180b228221 */ /* 0x000fe20000000200 */
[----:B------:R-:W-:Y:S02]  /*4800*/  @!P0 IMAD.MOV.U32 R35, RZ, RZ, R27 ;  /* 0x000000ffff238224 */ /* 0x000fe400078e001b */
[----:B------:R-:W-:Y:S02]  /*4810*/  @!P0 IMAD.MOV.U32 R32, RZ, RZ, R22 ;  /* 0x000000ffff208224 */ /* 0x000fe400078e0016 */
[----:B------:R-:W-:-:S02]  /*4820*/  @!P0 IMAD.MOV.U32 R17, RZ, RZ, R24 ;  /* 0x000000ffff118224 */ /* 0x000fc400078e0018 */
[----:B------:R-:W-:Y:S02]  /*4830*/  @P0 IMAD.IADD R33, R16, 0x1, R33 ;  /* 0x0000000110210824 */ /* 0x000fe400078e0221 */
[----:B------:R-:W-:Y:S02]  /*4840*/  @!P0 IMAD.IADD R8, R25, 0x1, R8 ;  /* 0x0000000119088824 */ /* 0x000fe400078e0208 */
[----:B------:R-:W-:Y:S01]  /*4850*/  @!P0 IMAD.MOV.U32 R14, RZ, RZ, 0x1 ;  /* 0x00000001ff0e8424 */ /* 0x000fe200078e00ff */
[----:B------:R-:W-:Y:S06]  /*4860*/  BRA `(.L_x_996) ;  /* 0x0000000000187947 */ /* 0x000fec0003800000 */
.L_x_995:
[----:B------:R-:W-:Y:S01]  /*4870*/  IMAD.IADD R15, R20, 0x1, R15 ;  /* 0x00000001140f7824 */ /* 0x000fe200078e020f */
[----:B------:R-:W-:Y:S01]  /*4880*/  MOV R32, R22 ;  /* 0x0000001600207202 */ /* 0x000fe20000000f00 */
[----:B------:R-:W-:Y:S02]  /*4890*/  IMAD.MOV.U32 R34, RZ, RZ, R24 ;  /* 0x000000ffff227224 */ /* 0x000fe400078e0018 */
[--C-:B------:R-:W-:Y:S01]  /*48a0*/  FADD R35, |R12|, R27.reuse ;  /* 0x0000001b0c237221 */ /* 0x100fe20000000200 */
[----:B------:R-:W-:Y:S02]  /*48b0*/  IMAD.MOV.U32 R17, RZ, RZ, R27 ;  /* 0x000000ffff117224 */ /* 0x000fe400078e001b */
[----:B0-----:R-:W-:-:S07]  /*48c0*/  IMAD.MOV.U32 R14, RZ, RZ, RZ ;  /* 0x000000ffff0e7224 */ /* 0x001fce00078e00ff */
.L_x_996:
[----:B------:R-:W0:Y:S05]  /*48d0*/  BMOV.32.CLEAR R22, B0 ;  /* 0x0000000000167355 */ /* 0x000e2a0000100000 */
[----:B------:R2:W-:Y:S05]  /*48e0*/  BMOV.32 B0, R28 ;  /* 0x0000001c00007356 */ /* 0x0005ea0000000000 */
[----:B------:R-:W-:Y:S05]  /*48f0*/  BSYNC.RECONVERGENT B0 ;  /* 0x0000000000007941 */ /* 0x000fea0003800200 */
.L_x_994:
        /* <DEDUP_REMOVED lines=17> */
.L_x_998:
        /* <DEDUP_REMOVED lines=11> */
.L_x_999:
[----:B------:R-:W-:Y:S05]  /*4ac0*/  BSYNC.RELIABLE B3 ;  /* 0x0000000000037941 */ /* 0x000fea0003800100 */
.L_x_997:
        /* <DEDUP_REMOVED lines=21> */
.L_x_1001:
[----:B0-----:R-:W-:Y:S02]  /*4c20*/  HFMA2 R14, -RZ, RZ, 0, 0 ;  /* 0x00000000ff0e7431 */ /* 0x001fe400000001ff */
[----:B------:R-:W-:Y:S02]  /*4c30*/  IMAD.IADD R15, R20, 0x1, R15 ;  /* 0x00000001140f7824 */ /* 0x000fe400078e020f */
[--C-:B------:R-:W-:Y:S01]  /*4c40*/  FADD R27, |R12|, R35.reuse ;  /* 0x000000230c1b7221 */ /* 0x100fe20000000200 */
[----:B------:R-:W-:Y:S02]  /*4c50*/  IMAD.MOV.U32 R24, RZ, RZ, R34 ;  /* 0x000000ffff187224 */ /* 0x000fe400078e0022 */
[----:B------:R-:W-:Y:S02]  /*4c60*/  IMAD.MOV.U32 R22, RZ, RZ, R32 ;  /* 0x000000ffff167224 */ /* 0x000fe400078e0020 */
[----:B------:R-:W-:-:S07]  /*4c70*/  IMAD.MOV.U32 R17, RZ, RZ, R35 ;  /* 0x000000ffff117224 */ /* 0x000fce00078e0023 */
.L_x_1002:
[----:B--2---:R-:W0:Y:S05]  /*4c80*/  BMOV.32.CLEAR R28, B0 ;  /* 0x00000000001c7355 */ /* 0x004e2a0000100000 */
[----:B------:R1:W-:Y:S05]  /*4c90*/  BMOV.32 B0, R36 ;  /* 0x0000002400007356 */ /* 0x0003ea0000000000 */
[----:B------:R-:W-:Y:S05]  /*4ca0*/  BSYNC.RECONVERGENT B0 ;  /* 0x0000000000007941 */ /* 0x000fea0003800200 */
.L_x_1000:
        /* <DEDUP_REMOVED lines=17> */
.L_x_1004:
        /* <DEDUP_REMOVED lines=11> */
.L_x_1005:
[----:B------:R-:W-:Y:S05]  /*4e70*/  BSYNC.RELIABLE B4 ;  /* 0x0000000000047941 */ /* 0x000fea0003800100 */
.L_x_1003:
        /* <DEDUP_REMOVED lines=21> */
.L_x_1007:
[----:B------:R-:W-:Y:S01]  /*4fd0*/  IADD3 R15, PT, PT, R20, R15, RZ ;  /* 0x0000000f140f7210 */ /* 0x000fe20007ffe0ff */
[----:B------:R-:W-:Y:S02]  /*4fe0*/  IMAD.MOV.U32 R34, RZ, RZ, R24 ;  /* 0x000000ffff227224 */ /* 0x000fe400078e0018 */
[--C-:B------:R-:W-:Y:S01]  /*4ff0*/  FADD R35, |R12|, R27.reuse ;  /* 0x0000001b0c237221 */ /* 0x100fe20000000200 */
[----:B------:R-:W-:Y:S02]  /*5000*/  IMAD.MOV.U32 R32, RZ, RZ, R22 ;  /* 0x000000ffff207224 */ /* 0x000fe400078e0016 */
[----:B------:R-:W-:Y:S02]  /*5010*/  IMAD.MOV.U32 R17, RZ, RZ, R27 ;  /* 0x000000ffff117224 */ /* 0x000fe400078e001b */
[----:B0-----:R-:W-:-:S07]  /*5020*/  IMAD.MOV.U32 R14, RZ, RZ, RZ ;  /* 0x000000ffff0e7224 */ /* 0x001fce00078e00ff */
.L_x_1008:
[----:B------:R-:W0:Y:S05]  /*5030*/  BMOV.32.CLEAR R22, B0 ;  /* 0x0000000000167355 */ /* 0x000e2a0000100000 */
[----:B------:R2:W-:Y:S05]  /*5040*/  BMOV.32 B0, R28 ;  /* 0x0000001c00007356 */ /* 0x0005ea0000000000 */
[----:B------:R-:W-:Y:S05]  /*5050*/  BSYNC.RECONVERGENT B0 ;  /* 0x0000000000007941 */ /* 0x000fea0003800200 */
.L_x_1006:
        /* <DEDUP_REMOVED lines=17> */
.L_x_1010:
        /* <DEDUP_REMOVED lines=11> */
.L_x_1011:
[----:B------:R-:W-:Y:S05]  /*5220*/  BSYNC.RELIABLE B5 ;  /* 0x0000000000057941 */ /* 0x000fea0003800100 */
.L_x_1009:
        /* <DEDUP_REMOVED lines=21> */
.L_x_1013:
[----:B------:R-:W-:Y:S01]  /*5380*/  IMAD.IADD R15, R20, 0x1, R15 ;  /* 0x00000001140f7824 */ /* 0x000fe200078e020f */
[----:B------:R-:W-:Y:S01]  /*5390*/  MOV R22, R32 ;  /* 0x0000002000167202 */ /* 0x000fe20000000f00 */
[----:B------:R-:W-:Y:S02]  /*53a0*/  IMAD.MOV.U32 R24, RZ, RZ, R34 ;  /* 0x000000ffff187224 */ /* 0x000fe400078e0022 */
[--C-:B------:R-:W-:Y:S01]  /*53b0*/  FADD R27, |R12|, R35.reuse ;  /* 0x000000230c1b7221 */ /* 0x100fe20000000200 */
[----:B------:R-:W-:Y:S02]  /*53c0*/  IMAD.MOV.U32 R17, RZ, RZ, R35 ;  /* 0x000000ffff117224 */ /* 0x000fe400078e0023 */
[----:B0-----:R-:W-:-:S07]  /*53d0*/  IMAD.MOV.U32 R14, RZ, RZ, RZ ;  /* 0x000000ffff0e7224 */ /* 0x001fce00078e00ff */
.L_x_1014:
[----:B--2---:R-:W0:Y:S05]  /*53e0*/  BMOV.32.CLEAR R28, B0 ;  /* 0x00000000001c7355 */ /* 0x004e2a0000100000 */
[----:B------:R1:W-:Y:S05]  /*53f0*/  BMOV.32 B0, R36 ;  /* 0x0000002400007356 */ /* 0x0003ea0000000000 */
[----:B------:R-:W-:Y:S05]  /*5400*/  BSYNC.RECONVERGENT B0 ;  /* 0x0000000000007941 */ /* 0x000fea0003800200 */
.L_x_1012:
        /* <DEDUP_REMOVED lines=17> */
.L_x_1016:
        /* <DEDUP_REMOVED lines=11> */
.L_x_1017:
[----:B------:R-:W-:Y:S05]  /*55d0*/  BSYNC.RELIABLE B6 ;  /* 0x0000000000067941 */ /* 0x000fea0003800100 */
.L_x_1015:
        /* <DEDUP_REMOVED lines=21> */
.L_x_1019:
[----:B0-----:R-:W-:Y:S02]  /*5730*/  HFMA2 R14, -RZ, RZ, 0, 0 ;  /* 0x00000000ff0e7431 */ /* 0x001fe400000001ff */
[----:B------:R-:W-:Y:S02]  /*5740*/  IMAD.IADD R15, R20, 0x1, R15 ;  /* 0x00000001140f7824 */ /* 0x000fe400078e020f */
[--C-:B------:R-:W-:Y:S01]  /*5750*/  FADD R35, |R12|, R27.reuse ;  /* 0x0000001b0c237221 */ /* 0x100fe20000000200 */
[----:B------:R-:W-:Y:S02]  /*5760*/  IMAD.MOV.U32 R34, RZ, RZ, R24 ;  /* 0x000000ffff227224 */ /* 0x000fe400078e0018 */
[----:B------:R-:W-:Y:S02]  /*5770*/  IMAD.MOV.U32 R32, RZ, RZ, R22 ;  /* 0x000000ffff207224 */ /* 0x000fe400078e0016 */
[----:B------:R-:W-:-:S07]  /*5780*/  IMAD.MOV.U32 R17, RZ, RZ, R27 ;  /* 0x000000ffff117224 */ /* 0x000fce00078e001b */
.L_x_1020:
[----:B------:R-:W0:Y:S05]  /*5790*/  BMOV.32.CLEAR R22, B0 ;  /* 0x0000000000167355 */ /* 0x000e2a0000100000 */
[----:B------:R2:W-:Y:S05]  /*57a0*/  BMOV.32 B0, R28 ;  /* 0x0000001c00007356 */ /* 0x0005ea0000000000 */
[----:B------:R-:W-:Y:S05]  /*57b0*/  BSYNC.RECONVERGENT B0 ;  /* 0x0000000000007941 */ /* 0x000fea0003800200 */
.L_x_1018:
        /* <DEDUP_REMOVED lines=17> */
.L_x_1022:
        /* <DEDUP_REMOVED lines=11> */
.L_x_1023:
[----:B------:R-:W-:Y:S05]  /*5980*/  BSYNC.RELIABLE B7 ;  /* 0x0000000000077941 */ /* 0x000fea0003800100 */
.L_x_1021:
        /* <DEDUP_REMOVED lines=21> */
.L_x_1025:
[----:B------:R-:W-:Y:S01]  /*5ae0*/  IADD3 R15, PT, PT, R20, R15, RZ ;  /* 0x0000000f140f7210 */ /* 0x000fe20007ffe0ff */
[----:B------:R-:W-:Y:S02]  /*5af0*/  IMAD.MOV.U32 R24, RZ, RZ, R34 ;  /* 0x000000ffff187224 */ /* 0x000fe400078e0022 */
[--C-:B------:R-:W-:Y:S01]  /*5b00*/  FADD R27, |R12|, R35.reuse ;  /* 0x000000230c1b7221 */ /* 0x100fe20000000200 */
[----:B------:R-:W-:Y:S02]  /*5b10*/  IMAD.MOV.U32 R22, RZ, RZ, R32 ;  /* 0x000000ffff167224 */ /* 0x000fe400078e0020 */
[----:B------:R-:W-:Y:S02]  /*5b20*/  IMAD.MOV.U32 R17, RZ, RZ, R35 ;  /* 0x000000ffff117224 */ /* 0x000fe400078e0023 */
[----:B0-----:R-:W-:-:S07]  /*5b30*/  IMAD.MOV.U32 R14, RZ, RZ, RZ ;  /* 0x000000ffff0e7224 */ /* 0x001fce00078e00ff */
.L_x_1026:
[----:B--2---:R-:W0:Y:S05]  /*5b40*/  BMOV.32.CLEAR R28, B0 ;  /* 0x00000000001c7355 */ /* 0x004e2a0000100000 */
[----:B------:R1:W-:Y:S05]  /*5b50*/  BMOV.32 B0, R36 ;  /* 0x0000002400007356 */ /* 0x0003ea0000000000 */
[----:B------:R-:W-:Y:S05]  /*5b60*/  BSYNC.RECONVERGENT B0 ;  /* 0x0000000000007941 */ /* 0x000fea0003800200 */
.L_x_1024:
        /* <DEDUP_REMOVED lines=17> */
.L_x_1028:
        /* <DEDUP_REMOVED lines=11> */
.L_x_1029:
[----:B------:R-:W-:Y:S05]  /*5d30*/  BSYNC.RELIABLE B8 ;  /* 0x0000000000087941 */ /* 0x000fea0003800100 */
.L_x_1027:
        /* <DEDUP_REMOVED lines=21> */
.L_x_1031:
[----:B------:R-:W-:Y:S01]  /*5e90*/  IMAD.IADD R15, R20, 0x1, R15 ;  /* 0x00000001140f7824 */ /* 0x000fe200078e020f */
[----:B------:R-:W-:Y:S01]  /*5ea0*/  MOV R32, R22 ;  /* 0x0000001600207202 */ /* 0x000fe20000000f00 */
[----:B------:R-:W-:Y:S02]  /*5eb0*/  IMAD.MOV.U32 R34, RZ, RZ, R24 ;  /* 0x000000ffff227224 */ /* 0x000fe400078e0018 */
[--C-:B------:R-:W-:Y:S01]  /*5ec0*/  FADD R35, |R12|, R27.reuse ;  /* 0x0000001b0c237221 */ /* 0x100fe20000000200 */
[----:B------:R-:W-:Y:S02]  /*5ed0*/  IMAD.MOV.U32 R17, RZ, RZ, R27 ;  /* 0x000000ffff117224 */ /* 0x000fe400078e001b */
[----:B0-----:R-:W-:-:S07]  /*5ee0*/  IMAD.MOV.U32 R14, RZ, RZ, RZ ;  /* 0x000000ffff0e7224 */ /* 0x001fce00078e00ff */
.L_x_1032:
[----:B------:R-:W0:Y:S05]  /*5ef0*/  BMOV.32.CLEAR R22, B0 ;  /* 0x0000000000167355 */ /* 0x000e2a0000100000 */
[----:B------:R2:W-:Y:S05]  /*5f00*/  BMOV.32 B0, R28 ;  /* 0x0000001c00007356 */ /* 0x0005ea0000000000 */
[----:B------:R-:W-:Y:S05]  /*5f10*/  BSYNC.RECONVERGENT B0 ;  /* 0x0000000000007941 */ /* 0x000fea0003800200 */
.L_x_1030:
        /* <DEDUP_REMOVED lines=17> */
.L_x_1034:
        /* <DEDUP_REMOVED lines=11> */
.L_x_1035:
[----:B------:R-:W-:Y:S05]  /*60e0*/  BSYNC.RELIABLE B9 ;  /* 0x0000000000097941 */ /* 0x000fea0003800100 */
.L_x_1033:
        /* <DEDUP_REMOVED lines=8> */
[----:B------:R-:W-:Y:S02]  /*6170*/  @P0 IMAD.MOV.U32 R27, RZ, RZ, R35 ;  /* 0x000000ffff1b0224 */ /* 0x000fe400078e0023 */
[----:B------:R-:W-:Y:S01]  /*6180*/  @P0 FADD R22, |R9|, R32 ;  /* 0x0000002009160221 */ /* 0x000fe20000000200 */
[----:B------:R-:W-:Y:S01]  /*6190*/  @P0 IMAD.MOV.U32 R24, RZ, RZ, R34 ;  /* 0x000000ffff180224 */ /* 0x000fe200078e0022 */
[----:B0-----:R-:W-:Y:S01]  /*61a0*/  @P0 MOV R14, 0x2 ;  /* 0x00000002000e0802 */ /* 0x001fe20000000f00 */
[--C-:B------:R-:W-:Y:S01]  /*61b0*/  @P0 IMAD.MOV.U32 R17, RZ, RZ, R32.reuse ;  /* 0x000000ffff110224 */ /* 0x100fe200078e0020 */
[----:B------:R-:W-:Y:S01]  /*61c0*/  @!P0 MOV R27, R35 ;  /* 0x00000023001b8202 */ /* 0x000fe20000000f00 */
[----:B------:R-:W-:Y:S02]  /*61d0*/  @!P0 IMAD.MOV.U32 R22, RZ, RZ, R32 ;  /* 0x000000ffff168224 */ /* 0x000fe400078e0020 */
[--C-:B------:R-:W-:Y:S01]  /*61e0*/  @!P0 FADD R24, |R11|, R34.reuse ;  /* 0x000000220b188221 */ /* 0x100fe20000000200 */
[----:B------:R-:W-:-:S02]  /*61f0*/  @!P0 IMAD.MOV.U32 R17, RZ, RZ, R34 ;  /* 0x000000ffff118224 */ /* 0x000fc400078e0022 */
[----:B------:R-:W-:Y:S02]  /*6200*/  @P0 IMAD.IADD R33, R16, 0x1, R33 ;  /* 0x0000000110210824 */ /* 0x000fe400078e0221 */
[----:B------:R-:W-:Y:S02]  /*6210*/  @!P0 IMAD.IADD R8, R25, 0x1, R8 ;  /* 0x0000000119088824 */ /* 0x000fe400078e0208 */
[----:B------:R-:W-:Y:S01]  /*6220*/  @!P0 IMAD.MOV.U32 R14, RZ, RZ, 0x1 ;  /* 0x00000001ff0e8424 */ /* 0x000fe200078e00ff */
[----:B------:R-:W-:Y:S06]  /*6230*/  BRA `(.L_x_1038) ;  /* 0x0000000000187947 */ /* 0x000fec0003800000 */
.L_x_1037:
[----:B------:R-:W-:Y:S01]  /*6240*/  IMAD.IADD R15, R20, 0x1, R15 ;  /* 0x00000001140f7824 */ /* 0x000fe200078e020f */
[----:B------:R-:W-:Y:S01]  /*6250*/  MOV R24, R34 ;  /* 0x0000002200187202 */ /* 0x000fe20000000f00 */
[----:B------:R-:W-:Y:S02]  /*6260*/  IMAD.MOV.U32 R22, RZ, RZ, R32 ;  /* 0x000000ffff167224 */ /* 0x000fe400078e0020 */
[--C-:B------:R-:W-:Y:S01]  /*6270*/  FADD R27, |R12|, R35.reuse ;  /* 0x000000230c1b7221 */ /* 0x100fe20000000200 */
[----:B------:R-:W-:Y:S02]  /*6280*/  IMAD.MOV.U32 R17, RZ, RZ, R35 ;  /* 0x000000ffff117224 */ /* 0x000fe400078e0023 */
[----:B0-----:R-:W-:-:S07]  /*6290*/  IMAD.MOV.U32 R14, RZ, RZ, RZ ;  /* 0x000000ffff0e7224 */ /* 0x001fce00078e00ff */
.L_x_1038:
[----:B--2---:R-:W0:Y:S05]  /*62a0*/  BMOV.32.CLEAR R28, B0 ;  /* 0x00000000001c7355 */ /* 0x004e2a0000100000 */
[----:B------:R1:W-:Y:S05]  /*62b0*/  BMOV.32 B0, R36 ;  /* 0x0000002400007356 */ /* 0x0003ea0000000000 */
[----:B------:R-:W-:Y:S05]  /*62c0*/  BSYNC.RECONVERGENT B0 ;  /* 0x0000000000007941 */ /* 0x000fea0003800200 */
.L_x_1036:
        /* <DEDUP_REMOVED lines=17> */
.L_x_1040:
        /* <DEDUP_REMOVED lines=11> */
.L_x_1041:
[----:B------:R-:W-:Y:S05]  /*6490*/  BSYNC.RELIABLE B10 ;  /* 0x00000000000a7941 */ /* 0x000fea0003800100 */
.L_x_1039:
        /* <DEDUP_REMOVED lines=10> */
[--C-:B------:R-:W-:Y:S02]  /*6540*/  @P0 IMAD.MOV.U32 R34, RZ, RZ, R24.reuse ;  /* 0x000000ffff220224 */ /* 0x100fe400078e0018 */
[----:B------:R-:W-:Y:S01]  /*6550*/  @!P0 FADD R34, |R11|, R24 ;  /* 0x000000180b228221 */ /* 0x000fe20000000200 */
[--C-:B------:R-:W-:Y:S01]  /*6560*/  @P0 IMAD.MOV.U32 R17, RZ, RZ, R22.reuse ;  /* 0x000000ffff110224 */ /* 0x100fe200078e0016 */
[----:B------:R-:W-:Y:S01]  /*6570*/  @!P0 MOV R17, R24 ;  /* 0x0000001800118202 */ /* 0x000fe20000000f00 */
[----:B0-----:R-:W-:Y:S02]  /*6580*/  @P0 IMAD.MOV.U32 R14, RZ, RZ, 0x2 ;  /* 0x00000002ff0e0424 */ /* 0x001fe400078e00ff */
[----:B------:R-:W-:Y:S02]  /*6590*/  @!P0 IMAD.MOV.U32 R35, RZ, RZ, R27 ;  /* 0x000000ffff238224 */ /* 0x000fe400078e001b */
[----:B------:R-:W-:-:S02]  /*65a0*/  @!P0 IMAD.MOV.U32 R32, RZ, RZ, R22 ;  /* 0x000000ffff208224 */ /* 0x000fc400078e0016 */
[----:B------:R-:W-:Y:S02]  /*65b0*/  @P0 IMAD.IADD R33, R16, 0x1, R33 ;  /* 0x0000000110210824 */ /* 0x000fe400078e0221 */
[----:B------:R-:W-:Y:S02]  /*65c0*/  @!P0 IMAD.IADD R8, R25, 0x1, R8 ;  /* 0x0000000119088824 */ /* 0x000fe400078e0208 */
[----:B------:R-:W-:Y:S01]  /*65d0*/  @!P0 IMAD.MOV.U32 R14, RZ, RZ, 0x1 ;  /* 0x00000001ff0e8424 */ /* 0x000fe200078e00ff */
[----:B------:R-:W-:Y:S06]  /*65e0*/  BRA `(.L_x_1044) ;  /* 0x0000000000187947 */ /* 0x000fec0003800000 */
.L_x_1043:
[----:B------:R-:W-:Y:S01]  /*65f0*/  IADD3 R15, PT, PT, R20, R15, RZ ;  /* 0x0000000f140f7210 */ /* 0x000fe20007ffe0ff */
[----:B------:R-:W-:Y:S02]  /*6600*/  IMAD.MOV.U32 R34, RZ, RZ, R24 ;  /* 0x000000ffff227224 */ /* 0x000fe400078e0018 */
[--C-:B------:R-:W-:Y:S01]  /*6610*/  FADD R35, |R12|, R27.reuse ;  /* 0x0000001b0c237221 */ /* 0x100fe20000000200 */
[----:B------:R-:W-:Y:S02]  /*6620*/  IMAD.MOV.U32 R32, RZ, RZ, R22 ;  /* 0x000000ffff207224 */ /* 0x000fe400078e0016 */
[----:B------:R-:W-:Y:S02]  /*6630*/  IMAD.MOV.U32 R17, RZ, RZ, R27 ;  /* 0x000000ffff117224 */ /* 0x000fe400078e001b */
[----:B0-----:R-:W-:-:S07]  /*6640*/  IMAD.MOV.U32 R14, RZ, RZ, RZ ;  /* 0x000000ffff0e7224 */ /* 0x001fce00078e00ff */
.L_x_1044:
[----:B------:R-:W0:Y:S05]  /*6650*/  BMOV.32.CLEAR R22, B0 ;  /* 0x0000000000167355 */ /* 0x000e2a0000100000 */
[----:B------:R2:W-:Y:S05]  /*6660*/  BMOV.32 B0, R28 ;  /* 0x0000001c00007356 */ /* 0x0005ea0000000000 */
[----:B------:R-:W-:Y:S05]  /*6670*/  BSYNC.RECONVERGENT B0 ;  /* 0x0000000000007941 */ /* 0x000fea0003800200 */
.L_x_1042:
[----:B------:R-:W-:Y:S01]  /*6680*/  FSETP.GE.AND P0, PT, R17, R13, PT ;  /* 0x0000000d1100720b */ /* 0x000fe20003f06000 */
[----:B0-----:R0:W-:Y:S05]  /*6690*/  BMOV.32 B0, R22 ;  /* 0x0000001600007356 */ /* 0x0011ea0000000000 */
[----:B------:R-:W-:-:S04]  /*66a0*/  IADD3 R27, PT, PT, R31, 0xf, RZ ;  /* 0x0000000f1f1b7810 */ /* 0x000fc80007ffe0ff */
        /* <DEDUP_REMOVED lines=14> */
.L_x_1046:
        /* <DEDUP_REMOVED lines=11> */
.L_x_1047:
[----:B------:R-:W-:Y:S05]  /*6840*/  BSYNC.RELIABLE B11 ;  /* 0x00000000000b7941 */ /* 0x000fea0003800100 */
.L_x_1045:
[C---:B------:R-:W-:Y:S01]  /*6850*/  FSETP.GEU.AND P0, PT, R35.reuse, R32, PT ;  /* 0x000000202300720b */ /* 0x040fe20003f0e000 */
[----:B------:R-:W0:Y:S05]  /*6860*/  BMOV.32.CLEAR R13, B0 ;  /* 0x00000000000d7355 */ /* 0x000e2a0000100000 */
[----:B------:R-:W-:Y:S01]  /*6870*/  FSETP.LT.AND P1, PT, R35, R34, PT ;  /* 0x000000222300720b */ /* 0x000fe20003f21000 */
[----:B------:R-:W-:Y:S04]  /*6880*/  BSSY.RECONVERGENT B0, `(.L_x_1048) ;  /* 0x000001a000007945 */ /* 0x000fe80003800200 */
[----:B--2---:R-:W2:Y:S05]  /*6890*/  BMOV.32.CLEAR R28, B0 ;  /* 0x00000000001c7355 */ /* 0x004eaa0000100000 */
        /* <DEDUP_REMOVED lines=9> */
[----:B------:R-:W-:Y:S01]  /*6930*/  @P0 IMAD.MOV.U32 R14, RZ, RZ, 0x2 ;  /* 0x00000002ff0e0424 */ /* 0x000fe200078e00ff */
[----:B------:R-:W-:Y:S01]  /*6940*/  @!P0 MOV R14, 0x1 ;  /* 0x00000001000e8802 */ /* 0x000fe20000000f00 */
[----:B------:R-:W-:-:S02]  /*6950*/  @!P0 IMAD.MOV.U32 R27, RZ, RZ, R35 ;  /* 0x000000ffff1b8224 */ /* 0x000fc400078e0023 */
[----:B------:R-:W-:Y:S02]  /*6960*/  @!P0 IMAD.MOV.U32 R17, RZ, RZ, R34 ;  /* 0x000000ffff118224 */ /* 0x000fe400078e0022 */
[----:B------:R-:W-:Y:S02]  /*6970*/  @P0 IMAD.IADD R33, R16, 0x1, R33 ;  /* 0x0000000110210824 */ /* 0x000fe400078e0221 */
[----:B------:R-:W-:Y:S01]  /*6980*/  @!P0 IMAD.IADD R8, R25, 0x1, R8 ;  /* 0x0000000119088824 */ /* 0x000fe200078e0208 */
[----:B------:R-:W-:Y:S06]  /*6990*/  BRA `(.L_x_1050) ;  /* 0x0000000000187947 */ /* 0x000fec0003800000 */
.L_x_1049:
[----:B------:R-:W-:Y:S02]  /*69a0*/  HFMA2 R14, -RZ, RZ, 0, 0 ;  /* 0x00000000ff0e7431 */ /* 0x000fe400000001ff */
[----:B------:R-:W-:Y:S02]  /*69b0*/  IMAD.IADD R15, R20, 0x1, R15 ;  /* 0x00000001140f7824 */ /* 0x000fe400078e020f */
[--C-:B------:R-:W-:Y:S01]  /*69c0*/  FADD R27, |R12|, R35.reuse ;  /* 0x000000230c1b7221 */ /* 0x100fe20000000200 */
[----:B------:R-:W-:Y:S02]  /*69d0*/  IMAD.MOV.U32 R24, RZ, RZ, R34 ;  /* 0x000000ffff187224 */ /* 0x000fe400078e0022 */
[----:B------:R-:W-:Y:S02]  /*69e0*/  IMAD.MOV.U32 R22, RZ, RZ, R32 ;  /* 0x000000ffff167224 */ /* 0x000fe400078e0020 */
[----:B------:R-:W-:-:S07]  /*69f0*/  IMAD.MOV.U32 R17, RZ, RZ, R35 ;  /* 0x000000ffff117224 */ /* 0x000fce00078e0023 */
.L_x_1050:
[----:B0-----:R-:W0:Y:S05]  /*6a00*/  BMOV.32.CLEAR R13, B0 ;  /* 0x00000000000d7355 */ /* 0x001e2a0000100000 */
[----:B------:R2:W-:Y:S05]  /*6a10*/  BMOV.32 B0, R28 ;  /* 0x0000001c00007356 */ /* 0x0005ea0000000000 */
[----:B------:R-:W-:Y:S05]  /*6a20*/  BSYNC.RECONVERGENT B0 ;  /* 0x0000000000007941 */ /* 0x000fea0003800200 */
.L_x_1048:
[----:B------:R-:W-:Y:S01]  /*6a30*/  VIADD R31, R31, 0x10 ;  /* 0x000000101f1f7836 */ /* 0x000fe20000000000 */
[----:B0-----:R0:W-:Y:S05]  /*6a40*/  BMOV.32 B0, R13 ;  /* 0x0000000d00007356 */ /* 0x0011ea0000000000 */
[----:B------:R-:W-:-:S13]  /*6a50*/  ISETP.GE.AND P0, PT, R31, R26, PT ;  /* 0x0000001a1f00720c */ /* 0x000fda0003f06270 */
[----:B0-----:R-:W-:Y:S05]  /*6a60*/  @!P0 BRA `(.L_x_1051) ;  /* 0xffffffc4001c8947 */ /* 0x001fea000383ffff */
.L_x_961:
[----:B------:R-:W0:Y:S08]  /*6a70*/  LDC R2, c[0x3][0x9c] ;  /* 0x00c02700ff027b82 */ /* 0x000e300000000800 */
[----:B------:R-:W3:Y:S08]  /*6a80*/  LDC.64 R12, c[0x3][0xa0] ;  /* 0x00c02800ff0c7b82 */ /* 0x000ef00000000a00 */
[----:B------:R-:W4:Y:S01]  /*6a90*/  LDC.64 R8, c[0x0][0x390] ;  /* 0x0000e400ff087b82 */ /* 0x000f220000000a00 */
[----:B0-----:R-:W-:-:S04]  /*6aa0*/  FMUL R2, R2, 255 ;  /* 0x437f000002027820 */ /* 0x001fc80000400000 */
[----:B------:R-:W0:Y:S01]  /*6ab0*/  F2I.U32.TRUNC.NTZ R11, R2 ;  /* 0x00000002000b7305 */ /* 0x000e22000020f000 */
[----:B---3--:R-:W-:Y:S01]  /*6ac0*/  FMUL R12, R12, 255 ;  /* 0x437f00000c0c7820 */ /* 0x008fe20000400000 */
[----:B------:R-:W-:Y:S01]  /*6ad0*/  FMUL R14, R13, 255 ;  /* 0x437f00000d0e7820 */ /* 0x000fe20000400000 */
[----:B------:R-:W-:-:S05]  /*6ae0*/  IMAD R13, R0, 0x3, RZ ;  /* 0x00000003000d7824 */ /* 0x000fca00078e02ff */
[----:B------:R-:W3:Y:S01]  /*6af0*/  F2I.U32.TRUNC.NTZ R15, R12 ;  /* 0x0000000c000f7305 */ /* 0x000ee2000020f000 */
[----:B----4-:R-:W-:-:S07]  /*6b00*/  IMAD.WIDE.U32 R8, R10, 0x3, R8 ;  /* 0x000000030a087825 */ /* 0x010fce00078e0008 */
[----:B------:R-:W4:Y:S01]  /*6b10*/  F2I.U32.TRUNC.NTZ R17, R14 ;  /* 0x0000000e00117305 */ /* 0x000f22000020f000 */
[----:B------:R-:W-:-:S05]  /*6b20*/  IMAD.IADD R9, R9, 0x1, R13 ;  /* 0x0000000109097824 */ /* 0x000fca00078e020d */
[----:B0-----:R-:W-:Y:S04]  /*6b30*/  STG.E.U8 desc[UR6][R8.64], R11 ;  /* 0x0000000b08007986 */ /* 0x001fe8000c101106 */
[----:B---3--:R-:W-:Y:S04]  /*6b40*/  STG.E.U8 desc[UR6][R8.64+0x1], R15 ;  /* 0x0000010f08007986 */ /* 0x008fe8000c101106 */
[----:B----4-:R-:W-:Y:S01]  /*6b50*/  STG.E.U8 desc[UR6][R8.64+0x2], R17 ;  /* 0x0000021108007986 */ /* 0x010fe2000c101106 */
[----:B------:R-:W-:Y:S05]  /*6b60*/  EXIT ;  /* 0x000000000000794d */ /* 0x000fea0003800000 */
.L_x_964:
[----:B------:R0:W-:Y:S05]  /*6b70*/  BMOV.32 B0, R6 ;  /* 0x0000000600007356 */ /* 0x0001ea0000000000 */
[----:B------:R-:W-:Y:S05]  /*6b80*/  BSYNC.RECONVERGENT B0 ;  /* 0x0000000000007941 */ /* 0x000fea0003800200 */
.L_x_962:
[----:B------:R-:W-:Y:S01]  /*6b90*/  LOP3.LUT R28, R28, 0xff, RZ, 0xc0, !PT ;  /* 0x000000ff1c1c7812 */ /* 0x000fe200078ec0ff */
[----:B------:R-:W-:Y:S01]  /*6ba0*/  BSSY.RECONVERGENT B0, `(.L_x_1052) ;  /* 0x0000011000007945 */ /* 0x000fe20003800200 */
[----:B------:R-:W-:Y:S01]  /*6bb0*/  ISETP.NE.AND P0, PT, R14, RZ, PT ;  /* 0x000000ff0e00720c */ /* 0x000fe20003f05270 */
[----:B------:R-:W-:Y:S02]  /*6bc0*/  IMAD.MOV.U32 R8, RZ, RZ, 0x3f4ccccd ;  /* 0x3f4ccccdff087424 */ /* 0x000fe400078e00ff */
[----:B------:R-:W-:-:S04]  /*6bd0*/  IMAD R28, R28, 0xc, RZ ;  /* 0x0000000c1c1c7824 */ /* 0x000fc800078e02ff */
[----:B0-----:R0:W2:Y:S08]  /*6be0*/  LDC R6, c[0x3][R28] ;  /* 0x00c000001c067b82 */ /* 0x0010b00000000800 */
[----:B------:R0:W3:Y:S08]  /*6bf0*/  LDC R5, c[0x3][R28+0x4] ;  /* 0x00c001001c057b82 */ /* 0x0000f00000000800 */
[----:B------:R0:W4:Y:S01]  /*6c00*/  LDC R3, c[0x3][R28+0x8] ;  /* 0x00c002001c037b82 */ /* 0x0001220000000800 */
        /* <DEDUP_REMOVED lines=9> */
.L_x_1054:
[----:B------:R-:W-:-:S07]  /*6ca0*/  IMAD.MOV.U32 R8, RZ, RZ, 0x3f666666 ;  /* 0x3f666666ff087424 */ /* 0x000fce00078e00ff */
.L_x_1053:
[----:B------:R-:W-:Y:S05]  /*6cb0*/  BSYNC.RECONVERGENT B0 ;  /* 0x0000000000007941 */ /* 0x000fea0003800200 */
.L_x_1052:
[----:B------:R-:W5:Y:S01]  /*6cc0*/  MUFU.RCP R2, R13 ;  /* 0x0000000d00027308 */ /* 0x000f620000001000 */
[----:B------:R-:W-:Y:S07]  /*6cd0*/  BSSY.RECONVERGENT B0, `(.L_x_1055) ;  /* 0x000000c000007945 */ /* 0x000fee0003800200 */
[----:B------:R-:W0:Y:S01]  /*6ce0*/  FCHK P0, R17, R13 ;  /* 0x0000000d11007302 */ /* 0x000e220000000000 */
[----:B-----5:R-:W-:-:S04]  /*6cf0*/  FFMA R9, R2, -R13, 1 ;  /* 0x3f80000002097423 */ /* 0x020fc8000000080d */
[----:B------:R-:W-:-:S04]  /*6d00*/  FFMA R2, R2, R9, R2 ;  /* 0x0000000902027223 */ /* 0x000fc80000000002 */
[----:B------:R-:W-:-:S04]  /*6d10*/  FFMA R4, R2, R17, RZ ;  /* 0x0000001102047223 */ /* 0x000fc800000000ff */
[----:B------:R-:W-:-:S04]  /*6d20*/  FFMA R9, R4, -R13, R17 ;  /* 0x8000000d04097223 */ /* 0x000fc80000000011 */
[----:B------:R-:W-:Y:S01]  /*6d30*/  FFMA R2, R2, R9, R4 ;  /* 0x0000000902027223 */ /* 0x000fe20000000004 */
[----:B0-----:R-:W-:Y:S06]  /*6d40*/  @!P0 BRA `(.L_x_1056) ;  /* 0x0000000000108947 */ /* 0x001fec0003800000 */
[----:B------:R-:W0:Y:S01]  /*6d50*/  LDCU UR4, c[0x0][0x3ac] ;  /* 0x00007580ff0477ac */ /* 0x000e220008000800 */
[----:B------:R-:W-:Y:S01]  /*6d60*/  MOV R4, 0x6d90 ;  /* 0x00006d9000047802 */ /* 0x000fe20000000f00 */
[----:B0-----:R-:W-:-:S07]  /*6d70*/  IMAD.U32 R12, RZ, RZ, UR4 ;  /* 0x00000004ff0c7e24 */ /* 0x001fce000f8e00ff */
[----:B-1234-:R-:W-:Y:S05]  /*6d80*/  CALL.REL.NOINC `($__internal_19_$__cuda_sm3x_div_rn_noftz_f32_slowpath) ;  /* 0x00000004009c7944 */ /* 0x01efea0003c00000 */
.L_x_1056:
[----:B------:R-:W-:Y:S05]  /*6d90*/  BSYNC.RECONVERGENT B0 ;  /* 0x0000000000007941 */ /* 0x000fea0003800200 */
.L_x_1055:
[----:B------:R-:W0:Y:S01]  /*6da0*/  LDCU UR4, c[0x3][0x9c] ;  /* 0x00c01380ff0477ac */ /* 0x000e220008000800 */
[----:B------:R-:W-:Y:S01]  /*6db0*/  FMNMX R2, R2, 1, PT ;  /* 0x3f80000002027809 */ /* 0x000fe20003800000 */
[----:B------:R-:W5:Y:S01]  /*6dc0*/  LDC.64 R12, c[0x0][0x390] ;  /* 0x0000e400ff0c7b82 */ /* 0x000f620000000a00 */
[-C--:B--2---:R-:W-:Y:S01]  /*6dd0*/  FMUL R6, R6, R8.reuse ;  /* 0x0000000806067220 */ /* 0x084fe20000400000 */
[----:B------:R-:W2:Y:S01]  /*6de0*/  LDCU.64 UR10, c[0x3][0xa0] ;  /* 0x00c01400ff0a77ac */ /* 0x000ea20008000a00 */
[----:B---3--:R-:W-:Y:S01]  /*6df0*/  FMUL R4, R5, R8 ;  /* 0x0000000805047220 */ /* 0x008fe20000400000 */
[----:B------:R-:W-:Y:S01]  /*6e00*/  FMUL R2, R2, R2 ;  /* 0x0000000202027220 */ /* 0x000fe20000400000 */
[----:B----4-:R-:W-:-:S03]  /*6e10*/  FMUL R8, R3, R8 ;  /* 0x0000000803087220 */ /* 0x010fc60000400000 */
[C---:B------:R-:W-:Y:S01]  /*6e20*/  FADD R9, -R2.reuse, 1 ;  /* 0x3f80000002097421 */ /* 0x040fe20000000100 */
[C---:B0-----:R-:W-:Y:S01]  /*6e30*/  FMUL R11, R2.reuse, UR4 ;  /* 0x00000004020b7c20 */ /* 0x041fe20008400000 */
[C---:B--2---:R-:W-:Y:S01]  /*6e40*/  FMUL R14, R2.reuse, UR10 ;  /* 0x0000000a020e7c20 */ /* 0x044fe20008400000 */
[----:B------:R-:W-:Y:S02]  /*6e50*/  FMUL R2, R2, UR11 ;  /* 0x0000000b02027c20 */ /* 0x000fe40008400000 */
[----:B------:R-:W-:Y:S01]  /*6e60*/  FFMA R6, R6, R9, R11 ;  /* 0x0000000906067223 */ /* 0x000fe2000000000b */
[----:B------:R-:W-:Y:S02]  /*6e70*/  IMAD R11, R0, 0x3, RZ ;  /* 0x00000003000b7824 */ /* 0x000fe400078e02ff */
[C---:B------:R-:W-:Y:S01]  /*6e80*/  FFMA R4, R9.reuse, R4, R14 ;  /* 0x0000000409047223 */ /* 0x040fe2000000000e */
[----:B------:R-:W-:Y:S01]  /*6e90*/  FFMA R2, R9, R8, R2 ;  /* 0x0000000809027223 */ /* 0x000fe20000000002 */
[----:B------:R-:W-:Y:S01]  /*6ea0*/  FMUL R6, R6, 255 ;  /* 0x437f000006067820 */ /* 0x000fe20000400000 */
[----:B-----5:R-:W-:-:S04]  /*6eb0*/  IMAD.WIDE.U32 R12, R10, 0x3, R12 ;  /* 0x000000030a0c7825 */ /* 0x020fc800078e000c */
[----:B------:R-:W-:Y:S01]  /*6ec0*/  FMUL R4, R4, 255 ;  /* 0x437f000004047820 */ /* 0x000fe20000400000 */
[----:B------:R-:W-:Y:S01]  /*6ed0*/  FMUL R2, R2, 255 ;  /* 0x437f000002027820 */ /* 0x000fe20000400000 */
[----:B------:R-:W0:Y:S01]  /*6ee0*/  F2I.U32.TRUNC.NTZ R3, R6 ;  /* 0x0000000600037305 */ /* 0x000e22000020f000 */
[----:B------:R-:W-:-:S07]  /*6ef0*/  IMAD.IADD R13, R13, 0x1, R11 ;  /* 0x000000010d0d7824 */ /* 0x000fce00078e020b */
[----:B------:R-:W2:Y:S01]  /*6f00*/  F2I.U32.TRUNC.NTZ R5, R4 ;  /* 0x0000000400057305 */ /* 0x000ea2000020f000 */
[----:B0-----:R-:W-:Y:S07]  /*6f10*/  STG.E.U8 desc[UR6][R12.64], R3 ;  /* 0x000000030c007986 */ /* 0x001fee000c101106 */
[----:B------:R-:W0:Y:S01]  /*6f20*/  F2I.U32.TRUNC.NTZ R9, R2 ;  /* 0x0000000200097305 */ /* 0x000e22000020f000 */
[----:B--2---:R-:W-:Y:S04]  /*6f30*/  STG.E.U8 desc[UR6][R12.64+0x1], R5 ;  /* 0x000001050c007986 */ /* 0x004fe8000c101106 */
[----:B0-----:R-:W-:Y:S01]  /*6f40*/  STG.E.U8 desc[UR6][R12.64+0x2], R9 ;  /* 0x000002090c007986 */ /* 0x001fe2000c101106 */
[----:B------:R-:W-:Y:S05]  /*6f50*/  EXIT ;  /* 0x000000000000794d */ /* 0x000fea0003800000 */
        .weak           $__internal_17_$__cuda_sm20_rcp_rn_f32_slowpath
        .type           $__internal_17_$__cuda_sm20_rcp_rn_f32_slowpath,@function
        .size           $__internal_17_$__cuda_sm20_rcp_rn_f32_slowpath,($__internal_18_$__cuda_sm20_sqrt_rn_f32_slowpath - $__internal_17_$__cuda_sm20_rcp_rn_f32_slowpath)
$__internal_17_$__cuda_sm20_rcp_rn_f32_slowpath:
        /* <DEDUP_REMOVED lines=15> */
.L_x_1058:
        /* <DEDUP_REMOVED lines=33> */
.L_x_1060:
[----:B------:R0:W1:Y:S02]  /*7260*/  MUFU.RCP R9, R0 ;  /* 0x0000000000097308 */ /* 0x0000640000001000 */
.L_x_1059:
[----:B------:R-:W-:Y:S05]  /*7270*/  BSYNC.RECONVERGENT B1 ;  /* 0x0000000000017941 */ /* 0x000fea0003800200 */
.L_x_1057:
[----:B------:R-:W-:-:S04]  /*7280*/  IMAD.MOV.U32 R15, RZ, RZ, 0x0 ;  /* 0x00000000ff0f7424 */ /* 0x000fc800078e00ff */
[----:B01----:R-:W-:Y:S05]  /*7290*/  RET.REL.NODEC R14 `(_Z19render_kernel_uint8PKaPKfPhiiiiiff) ;  /* 0xffffff8c0e587950 */ /* 0x003fea0003c3ffff */
        .weak           $__internal_18_$__cuda_sm20_sqrt_rn_f32_slowpath
        .type           $__internal_18_$__cuda_sm20_sqrt_rn_f32_slowpath,@function
        .size           $__internal_18_$__cuda_sm20_sqrt_rn_f32_slowpath,($__internal_19_$__cuda_sm3x_div_rn_noftz_f32_slowpath - $__internal_18_$__cuda_sm20_sqrt_rn_f32_slowpath)
$__internal_18_$__cuda_sm20_sqrt_rn_f32_slowpath:
[----:B------:R-:W-:-:S13]  /*72a0*/  LOP3.LUT P0, RZ, R2, 0x7fffffff, RZ, 0xc0, !PT ;  /* 0x7fffffff02ff7812 */ /* 0x000fda000780c0ff */
[----:B------:R-:W-:Y:S01]  /*72b0*/  @!P0 IMAD.MOV.U32 R4, RZ, RZ, R2 ;  /* 0x000000ffff048224 */ /* 0x000fe200078e0002 */
[----:B------:R-:W-:Y:S06]  /*72c0*/  @!P0 BRA `(.L_x_1061) ;  /* 0x0000000000408947 */ /* 0x000fec0003800000 */
[----:B------:R-:W-:-:S13]  /*72d0*/  FSETP.GEU.FTZ.AND P0, PT, R2, RZ, PT ;  /* 0x000000ff0200720b */ /* 0x000fda0003f1e000 */
[----:B------:R-:W-:Y:S01]  /*72e0*/  @!P0 MOV R4, 0x7fffffff ;  /* 0x7fffffff00048802 */ /* 0x000fe20000000f00 */
        /* <DEDUP_REMOVED lines=9> */
[----:B------:R-:W-:Y:S02]  /*7380*/  @!P0 IMAD.MOV.U32 R4, RZ, RZ, R2 ;  /* 0x000000ffff048224 */ /* 0x000fe400078e0002 */
[----:B------:R-:W-:-:S04]  /*7390*/  @P0 FADD.FTZ R11, -R12, -RZ ;  /* 0x800000ff0c0b0221 */ /* 0x000fc80000010100 */
[----:B------:R-:W-:-:S04]  /*73a0*/  @P0 FFMA R11, R12, R11, R9 ;  /* 0x0000000b0c0b0223 */ /* 0x000fc80000000009 */
[----:B------:R-:W-:-:S04]  /*73b0*/  @P0 FFMA R11, R11, R13, R12 ;  /* 0x0000000d0b0b0223 */ /* 0x000fc8000000000c */
[----:B------:R-:W-:-:S07]  /*73c0*/  @P0 FMUL.FTZ R4, R11, 2.3283064365386962891e-10 ;  /* 0x2f8000000b040820 */ /* 0x000fce0000410000 */
.L_x_1061:
[----:B------:R-:W-:Y:S02]  /*73d0*/  IMAD.MOV.U32 R12, RZ, RZ, R14 ;  /* 0x000000ffff0c7224 */ /* 0x000fe400078e000e */
[----:B------:R-:W-:-:S04]  /*73e0*/  IMAD.MOV.U32 R13, RZ, RZ, 0x0 ;  /* 0x00000000ff0d7424 */ /* 0x000fc800078e00ff */
[----:B------:R-:W-:Y:S05]  /*73f0*/  RET.REL.NODEC R12 `(_Z19render_kernel_uint8PKaPKfPhiiiiiff) ;  /* 0xffffff8c0c007950 */ /* 0x000fea0003c3ffff */
        .weak           $__internal_19_$__cuda_sm3x_div_rn_noftz_f32_slowpath
        .type           $__internal_19_$__cuda_sm3x_div_rn_noftz_f32_slowpath,@function
        .size           $__internal_19_$__cuda_sm3x_div_rn_noftz_f32_slowpath,(.L_x_1246 - $__internal_19_$__cuda_sm3x_div_rn_noftz_f32_slowpath)
$__internal_19_$__cuda_sm3x_div_rn_noftz_f32_slowpath:
[----:B------:R-:W-:Y:S01]  /*7400*/  SHF.R.U32.HI R13, RZ, 0x17, R12 ;  /* 0x00000017ff0d7819 */ /* 0x000fe2000001160c */
[----:B------:R-:W0:Y:S05]  /*7410*/  BMOV.32.CLEAR R11, B0 ;  /* 0x00000000000b7355 */ /* 0x000e2a0000100000 */
[----:B------:R-:W-:Y:S01]  /*7420*/  LOP3.LUT R13, R13, 0xff, RZ, 0xc0, !PT ;  /* 0x000000ff0d0d7812 */ /* 0x000fe200078ec0ff */
[----:B------:R-:W-:Y:S01]  /*7430*/  BSSY.RECONVERGENT B0, `(.L_x_1062) ;  /* 0x000006e000007945 */ /* 0x000fe20003800200 */
[----:B------:R-:W-:-:S03]  /*7440*/  SHF.R.U32.HI R16, RZ, 0x17, R17 ;  /* 0x00000017ff107819 */ /* 0x000fc60000011611 */
[----:B------:R-:W-:Y:S01]  /*7450*/  VIADD R2, R13, 0xffffffff ;  /* 0xffffffff0d027836 */ /* 0x000fe20000000000 */
[----:B------:R-:W-:-:S04]  /*7460*/  LOP3.LUT R16, R16, 0xff, RZ, 0xc0, !PT ;  /* 0x000000ff10107812 */ /* 0x000fc800078ec0ff */
[----:B------:R-:W-:Y:S02]  /*7470*/  IADD3 R9, PT, PT, R16, -0x1, RZ ;  /* 0xffffffff10097810 */ /* 0x000fe40007ffe0ff */
[----:B------:R-:W-:Y:S01]  /*7480*/  ISETP.GT.U32.AND P0, PT, R2, 0xfd, PT ;  /* 0x000000fd0200780c */ /* 0x000fe20003f04070 */
[----:B------:R-:W-:-:S03]  /*7490*/  IMAD.MOV.U32 R2, RZ, RZ, R12 ;  /* 0x000000ffff027224 */ /* 0x000fc600078e000c */
[----:B------:R-:W-:Y:S02]  /*74a0*/  ISETP.GT.U32.OR P0, PT, R9, 0xfd, P0 ;  /* 0x000000fd0900780c */ /* 0x000fe40000704470 */
[----:B------:R-:W1:Y:S05]  /*74b0*/  BMOV.32.CLEAR R9, B0 ;  /* 0x0000000000097355 */ /* 0x000e6a0000100000 */
[----:B0-----:R0:W-:Y:S06]  /*74c0*/  BMOV.32 B0, R11 ;  /* 0x0000000b00007356 */ /* 0x0011ec0000000000 */
[----:B------:R-:W-:Y:S01]  /*74d0*/  @!P0 IMAD.MOV.U32 R14, RZ, RZ, RZ ;  /* 0x000000ffff0e8224 */ /* 0x000fe200078e00ff */
[----:B-1----:R-:W-:Y:S06]  /*74e0*/  @!P0 BRA `(.L_x_1063) ;  /* 0x0000000000648947 */ /* 0x002fec0003800000 */
        /* <DEDUP_REMOVED lines=16> */
[----:B0-----:R-:W-:-:S05]  /*75f0*/  VIADD R11, R16, 0xffffffff ;  /* 0xffffffff100b7836 */ /* 0x001fca0000000000 */
[----:B------:R-:W-:Y:S01]  /*7600*/  ISETP.GE.AND P0, PT, R11, RZ, PT ;  /* 0x000000ff0b00720c */ /* 0x000fe20003f06270 */
[----:B------:R-:W-:-:S05]  /*7610*/  VIADD R11, R13, 0xffffffff ;  /* 0xffffffff0d0b7836 */ /* 0x000fca0000000000 */
[----:B------:R-:W-:-:S07]  /*7620*/  ISETP.GE.AND P1, PT, R11, RZ, PT ;  /* 0x000000ff0b00720c */ /* 0x000fce0003f26270 */
[----:B------:R-:W-:Y:S01]  /*7630*/  @P0 MOV R14, RZ ;  /* 0x000000ff000e0202 */ /* 0x000fe20000000f00 */
[----:B------:R-:W-:Y:S02]  /*7640*/  @!P0 IMAD.MOV.U32 R14, RZ, RZ, -0x40 ;  /* 0xffffffc0ff0e8424 */ /* 0x000fe400078e00ff */
[----:B------:R-:W-:-:S03]  /*7650*/  @!P0 FFMA R17, R17, 1.84467440737095516160e+19, RZ ;  /* 0x5f80000011118823 */ /* 0x000fc600000000ff */
[----:B------:R-:W-:Y:S01]  /*7660*/  @!P1 FFMA R2, R12, 1.84467440737095516160e+19, RZ ;  /* 0x5f8000000c029823 */ /* 0x000fe200000000ff */
[----:B------:R-:W-:-:S07]  /*7670*/  @!P1 VIADD R14, R14, 0x40 ;  /* 0x000000400e0e9836 */ /* 0x000fce0000000000 */
.L_x_1063:
[----:B------:R-:W-:Y:S01]  /*7680*/  LEA R27, R13, 0xc0800000, 0x17 ;  /* 0xc08000000d1b7811 */ /* 0x000fe200078eb8ff */
[----:B------:R-:W-:Y:S01]  /*7690*/  VIADD R16, R16, 0xffffff81 ;  /* 0xffffff8110107836 */ /* 0x000fe20000000000 */
[----:B------:R-:W1:Y:S05]  /*76a0*/  BMOV.32.CLEAR R12, B0 ;  /* 0x00000000000c7355 */ /* 0x000e6a0000100000 */
[----:B------:R-:W-:Y:S01]  /*76b0*/  IMAD.IADD R27, R2, 0x1, -R27 ;  /* 0x00000001021b7824 */ /* 0x000fe200078e0a1b */
[----:B------:R-:W-:Y:S01]  /*76c0*/  BSSY.RECONVERGENT B0, `(.L_x_1068) ;  /* 0x0000038000007945 */ /* 0x000fe20003800200 */
        /* <DEDUP_REMOVED lines=9> */
[----:B------:R-:W-:Y:S01]  /*7760*/  FFMA R15, R15, R20, R2 ;  /* 0x000000140f0f7223 */ /* 0x000fe20000000002 */
[----:B------:R-:W-:-:S03]  /*7770*/  IADD3 R17, PT, PT, R17, R14, RZ ;  /* 0x0000000e11117210 */ /* 0x000fc60007ffe0ff */
[----:B------:R-:W-:-:S05]  /*7780*/  FFMA R2, R11, R15, R20 ;  /* 0x0000000f0b027223 */ /* 0x000fca0000000014 */
[----:B------:R-:W-:-:S04]  /*7790*/  SHF.R.U32.HI R13, RZ, 0x17, R2 ;  /* 0x00000017ff0d7819 */ /* 0x000fc80000011602 */
[----:B------:R-:W-:-:S05]  /*77a0*/  LOP3.LUT R14, R13, 0xff, RZ, 0xc0, !PT ;  /* 0x000000ff0d0e7812 */ /* 0x000fca00078ec0ff */
[----:B------:R-:W-:-:S04]  /*77b0*/  IMAD.IADD R13, R14, 0x1, R17 ;  /* 0x000000010e0d7824 */ /* 0x000fc800078e0211 */
[----:B------:R-:W-:-:S05]  /*77c0*/  VIADD R14, R13, 0xffffffff ;  /* 0xffffffff0d0e7836 */ /* 0x000fca0000000000 */
[----:B------:R-:W-:Y:S02]  /*77d0*/  ISETP.GE.U32.AND P0, PT, R14, 0xfe, PT ;  /* 0x000000fe0e00780c */ /* 0x000fe40003f06070 */
[----:B------:R-:W0:Y:S05]  /*77e0*/  BMOV.32.CLEAR R14, B0 ;  /* 0x00000000000e7355 */ /* 0x000e2a0000100000 */
[----:B-1----:R1:W-:Y:S06]  /*77f0*/  BMOV.32 B0, R12 ;  /* 0x0000000c00007356 */ /* 0x0023ec0000000000 */
        /* <DEDUP_REMOVED lines=9> */
[CCC-:B------:R-:W-:Y:S01]  /*7890*/  FFMA.RP R12, R11.reuse, R15.reuse, R20.reuse ;  /* 0x0000000f0b0c7223 */ /* 0x1c0fe20000008014 */
[----:B------:R-:W-:Y:S01]  /*78a0*/  FFMA.RM R11, R11, R15, R20 ;  /* 0x0000000f0b0b7223 */ /* 0x000fe20000004014 */
[C---:B------:R-:W-:Y:S01]  /*78b0*/  VIADD R15, R13.reuse, 0x20 ;  /* 0x000000200d0f7836 */ /* 0x040fe20000000000 */
[C---:B------:R-:W-:Y:S02]  /*78c0*/  ISETP.NE.AND P2, PT, R13.reuse, RZ, PT ;  /* 0x000000ff0d00720c */ /* 0x040fe40003f45270 */
[----:B------:R-:W-:Y:S02]  /*78d0*/  LOP3.LUT R16, R16, 0x7fffff, RZ, 0xc0, !PT ;  /* 0x007fffff10107812 */ /* 0x000fe400078ec0ff */
[----:B------:R-:W-:Y:S01]  /*78e0*/  ISETP.NE.AND P1, PT, R13, RZ, PT ;  /* 0x000000ff0d00720c */ /* 0x000fe20003f25270 */
        /* <DEDUP_REMOVED lines=15> */
.L_x_1070:
[----:B------:R-:W-:-:S04]  /*79e0*/  LOP3.LUT R2, R2, 0x80000000, RZ, 0xc0, !PT ;  /* 0x8000000002027812 */ /* 0x000fc800078ec0ff */
[----:B------:R-:W-:Y:S01]  /*79f0*/  LOP3.LUT R2, R2, 0x7f800000, RZ, 0xfc, !PT ;  /* 0x7f80000002027812 */ /* 0x000fe200078efcff */
[----:B------:R-:W-:Y:S06]  /*7a00*/  BRA `(.L_x_1071) ;  /* 0x0000000000047947 */ /* 0x000fec0003800000 */
.L_x_1069:
[----:B------:R-:W-:-:S07]  /*7a10*/  IMAD R2, R17, 0x800000, R2 ;  /* 0x0080000011027824 */ /* 0x000fce00078e0202 */
.L_x_1071:
[----:B------:R-:W0:Y:S05]  /*7a20*/  BMOV.32.CLEAR R11, B11 ;  /* 0x000000000b0b7355 */ /* 0x000e2a0000100000 */
[----:B------:R1:W-:Y:S05]  /*7a30*/  BMOV.32 B11, R14 ;  /* 0x0000000e0b007356 */ /* 0x0003ea0000000000 */
[----:B------:R-:W-:Y:S05]  /*7a40*/  BSYNC.RECONVERGENT B11 ;  /* 0x00000000000b7941 */ /* 0x000fea0003800200 */
.L_x_1068:
[----:B0-----:R2:W-:Y:S05]  /*7a50*/  BMOV.32 B11, R11 ;  /* 0x0000000b0b007356 */ /* 0x0015ea0000000000 */
[----:B------:R-:W-:Y:S05]  /*7a60*/  BRA `(.L_x_1072) ;  /* 0x0000000000207947 */ /* 0x000fea0003800000 */
.L_x_1067:
[----:B------:R-:W-:-:S04]  /*7a70*/  LOP3.LUT R2, R2, 0x80000000, R17, 0x48, !PT ;  /* 0x8000000002027812 */ /* 0x000fc800078e4811 */
[----:B------:R-:W-:Y:S01]  /*7a80*/  LOP3.LUT R2, R2, 0x7f800000, RZ, 0xfc, !PT ;  /* 0x7f80000002027812 */ /* 0x000fe200078efcff */
[----:B------:R-:W-:Y:S06]  /*7a90*/  BRA `(.L_x_1072) ;  /* 0x0000000000147947 */ /* 0x000fec0003800000 */
.L_x_1066:
[----:B------:R-:W-:Y:S01]  /*7aa0*/  LOP3.LUT R2, R2, 0x80000000, R17, 0x48, !PT ;  /* 0x8000000002027812 */ /* 0x000fe200078e4811 */
[----:B------:R-:W-:Y:S06]  /*7ab0*/  BRA `(.L_x_1072) ;  /* 0x00000000000c7947 */ /* 0x000fec0003800000 */
.L_x_1065:
[----:B------:R-:W1:Y:S01]  /*7ac0*/  MUFU.RSQ R2, -QNAN ;  /* 0xffc0000000027908 */ /* 0x000e620000001400 */
[----:B------:R-:W-:Y:S05]  /*7ad0*/  BRA `(.L_x_1072) ;  /* 0x0000000000047947 */ /* 0x000fea0003800000 */
.L_x_1064:
[----:B------:R-:W-:-:S07]  /*7ae0*/  FADD.FTZ R2, R17, R12 ;  /* 0x0000000c11027221 */ /* 0x000fce0000010000 */
.L_x_1072:
[----:B0-2---:R-:W0:Y:S05]  /*7af0*/  BMOV.32.CLEAR R11, B11 ;  /* 0x000000000b0b7355 */ /* 0x005e2a0000100000 */
[----:B------:R2:W-:Y:S05]  /*7b00*/  BMOV.32 B11, R9 ;  /* 0x000000090b007356 */ /* 0x0005ea0000000000 */
[----:B------:R-:W-:Y:S05]  /*7b10*/  BSYNC.RECONVERGENT B11 ;  /* 0x00000000000b7941 */ /* 0x000fea0003800200 */
.L_x_1062:
[----:B------:R-:W-:Y:S01]  /*7b20*/  IMAD.MOV.U32 R12, RZ, RZ, R4 ;  /* 0x000000ffff0c7224 */ /* 0x000fe200078e0004 */
[----:B0-----:R1:W-:Y:S05]  /*7b30*/  BMOV.32 B11, R11 ;  /* 0x0000000b0b007356 */ /* 0x0013ea0000000000 */
[----:B------:R-:W-:-:S04]  /*7b40*/  IMAD.MOV.U32 R13, RZ, RZ, 0x0 ;  /* 0x00000000ff0d7424 */ /* 0x000fc800078e00ff */
[----:B-12---:R-:W-:Y:S05]  /*7b50*/  RET.REL.NODEC R12 `(_Z19render_kernel_uint8PKaPKfPhiiiiiff) ;  /* 0xffffff840c287950 */ /* 0x006fea0003c3ffff */
.L_x_1073:
        /* <DEDUP_REMOVED lines=10> */
.L_x_1246:


//--------------------- .text._Z13render_kernelPKaPKfPfiiiiiff --------------------------
	.section	.text._Z13render_kernelPKaPKfPfiiiiiff,"ax",@progbits
	.align	128
        .global         _Z13render_kernelPKaPKfPfiiiiiff
        .type           _Z13render_kernelPKaPKfPfiiiiiff,@function
        .size           _Z13render_kernelPKaPKfPfiiiiiff,(.L_x_1249 - _Z13render_kernelPKaPKfPfiiiiiff)
        .other          _Z13render_kernelPKaPKfPfiiiiiff,@"STO_CUDA_ENTRY STV_DEFAULT"
_Z13render_kernelPKaPKfPfiiiiiff:
.text._Z13render_kernelPKaPKfPfiiiiiff:
        /* <DEDUP_REMOVED lines=19> */
[----:B-1----:R-:W-:-:S02]  /*0130*/  VIADD R2, R4, 0xffffffe ;  /* 0x0ffffffe04027836 */ /* 0x002fc40000000000 */
[----:B------:R-:W-:-:S04]  /*0140*/  IMAD.MOV R4, RZ, RZ, -R9 ;  /* 0x000000ffff047224 */ /* 0x000fc800078e0a09 */
        /* <DEDUP_REMOVED lines=37> */
[----:B------:R-:W-:-:S03]  /*03a0*/  IMAD.MOV.U32 R9, RZ, RZ, R4 ;  /* 0x000000ffff097224 */ /* 0x000fc600078e0004 */
        /* <DEDUP_REMOVED lines=13> */
.L_x_1076:
        /* <DEDUP_REMOVED lines=39> */
[----:B------:R-:W-:-:S04]  /*06f0*/  IMAD.MOV R0, RZ, RZ, -R4 ;  /* 0x000000ffff007224 */ /* 0x000fc800078e0a04 */
[----:B------:R-:W-:Y:S01]  /*0700*/  @!P1 IMAD.MOV.U32 R4, RZ, RZ, R0 ;  /* 0x000000ffff049224 */ /* 0x000fe200078e0000 */
[----:B-1----:R-:W-:-:S10]  /*0710*/  DMUL R16, R14, UR4 ;  /* 0x000000040e107c28 */ /* 0x002fd40008000000 */
[----:B------:R-:W1:Y:S02]  /*0720*/  F2F.F32.F64 R16, R16 ;  /* 0x0000001000107310 */ /* 0x000e640000301000 */
[----:B01----:R-:W-:-:S07]  /*0730*/  FSEL R0, -R16, R16, !P2 ;  /* 0x0000001010007208 */ /* 0x003fce0005000100 */
.L_x_1075:
[----:B------:R-:W-:Y:S05]  /*0740*/  BSYNC.RECONVERGENT B0 ;  /* 0x0000000000007941 */ /* 0x000fea0003800200 */
.L_x_1074:
        /* <DEDUP_REMOVED lines=31> */
.L_x_1079:
        /* <DEDUP_REMOVED lines=44> */
.L_x_1078:
[----:B------:R-:W-:Y:S05]  /*0c00*/  BSYNC.RECONVERGENT B0 ;  /* 0x0000000000007941 */ /* 0x000fea0003800200 */
.L_x_1077:
        /* <DEDUP_REMOVED lines=38> */
.L_x_1082:
        /* <DEDUP_REMOVED lines=44> */
.L_x_1081:
[----:B------:R-:W-:Y:S05]  /*1130*/  BSYNC.RECONVERGENT B0 ;  /* 0x0000000000007941 */ /* 0x000fea0003800200 */
.L_x_1080:
        /* <DEDUP_REMOVED lines=28> */
.L_x_1085:
        /* <DEDUP_REMOVED lines=39> */
[----:B------:R-:W0:Y:S01]  /*1570*/  I2F.F64.S64 R14, R14 ;  /* 0x0000000e000e7312 */ /* 0x000e220000301c00 */
[----:B------:R-:W-:Y:S01]  /*1580*/  ISETP.GE.AND P0, PT, R13, RZ, PT ;  /* 0x000000ff0d00720c */ /* 0x000fe20003f06270 */
[----:B0-----:R-:W-:-:S10]  /*1590*/  DMUL R10, R14, UR4 ;  /* 0x000000040e0a7c28 */ /* 0x001fd40008000000 */
[----:B------:R-:W0:Y:S02]  /*15a0*/  F2F.F32.F64 R10, R10 ;  /* 0x0000000a000a7310 */ /* 0x000e240000301000 */
[----:B0-----:R-:W-:-:S07]  /*15b0*/  FSEL R21, -R10, R10, !P0 ;  /* 0x0000000a0a157208 */ /* 0x001fce0004000100 */
.L_x_1084:
[----:B------:R-:W-:Y:S05]  /*15c0*/  BSYNC.RECONVERGENT B0 ;  /* 0x0000000000007941 */ /* 0x000fea0003800200 */
.L_x_1083:
        /* <DEDUP_REMOVED lines=27> */
[----:B------:R-:W-:Y:S05]  /*1780*/  CALL.REL.NOINC `($__internal_22_$__cuda_sm3x_div_rn_noftz_f32_slowpath) ;  /* 0x0000005800d47944 */ /* 0x000fea0003c00000 */
.L_x_1086:
        /* <DEDUP_REMOVED lines=21> */
.L_x_1089:
        /* <DEDUP_REMOVED lines=44> */
.L_x_1088:
[----:B------:R-:W-:Y:S05]  /*1ba0*/  BSYNC.RECONVERGENT B0 ;  /* 0x0000000000007941 */ /* 0x000fea0003800200 */
.L_x_1087:
        /* <DEDUP_REMOVED lines=9> */
[----:B0-----:R-:W-:Y:S01]  /*1c40*/  MOV R10, RZ ;  /* 0x000000ff000a7202 */ /* 0x001fe20000000f00 */
[----:B--2---:R-:W-:-:S04]  /*1c50*/  IMAD.MOV R4, RZ, RZ, -R11 ;  /* 0x000000ffff047224 */ /* 0x004fc800078e0a0b */
[----:B------:R-:W-:Y:S01]  /*1c60*/  IMAD R13, R4, R9, RZ ;  /* 0x00000009040d7224 */ /* 0x000fe200078e02ff */
[----:B------:R-:W-:-:S03]  /*1c70*/  IABS R4, R25 ;  /* 0x0000001900047213 */ /* 0x000fc60000000000 */
[----:B------:R-:W-:-:S06]  /*1c80*/  IMAD.HI.U32 R11, R11, R13, R10 ;  /* 0x0000000d0b0b7227 */ /* 0x000fcc00078e000a */
[----:B------:R-:W-:-:S04]  /*1c90*/  IMAD.HI.U32 R24, R11, R4, RZ ;  /* 0x000000040b187227 */ /* 0x000fc800078e00ff */
[----:B------:R-:W-:-:S04]  /*1ca0*/  IMAD.MOV R0, RZ, RZ, -R24 ;  /* 0x000000ffff007224 */ /* 0x000fc800078e0a18 */
        /* <DEDUP_REMOVED lines=18> */
[----:B------:R-:W-:Y:S02]  /*1dd0*/  @!P2 IADD3 R24, PT, PT, -R24, RZ, RZ ;  /* 0x000000ff1818a210 */ /* 0x000fe40007ffe1ff */
[-C--:B------:R-:W-:Y:S02]  /*1de0*/  @!P1 LOP3.LUT R24, RZ, R18.reuse, RZ, 0x33, !PT ;  /* 0x00000012ff189212 */ /* 0x080fe400078e33ff */
[----:B------:R-:W-:Y:S01]  /*1df0*/  ISETP.NE.U32.AND P1, PT, R2, 0x1, PT ;  /* 0x000000010200780c */ /* 0x000fe20003f25070 */
[C---:B------:R-:W-:Y:S01]  /*1e00*/  FFMA R2, R4.reuse, R9, 0.33333230018615722656 ;  /* 0x3eaaaa8804027423 */ /* 0x040fe20000000009 */
[----:B------:R-:W-:Y:S01]  /*1e10*/  FMUL R4, R4, R23 ;  /* 0x0000001704047220 */ /* 0x000fe20000400000 */
[----:B------:R-:W-:-:S03]  /*1e20*/  IMAD R18, R24, R18, RZ ;  /* 0x0000001218127224 */ /* 0x000fc600078e02ff */
[----:B------:R-:W-:Y:S01]  /*1e30*/  @P0 FFMA R23, R2, R4, R23 ;  /* 0x0000000402170223 */ /* 0x000fe20000000017 */
[----:B------:R-:W-:Y:S02]  /*1e40*/  IMAD.IADD R10, R25, 0x1, -R18 ;  /* 0x00000001190a7824 */ /* 0x000fe400078e0a12 */
[----:B0-----:R-:W-:Y:S01]  /*1e50*/  FFMA R2, -R0, R11, 1 ;  /* 0x3f80000000027423 */ /* 0x001fe2000000010b */
[----:B-1----:R-:W-:Y:S02]  /*1e60*/  I2FP.F32.S32 R25, UR4 ;  /* 0x0000000400197c45 */ /* 0x002fe40008201400 */
[----:B------:R-:W-:Y:S01]  /*1e70*/  I2FP.F32.S32 R9, R10 ;  /* 0x0000000a00097245 */ /* 0x000fe20000201400 */
[----:B------:R-:W-:Y:S01]  /*1e80*/  @!P1 MUFU.RCP R23, -R23 ;  /* 0x8000001700179308 */ /* 0x000fe20000001000 */
[----:B------:R-:W-:-:S03]  /*1e90*/  FFMA R2, R11, R2, R11 ;  /* 0x000000020b027223 */ /* 0x000fc6000000000b */
        /* <DEDUP_REMOVED lines=9> */
[----:B------:R-:W-:Y:S05]  /*1f30*/  CALL.REL.NOINC `($__internal_22_$__cuda_sm3x_div_rn_noftz_f32_slowpath) ;  /* 0x0000005000e87944 */ /* 0x000fea0003c00000 */
.L_x_1091:
[----:B------:R-:W-:Y:S05]  /*1f40*/  BSYNC.RECONVERGENT B0 ;  /* 0x0000000000007941 */ /* 0x000fea0003800200 */
.L_x_1090:
        /* <DEDUP_REMOVED lines=13> */
[----:B------:R-:W-:Y:S05]  /*2020*/  CALL.REL.NOINC `($__internal_22_$__cuda_sm3x_div_rn_noftz_f32_slowpath) ;  /* 0x0000005000ac7944 */ /* 0x000fea0003c00000 */
.L_x_1092:
        /* <DEDUP_REMOVED lines=15> */
[----:B------:R-:W-:Y:S05]  /*2120*/  CALL.REL.NOINC `($__internal_22_$__cuda_sm3x_div_rn_noftz_f32_slowpath) ;  /* 0x00000050006c7944 */ /* 0x000fea0003c00000 */
.L_x_1094:
[----:B------:R-:W-:Y:S05]  /*2130*/  BSYNC.RECONVERGENT B0 ;  /* 0x0000000000007941 */ /* 0x000fea0003800200 */
.L_x_1093:
        /* <DEDUP_REMOVED lines=15> */
[----:B------:R0:W1:Y:S01]  /*2230*/  MUFU.RSQ R9, R2 ;  /* 0x0000000200097308 */ /* 0x0000620000001400 */
[----:B------:R-:W-:-:S04]  /*2240*/  IADD3 R4, PT, PT, R2, -0xd000000, RZ ;  /* 0xf300000002047810 */ /* 0x000fc80007ffe0ff */
[----:B------:R-:W-:-:S13]  /*2250*/  ISETP.GT.U32.AND P0, PT, R4, 0x727fffff, PT ;  /* 0x727fffff0400780c */ /* 0x000fda0003f04070 */
[----:B01----:R-:W-:Y:S05]  /*2260*/  @!P0 BRA `(.L_x_1096) ;  /* 0x0000000000108947 */ /* 0x003fea0003800000 */
[----:B------:R-:W-:-:S07]  /*2270*/  MOV R14, 0x2290 ;  /* 0x00002290000e7802 */ /* 0x000fce0000000f00 */
[----:B------:R-:W-:Y:S05]  /*2280*/  CALL.REL.NOINC `($__internal_21_$__cuda_sm20_sqrt_rn_f32_slowpath) ;  /* 0x0000004c00bc7944 */ /* 0x000fea0003c00000 */
[----:B------:R-:W-:Y:S01]  /*2290*/  IMAD.MOV.U32 R23, RZ, RZ, R4 ;  /* 0x000000ffff177224 */ /* 0x000fe200078e0004 */
[----:B------:R-:W-:Y:S06]  /*22a0*/  BRA `(.L_x_1097) ;  /* 0x0000000000107947 */ /* 0x000fec0003800000 */
.L_x_1096:
[----:B------:R-:W-:Y:S01]  /*22b0*/  FMUL.FTZ R23, R2, R9 ;  /* 0x0000000902177220 */ /* 0x000fe20000410000 */
[----:B------:R-:W-:-:S03]  /*22c0*/  FMUL.FTZ R4, R9, 0.5 ;  /* 0x3f00000009047820 */ /* 0x000fc60000410000 */
[----:B------:R-:W-:-:S04]  /*22d0*/  FFMA R2, -R23, R23, R2 ;  /* 0x0000001717027223 */ /* 0x000fc80000000102 */
[----:B------:R-:W-:-:S07]  /*22e0*/  FFMA R23, R2, R4, R23 ;  /* 0x0000000402177223 */ /* 0x000fce0000000017 */
.L_x_1097:
[----:B------:R-:W-:Y:S05]  /*22f0*/  BSYNC.RECONVERGENT B0 ;  /* 0x0000000000007941 */ /* 0x000fea0003800200 */
.L_x_1095:
        /* <DEDUP_REMOVED lines=12> */
[----:B------:R-:W-:-:S07]  /*23c0*/  IMAD.MOV.U32 R22, RZ, RZ, R2 ;  /* 0x000000ffff167224 */ /* 0x000fce00078e0002 */
.L_x_1099:
[----:B------:R-:W-:Y:S05]  /*23d0*/  BSYNC.RECONVERGENT B0 ;  /* 0x0000000000007941 */ /* 0x000fea0003800200 */
.L_x_1098:
        /* <DEDUP_REMOVED lines=13> */
[----:B------:R-:W-:-:S07]  /*24b0*/  MOV R21, R2 ;  /* 0x0000000200157202 */ /* 0x000fce0000000f00 */
.L_x_1101:
[----:B------:R-:W-:Y:S05]  /*24c0*/  BSYNC.RECONVERGENT B0 ;  /* 0x0000000000007941 */ /* 0x000fea0003800200 */
.L_x_1100:
        /* <DEDUP_REMOVED lines=13> */
[----:B------:R-:W-:-:S07]  /*25a0*/  IMAD.MOV.U32 R4, RZ, RZ, R2 ;  /* 0x000000ffff047224 */ /* 0x000fce00078e0002 */
.L_x_1103:
[----:B------:R-:W-:Y:S05]  /*25b0*/  BSYNC.RECONVERGENT B0 ;  /* 0x0000000000007941 */ /* 0x000fea0003800200 */
.L_x_1102:
        /* <DEDUP_REMOVED lines=8> */
[----:B------:R-:W-:Y:S05]  /*2640*/  CALL.REL.NOINC `($__internal_20_$__cuda_sm20_rcp_rn_f32_slowpath) ;  /* 0x0000004400fc7944 */ /* 0x000fea0003c00000 */
[----:B------:R-:W-:Y:S01]  /*2650*/  MOV R12, R9 ;  /* 0x00000009000c7202 */ /* 0x000fe20000000f00 */
[----:B------:R-:W-:Y:S06]  /*2660*/  BRA `(.L_x_1106) ;  /* 0x0000000000107947 */ /* 0x000fec0003800000 */
.L_x_1105:
[----:B------:R-:W0:Y:S02]  /*2670*/  MUFU.RCP R3, R22 ;  /* 0x0000001600037308 */ /* 0x000e240000001000 */
[----:B0-----:R-:W-:-:S04]  /*2680*/  FFMA R0, R3, R22, -1 ;  /* 0xbf80000003007423 */ /* 0x001fc80000000016 */
[----:B------:R-:W-:-:S04]  /*2690*/  FADD.FTZ R0, -R0, -RZ ;  /* 0x800000ff00007221 */ /* 0x000fc80000010100 */
[----:B------:R-:W-:-:S07]  /*26a0*/  FFMA R12, R3, R0, R3 ;  /* 0x00000000030c7223 */ /* 0x000fce0000000003 */
.L_x_1106:
[----:B------:R-:W-:Y:S05]  /*26b0*/  BSYNC.RECONVERGENT B0 ;  /* 0x0000000000007941 */ /* 0x000fea0003800200 */
.L_x_1104:
[C---:B------:R-:W-:Y:S01]  /*26c0*/  VIADD R0, R21.reuse, 0x1800000 ;  /* 0x0180000015007836 */ /* 0x040fe20000000000 */
[----:B------:R-:W-:Y:S01]  /*26d0*/  BSSY.RECONVERGENT B0, `(.L_x_1107) ;  /* 0x000000f000007945 */ /* 0x000fe20003800200 */
[----:B------:R-:W-:Y:S02]  /*26e0*/  FSETP.NEU.AND P3, PT, R21, RZ, PT ;  /* 0x000000ff1500720b */ /* 0x000fe40003f6d000 */
[----:B------:R-:W-:Y:S02]  /*26f0*/  FSEL R12, R12, 1.00000001504746621988e+30, P4 ;  /* 0x7149f2ca0c0c7808 */ /* 0x000fe40002000000 */
[----:B------:R-:W-:-:S04]  /*2700*/  LOP3.LUT R0, R0, 0x7f800000, RZ, 0xc0, !PT ;  /* 0x7f80000000007812 */ /* 0x000fc800078ec0ff */
[----:B------:R-:W-:-:S13]  /*2710*/  ISETP.GT.U32.AND P0, PT, R0, 0x1ffffff, PT ;  /* 0x01ffffff0000780c */ /* 0x000fda0003f04070 */
[----:B------:R-:W-:Y:S05]  /*2720*/  @P0 BRA `(.L_x_1108) ;  /* 0x0000000000140947 */ /* 0x000fea0003800000 */
[----:B------:R-:W-:Y:S01]  /*2730*/  IMAD.MOV.U32 R0, RZ, RZ, R21 ;  /* 0x000000ffff007224 */ /* 0x000fe200078e0015 */
[----:B------:R-:W-:-:S07]  /*2740*/  MOV R14, 0x2760 ;  /* 0x00002760000e7802 */ /* 0x000fce0000000f00 */
[----:B------:R-:W-:Y:S05]  /*2750*/  CALL.REL.NOINC `($__internal_20_$__cuda_sm20_rcp_rn_f32_slowpath) ;  /* 0x0000004400b87944 */ /* 0x000fea0003c00000 */
[----:B------:R-:W-:Y:S01]  /*2760*/  IMAD.MOV.U32 R11, RZ, RZ, R9 ;  /* 0x000000ffff0b7224 */ /* 0x000fe200078e0009 */
[----:B------:R-:W-:Y:S06]  /*2770*/  BRA `(.L_x_1109) ;  /* 0x0000000000107947 */ /* 0x000fec0003800000 */
.L_x_1108:
[----:B------:R-:W0:Y:S02]  /*2780*/  MUFU.RCP R0, R21 ;  /* 0x0000001500007308 */ /* 0x000e240000001000 */
[----:B0-----:R-:W-:-:S04]  /*2790*/  FFMA R2, R0, R21, -1 ;  /* 0xbf80000000027423 */ /* 0x001fc80000000015 */
[----:B------:R-:W-:-:S04]  /*27a0*/  FADD.FTZ R11, -R2, -RZ ;  /* 0x800000ff020b7221 */ /* 0x000fc80000010100 */
[----:B------:R-:W-:-:S07]  /*27b0*/  FFMA R11, R0, R11, R0 ;  /* 0x0000000b000b7223 */ /* 0x000fce0000000000 */
.L_x_1109:
[----:B------:R-:W-:Y:S05]  /*27c0*/  BSYNC.RECONVERGENT B0 ;  /* 0x0000000000007941 */ /* 0x000fea0003800200 */
.L_x_1107:
        /* <DEDUP_REMOVED lines=11> */
[----:B------:R-:W-:Y:S05]  /*2880*/  CALL.REL.NOINC `($__internal_20_$__cuda_sm20_rcp_rn_f32_slowpath) ;  /* 0x00000044006c7944 */ /* 0x000fea0003c00000 */
[----:B------:R-:W-:Y:S05]  /*2890*/  BRA `(.L_x_1112) ;  /* 0x0000000000107947 */ /* 0x000fea0003800000 */
.L_x_1111:
[----:B------:R-:W0:Y:S02]  /*28a0*/  MUFU.RCP R9, R4 ;  /* 0x0000000400097308 */ /* 0x000e240000001000 */
[----:B0-----:R-:W-:-:S04]  /*28b0*/  FFMA R0, R9, R4, -1 ;  /* 0xbf80000009007423 */ /* 0x001fc80000000004 */
[----:B------:R-:W-:-:S04]  /*28c0*/  FADD.FTZ R0, -R0, -RZ ;  /* 0x800000ff00007221 */ /* 0x000fc80000010100 */
[----:B------:R-:W-:-:S07]  /*28d0*/  FFMA R9, R9, R0, R9 ;  /* 0x0000000009097223 */ /* 0x000fce0000000009 */
.L_x_1112:
[----:B------:R-:W-:Y:S05]  /*28e0*/  BSYNC.RECONVERGENT B0 ;  /* 0x0000000000007941 */ /* 0x000fea0003800200 */
.L_x_1110:
        /* <DEDUP_REMOVED lines=41> */
[----:B0-----:R-:W-:-:S05]  /*2b80*/  IMAD.WIDE.U32 R2, R10, 0xc, R2 ;  /* 0x0000000c0a027825 */ /* 0x001fca00078e0002 */
[----:B------:R-:W-:-:S05]  /*2b90*/  IADD3 R3, PT, PT, R3, R5, RZ ;  /* 0x0000000503037210 */ /* 0x000fca0007ffe0ff */
[----:B-1----:R-:W-:Y:S04]  /*2ba0*/  STG.E desc[UR6][R2.64], R7 ;  /* 0x0000000702007986 */ /* 0x002fe8000c101906 */
[----:B--2---:R-:W-:Y:S04]  /*2bb0*/  STG.E desc[UR6][R2.64+0x4], R8 ;  /* 0x0000040802007986 */ /* 0x004fe8000c101906 */
[----:B------:R-:W-:Y:S01]  /*2bc0*/  STG.E desc[UR6][R2.64+0x8], R9 ;  /* 0x0000080902007986 */ /* 0x000fe2000c101906 */
[----:B------:R-:W-:Y:S05]  /*2bd0*/  EXIT ;  /* 0x000000000000794d */ /* 0x000fea0003800000 */
.L_x_1113:
[----:B------:R-:W0:Y:S01]  /*2be0*/  LDCU UR4, c[0x0][0x3a8] ;  /* 0x00007500ff0477ac */ /* 0x000e220008000800 */
[----:B------:R-:W1:Y:S01]  /*2bf0*/  F2I.FLOOR.NTZ R15, R6 ;  /* 0x00000006000f7305 */ /* 0x000e620000207100 */
[----:B------:R-:W-:Y:S02]  /*2c00*/  FSETP.GE.AND P0, PT, R22, RZ, PT ;  /* 0x000000ff1600720b */ /* 0x000fe40003f06000 */
[----:B------:R-:W-:Y:S02]  /*2c10*/  FSETP.GE.AND P2, PT, R21, RZ, PT ;  /* 0x000000ff1500720b */ /* 0x000fe40003f46000 */
[----:B------:R-:W-:-:S03]  /*2c20*/  FSETP.GE.AND P1, PT, R4, RZ, PT ;  /* 0x000000ff0400720b */ /* 0x000fc60003f26000 */
[----:B------:R-:W2:Y:S01]  /*2c30*/  F2I.FLOOR.NTZ R13, R8 ;  /* 0x00000008000d7305 */ /* 0x000ea20000207100 */
[----:B-1----:R-:W-:-:S07]  /*2c40*/  VIADD R4, R15, 0x1 ;  /* 0x000000010f047836 */ /* 0x002fce0000000000 */
[----:B------:R-:W1:Y:S01]  /*2c50*/  F2I.FLOOR.NTZ R33, R7 ;  /* 0x0000000700217305 */ /* 0x000e620000207100 */
[----:B------:R-:W-:Y:S01]  /*2c60*/  @!P0 IMAD.MOV R4, RZ, RZ, R15 ;  /* 0x000000ffff048224 */ /* 0x000fe200078e020f */
[----:B0-----:R-:W-:-:S04]  /*2c70*/  UISETP.GE.AND UP0, UPT, UR4, 0x1, UPT ;  /* 0x000000010400788c */ /* 0x001fc8000bf06270 */
[----:B------:R-:W-:Y:S01]  /*2c80*/  I2FP.F32.S32 R17, R4 ;  /* 0x0000000400117245 */ /* 0x000fe20000201400 */
[----:B--2---:R-:W-:Y:S02]  /*2c90*/  VIADD R14, R13, 0x1 ;  /* 0x000000010d0e7836 */ /* 0x004fe40000000000 */
[----:B------:R-:W-:Y:S02]  /*2ca0*/  @!P2 IMAD.MOV R14, RZ, RZ, R13 ;  /* 0x000000ffff0ea224 */ /* 0x000fe400078e020d */
[----:B------:R-:W-:Y:S02]  /*2cb0*/  IMAD.MOV.U32 R4, RZ, RZ, 0x1 ;  /* 0x00000001ff047424 */ /* 0x000fe400078e00ff */
[----:B------:R-:W-:Y:S01]  /*2cc0*/  FADD R17, -R6, R17 ;  /* 0x0000001106117221 */ /* 0x000fe20000000100 */
[----:B------:R-:W-:Y:S01]  /*2cd0*/  I2FP.F32.S32 R19, R14 ;  /* 0x0000000e00137245 */ /* 0x000fe20000201400 */
[C---:B-1----:R-:W-:Y:S01]  /*2ce0*/  VIADD R16, R33.reuse, 0x1 ;  /* 0x0000000121107836 */ /* 0x042fe20000000000 */
[----:B------:R-:W-:-:S02]  /*2cf0*/  @!P1 IADD3 R16, PT, PT, R33, RZ, RZ ;  /* 0x000000ff21109210 */ /* 0x000fc40007ffe0ff */
[----:B------:R-:W-:Y:S01]  /*2d00*/  SEL R20, R4, 0xffffffff, P0 ;  /* 0xffffffff04147807 */ /* 0x000fe20000000000 */
[----:B------:R-:W-:Y:S01]  /*2d10*/  FADD R8, -R8, R19 ;  /* 0x0000001308087221 */ /* 0x000fe20000000100 */
[----:B------:R-:W-:Y:S02]  /*2d20*/  I2FP.F32.S32 R16, R16 ;  /* 0x0000001000107245 */ /* 0x000fe40000201400 */
[----:B------:R-:W-:-:S03]  /*2d30*/  SEL R25, R4, 0xffffffff, P2 ;  /* 0xffffffff04197807 */ /* 0x000fc60001000000 */
[----:B------:R-:W-:Y:S01]  /*2d40*/  FADD R22, -R7, R16 ;  /* 0x0000001007167221 */ /* 0x000fe20000000100 */
[----:B------:R-:W-:Y:S01]  /*2d50*/  SEL R16, R4, 0xffffffff, P1 ;  /* 0xffffffff04107807 */ /* 0x000fe20000800000 */
        /* <DEDUP_REMOVED lines=16> */
[----:B------:R-:W-:-:S05]  /*2e60*/  IMAD R3, R5, R4, R3 ;  /* 0x0000000405037224 */ /* 0x000fca00078e0203 */
[----:B-1----:R-:W-:-:S07]  /*2e70*/  IADD3 R29, PT, PT, R19, R3, RZ ;  /* 0x00000003131d7210 */ /* 0x002fce0007ffe0ff */
.L_x_1204:
        /* <DEDUP_REMOVED lines=27> */
.L_x_1116:
[----:B------:R-:W-:-:S13]  /*3030*/  FSETP.GT.AND P0, PT, R17, R2, PT ;  /* 0x000000021100720b */ /* 0x000fda0003f04000 */
[----:B------:R-:W-:Y:S05]  /*3040*/  @P0 BRA `(.L_x_1114) ;  /* 0x0000003800700947 */ /* 0x000fea0003800000 */
.L_x_1118:
        /* <DEDUP_REMOVED lines=9> */
[----:B0-----:R-:W-:-:S02]  /*30e0*/  @!P0 IMAD.MOV.U32 R14, RZ, RZ, RZ ;  /* 0x000000ffff0e8224 */ /* 0x001fc400078e00ff */
[----:B------:R-:W-:Y:S02]  /*30f0*/  @!P0 IMAD.MOV.U32 R32, RZ, RZ, R24 ;  /* 0x000000ffff208224 */ /* 0x000fe400078e0018 */
[----:B------:R-:W-:Y:S02]  /*3100*/  @!P0 IMAD.MOV.U32 R34, RZ, RZ, R22 ;  /* 0x000000ffff228224 */ /* 0x000fe400078e0016 */
[----:B------:R-:W-:Y:S01]  /*3110*/  @!P0 IMAD.MOV.U32 R17, RZ, RZ, R27 ;  /* 0x000000ffff118224 */ /* 0x000fe200078e001b */
[----:B-12---:R-:W-:Y:S06]  /*3120*/  @!P0 BRA `(.L_x_1120) ;  /* 0x0000000000348947 */ /* 0x006fec0003800000 */
[----:B------:R-:W-:-:S13]  /*3130*/  FSETP.GEU.AND P1, PT, R24, R22, PT ;  /* 0x000000161800720b */ /* 0x000fda0003f2e000 */
[----:B------:R-:W-:Y:S02]  /*3140*/  @!P1 IMAD.MOV.U32 R35, RZ, RZ, R27 ;  /* 0x000000ffff239224 */ /* 0x000fe400078e001b */
[----:B------:R-:W-:Y:S01]  /*3150*/  @!P1 FADD R32, |R11|, R24 ;  /* 0x000000180b209221 */ /* 0x000fe20000000200 */
[----:B------:R-:W-:Y:S01]  /*3160*/  @!P1 IMAD.MOV.U32 R34, RZ, RZ, R22 ;  /* 0x000000ffff229224 */ /* 0x000fe200078e0016 */
[----:B------:R-:W-:Y:S01]  /*3170*/  @P1 MOV R35, R27 ;  /* 0x0000001b00231202 */ /* 0x000fe20000000f00 */
[----:B------:R-:W-:Y:S02]  /*3180*/  @!P1 IMAD.MOV.U32 R17, RZ, RZ, R24 ;  /* 0x000000ffff119224 */ /* 0x000fe400078e0018 */
[----:B------:R-:W-:Y:S01]  /*3190*/  @P1 FADD R34, |R9|, R22 ;  /* 0x0000001609221221 */ /* 0x000fe20000000200 */
[----:B------:R-:W-:Y:S01]  /*31a0*/  @!P1 IMAD.MOV.U32 R14, RZ, RZ, 0x1 ;  /* 0x00000001ff0e9424 */ /* 0x000fe200078e00ff */
[----:B------:R-:W-:Y:S01]  /*31b0*/  @!P1 IADD3 R8, PT, PT, R25, R8, RZ ;  /* 0x0000000819089210 */ /* 0x000fe20007ffe0ff */
[----:B------:R-:W-:-:S02]  /*31c0*/  @P1 IMAD.MOV.U32 R32, RZ, RZ, R24 ;  /* 0x000000ffff201224 */ /* 0x000fc400078e0018 */
[----:B------:R-:W-:Y:S02]  /*31d0*/  @P1 IMAD.MOV.U32 R17, RZ, RZ, R22 ;  /* 0x000000ffff111224 */ /* 0x000fe400078e0016 */
[----:B------:R-:W-:Y:S02]  /*31e0*/  @P1 IMAD.IADD R33, R16, 0x1, R33 ;  /* 0x0000000110211824 */ /* 0x000fe400078e0221 */
[----:B------:R-:W-:-:S07]  /*31f0*/  @P1 IMAD.MOV.U32 R14, RZ, RZ, 0x2 ;  /* 0x00000002ff0e1424 */ /* 0x000fce00078e00ff */
.L_x_1120:
[----:B------:R-:W0:Y:S05]  /*3200*/  BMOV.32.CLEAR R22, B0 ;  /* 0x0000000000167355 */ /* 0x000e2a0000100000 */
[----:B------:R1:W-:Y:S05]  /*3210*/  BMOV.32 B0, R28 ;  /* 0x0000001c00007356 */ /* 0x0003ea0000000000 */
[----:B------:R-:W-:Y:S05]  /*3220*/  BSYNC.RECONVERGENT B0 ;  /* 0x0000000000007941 */ /* 0x000fea0003800200 */
.L_x_1119:
        /* <DEDUP_REMOVED lines=30> */
.L_x_1121:
[----:B------:R-:W-:-:S13]  /*3410*/  FSETP.GT.AND P0, PT, R17, R2, PT ;  /* 0x000000021100720b */ /* 0x000fda0003f04000 */
[----:B------:R-:W-:Y:S05]  /*3420*/  @P0 BRA `(.L_x_1114) ;  /* 0x0000003400780947 */ /* 0x000fea0003800000 */
.L_x_1122:
[----:B------:R-:W0:Y:S05]  /*3430*/  BMOV.32.CLEAR R14, B0 ;  /* 0x00000000000e7355 */ /* 0x000e2a0000100000 */
[C---:B------:R-:W-:Y:S01]  /*3440*/  FSETP.GEU.AND P0, PT, R35.reuse, R34, PT ;  /* 0x000000222300720b */ /* 0x040fe20003f0e000 */
[----:B0-----:R0:W-:Y:S05]  /*3450*/  BMOV.32 B0, R14 ;  /* 0x0000000e00007356 */ /* 0x0011ea0000000000 */
[-C--:B------:R-:W-:Y:S01]  /*3460*/  FSETP.GEU.OR P0, PT, R35, R32.reuse, P0 ;  /* 0x000000202300720b */ /* 0x080fe2000070e400 */
        /* <DEDUP_REMOVED lines=17> */
[----:B------:R-:W-:Y:S01]  /*3580*/  @P1 MOV R14, 0x2 ;  /* 0x00000002000e1802 */ /* 0x000fe20000000f00 */
[----:B------:R-:W-:Y:S02]  /*3590*/  @P1 IMAD.MOV.U32 R27, RZ, RZ, R35 ;  /* 0x000000ffff1b1224 */ /* 0x000fe400078e0023 */
[----:B------:R-:W-:-:S02]  /*35a0*/  @P1 IMAD.MOV.U32 R22, RZ, RZ, R32 ;  /* 0x000000ffff161224 */ /* 0x000fc400078e0020 */
[----:B------:R-:W-:Y:S02]  /*35b0*/  @P1 IMAD.MOV.U32 R17, RZ, RZ, R34 ;  /* 0x000000ffff111224 */ /* 0x000fe400078e0022 */
[----:B------:R-:W-:Y:S02]  /*35c0*/  @!P1 IMAD.IADD R8, R25, 0x1, R8 ;  /* 0x0000000119089824 */ /* 0x000fe400078e0208 */
[----:B------:R-:W-:-:S07]  /*35d0*/  @P1 IMAD.IADD R33, R16, 0x1, R33 ;  /* 0x0000000110211824 */ /* 0x000fce00078e0221 */
.L_x_1124:
[----:B------:R-:W0:Y:S05]  /*35e0*/  BMOV.32.CLEAR R28, B0 ;  /* 0x00000000001c7355 */ /* 0x000e2a0000100000 */
[----:B------:R1:W-:Y:S05]  /*35f0*/  BMOV.32 B0, R36 ;  /* 0x0000002400007356 */ /* 0x0003ea0000000000 */
[----:B------:R-:W-:Y:S05]  /*3600*/  BSYNC.RECONVERGENT B0 ;  /* 0x0000000000007941 */ /* 0x000fea0003800200 */
.L_x_1123:
        /* <DEDUP_REMOVED lines=29> */
.L_x_1125:
[----:B------:R-:W-:-:S13]  /*37e0*/  FSETP.GT.AND P0, PT, R17, R2, PT ;  /* 0x000000021100720b */ /* 0x000fda0003f04000 */
[----:B------:R-:W-:Y:S05]  /*37f0*/  @P0 BRA `(.L_x_1114) ;  /* 0x0000003000840947 */ /* 0x000fea0003800000 */
.L_x_1126:
        /* <DEDUP_REMOVED lines=17> */
[--C-:B------:R-:W-:Y:S02]  /*3910*/  @!P1 IMAD.MOV.U32 R34, RZ, RZ, R24.reuse ;  /* 0x000000ffff229224 */ /* 0x100fe400078e0018 */
[----:B------:R-:W-:Y:S01]  /*3920*/  @P1 FADD R34, |R9|, R24 ;  /* 0x0000001809221221 */ /* 0x000fe20000000200 */
[----:B------:R-:W-:Y:S01]  /*3930*/  @!P1 IMAD.MOV.U32 R17, RZ, RZ, R22 ;  /* 0x000000ffff119224 */ /* 0x000fe200078e0016 */
[----:B------:R-:W-:Y:S01]  /*3940*/  @P1 MOV R17, R24 ;  /* 0x0000001800111202 */ /* 0x000fe20000000f00 */
[----:B------:R-:W-:Y:S02]  /*3950*/  @!P1 IMAD.MOV.U32 R14, RZ, RZ, 0x1 ;  /* 0x00000001ff0e9424 */ /* 0x000fe400078e00ff */
[----:B------:R-:W-:-:S02]  /*3960*/  @P1 IMAD.MOV.U32 R35, RZ, RZ, R27 ;  /* 0x000000ffff231224 */ /* 0x000fc400078e001b */
[----:B------:R-:W-:Y:S02]  /*3970*/  @P1 IMAD.MOV.U32 R32, RZ, RZ, R22 ;  /* 0x000000ffff201224 */ /* 0x000fe400078e0016 */
[----:B------:R-:W-:Y:S02]  /*3980*/  @!P1 IMAD.IADD R8, R25, 0x1, R8 ;  /* 0x0000000119089824 */ /* 0x000fe400078e0208 */
[----:B------:R-:W-:Y:S02]  /*3990*/  @P1 IMAD.IADD R33, R16, 0x1, R33 ;  /* 0x0000000110211824 */ /* 0x000fe400078e0221 */
[----:B------:R-:W-:-:S07]  /*39a0*/  @P1 IMAD.MOV.U32 R14, RZ, RZ, 0x2 ;  /* 0x00000002ff0e1424 */ /* 0x000fce00078e00ff */
.L_x_1128:
[----:B------:R-:W0:Y:S05]  /*39b0*/  BMOV.32.CLEAR R22, B0 ;  /* 0x0000000000167355 */ /* 0x000e2a0000100000 */
[----:B------:R1:W-:Y:S05]  /*39c0*/  BMOV.32 B0, R36 ;  /* 0x0000002400007356 */ /* 0x0003ea0000000000 */
[----:B------:R-:W-:Y:S05]  /*39d0*/  BSYNC.RECONVERGENT B0 ;  /* 0x0000000000007941 */ /* 0x000fea0003800200 */
.L_x_1127:
[----:B------:R-:W-:Y:S01]  /*39e0*/  VIADD R27, R31, 0x3 ;  /* 0x000000031f1b7836 */ /* 0x000fe20000000000 */
[----:B------:R-:W-:Y:S01]  /*39f0*/  FSETP.GE.AND P1, PT, R17, R13, PT ;  /* 0x0000000d1100720b */ /* 0x000fe20003f26000 */
[----:B0-----:R0:W-:Y:S05]  /*3a00*/  BMOV.32 B0, R22 ;  /* 0x0000001600007356 */ /* 0x0011ea0000000000 */
[----:B------:R-:W-:Y:S02]  /*3a10*/  ISETP.GE.OR P1, PT, R27, R26, P1 ;  /* 0x0000001a1b00720c */ /* 0x000fe40000f26670 */
[----:B------:R-:W-:-:S11]  /*3a20*/  @!P0 IADD3 R15, PT, PT, R20, R15, RZ ;  /* 0x0000000f140f8210 */ /* 0x000fd60007ffe0ff */
        /* <DEDUP_REMOVED lines=24> */
.L_x_1129:
[----:B------:R-:W-:-:S13]  /*3bb0*/  FSETP.GT.AND P0, PT, R17, R2, PT ;  /* 0x000000021100720b */ /* 0x000fda0003f04000 */
[----:B------:R-:W-:Y:S05]  /*3bc0*/  @P0 BRA `(.L_x_1114) ;  /* 0x0000002c00900947 */ /* 0x000fea0003800000 */
.L_x_1130:
        /* <DEDUP_REMOVED lines=27> */
.L_x_1132:
[----:B------:R-:W0:Y:S05]  /*3d80*/  BMOV.32.CLEAR R28, B0 ;  /* 0x00000000001c7355 */ /* 0x000e2a0000100000 */
[----:B------:R1:W-:Y:S05]  /*3d90*/  BMOV.32 B0, R36 ;  /* 0x0000002400007356 */ /* 0x0003ea0000000000 */
[----:B------:R-:W-:Y:S05]  /*3da0*/  BSYNC.RECONVERGENT B0 ;  /* 0x0000000000007941 */ /* 0x000fea0003800200 */
.L_x_1131:
        /* <DEDUP_REMOVED lines=17> */
.L_x_1133:
        /* <DEDUP_REMOVED lines=10> */
.L_x_1134:
        /* <DEDUP_REMOVED lines=9> */
[----:B------:R-:W-:Y:S01]  /*3ff0*/  @P0 FADD R32, |R9|, R24 ;  /* 0x0000001809200221 */ /* 0x000fe20000000200 */
[----:B------:R-:W-:Y:S01]  /*4000*/  @P0 IMAD.MOV.U32 R34, RZ, RZ, R22 ;  /* 0x000000ffff220224 */ /* 0x000fe200078e0016 */
[----:B------:R-:W-:Y:S01]  /*4010*/  @!P0 MOV R35, R27 ;  /* 0x0000001b00238202 */ /* 0x000fe20000000f00 */
[----:B------:R-:W-:Y:S02]  /*4020*/  @P0 IMAD.MOV.U32 R17, RZ, RZ, R24 ;  /* 0x000000ffff110224 */ /* 0x000fe400078e0018 */
[----:B------:R-:W-:Y:S01]  /*4030*/  @!P0 FADD R34, |R11|, R22 ;  /* 0x000000160b228221 */ /* 0x000fe20000000200 */
[----:B0-----:R-:W-:Y:S01]  /*4040*/  @P0 IMAD.MOV.U32 R14, RZ, RZ, 0x2 ;  /* 0x00000002ff0e0424 */ /* 0x001fe200078e00ff */
[----:B------:R-:W-:Y:S01]  /*4050*/  @P0 IADD3 R33, PT, PT, R16, R33, RZ ;  /* 0x0000002110210210 */ /* 0x000fe20007ffe0ff */
[----:B------:R-:W-:-:S02]  /*4060*/  @!P0 IMAD.MOV.U32 R32, RZ, RZ, R24 ;  /* 0x000000ffff208224 */ /* 0x000fc400078e0018 */
[----:B------:R-:W-:Y:S02]  /*4070*/  @!P0 IMAD.MOV.U32 R17, RZ, RZ, R22 ;  /* 0x000000ffff118224 */ /* 0x000fe400078e0016 */
[----:B------:R-:W-:Y:S02]  /*4080*/  @!P0 IMAD.IADD R8, R25, 0x1, R8 ;  /* 0x0000000119088824 */ /* 0x000fe400078e0208 */
[----:B------:R-:W-:Y:S01]  /*4090*/  @!P0 IMAD.MOV.U32 R14, RZ, RZ, 0x1 ;  /* 0x00000001ff0e8424 */ /* 0x000fe200078e00ff */
[----:B------:R-:W-:Y:S06]  /*40a0*/  BRA `(.L_x_1137) ;  /* 0x0000000000187947 */ /* 0x000fec0003800000 */
.L_x_1136:
[----:B------:R-:W-:Y:S02]  /*40b0*/  IMAD.IADD R15, R20, 0x1, R15 ;  /* 0x00000001140f7824 */ /* 0x000fe400078e020f */
[----:B------:R-:W-:Y:S01]  /*40c0*/  FADD R35, |R12|, R27 ;  /* 0x0000001b0c237221 */ /* 0x000fe20000000200 */
[----:B------:R-:W-:Y:S01]  /*40d0*/  IMAD.MOV.U32 R34, RZ, RZ, R22 ;  /* 0x000000ffff227224 */ /* 0x000fe200078e0016 */
[----:B------:R-:W-:Y:S01]  /*40e0*/  MOV R17, R27 ;  /* 0x0000001b00117202 */ /* 0x000fe20000000f00 */
[----:B------:R-:W-:Y:S02]  /*40f0*/  IMAD.MOV.U32 R32, RZ, RZ, R24 ;  /* 0x000000ffff207224 */ /* 0x000fe400078e0018 */
[----:B0-----:R-:W-:-:S07]  /*4100*/  IMAD.MOV.U32 R14, RZ, RZ, RZ ;  /* 0x000000ffff0e7224 */ /* 0x001fce00078e00ff */
.L_x_1137:
[----:B------:R-:W0:Y:S05]  /*4110*/  BMOV.32.CLEAR R22, B0 ;  /* 0x0000000000167355 */ /* 0x000e2a0000100000 */
[----:B------:R2:W-:Y:S05]  /*4120*/  BMOV.32 B0, R28 ;  /* 0x0000001c00007356 */ /* 0x0005ea0000000000 */
[----:B------:R-:W-:Y:S05]  /*4130*/  BSYNC.RECONVERGENT B0 ;  /* 0x0000000000007941 */ /* 0x000fea0003800200 */
.L_x_1135:
        /* <DEDUP_REMOVED lines=17> */
.L_x_1139:
        /* <DEDUP_REMOVED lines=11> */
.L_x_1140:
[----:B------:R-:W-:Y:S05]  /*4300*/  BSYNC.RELIABLE B1 ;  /* 0x0000000000017941 */ /* 0x000fea0003800100 */
.L_x_1138:
        /* <DEDUP_REMOVED lines=9> */
[--C-:B------:R-:W-:Y:S01]  /*43a0*/  @P0 FADD R22, |R9|, R32.reuse ;  /* 0x0000002009160221 */ /* 0x100fe20000000200 */
[----:B------:R-:W-:Y:S01]  /*43b0*/  @P0 MOV R24, R34 ;  /* 0x0000002200180202 */ /* 0x000fe20000000f00 */
[----:B------:R-:W-:Y:S02]  /*43c0*/  @P0 IMAD.MOV.U32 R17, RZ, RZ, R32 ;  /* 0x000000ffff110224 */ /* 0x000fe400078e0020 */
[----:B------:R-:W-:Y:S01]  /*43d0*/  @!P0 FADD R24, |R11|, R34 ;  /* 0x000000220b188221 */ /* 0x000fe20000000200 */
[----:B0-----:R-:W-:Y:S01]  /*43e0*/  @P0 IMAD.MOV.U32 R14, RZ, RZ, 0x2 ;  /* 0x00000002ff0e0424 */ /* 0x001fe200078e00ff */
[----:B------:R-:W-:Y:S01]  /*43f0*/  @!P0 MOV R14, 0x1 ;  /* 0x00000001000e8802 */ /* 0x000fe20000000f00 */
[----:B------:R-:W-:Y:S02]  /*4400*/  @!P0 IMAD.MOV.U32 R27, RZ, RZ, R35 ;  /* 0x000000ffff1b8224 */ /* 0x000fe400078e0023 */
[----:B------:R-:W-:-:S02]  /*4410*/  @!P0 IMAD.MOV.U32 R22, RZ, RZ, R32 ;  /* 0x000000ffff168224 */ /* 0x000fc400078e0020 */
[----:B------:R-:W-:Y:S02]  /*4420*/  @!P0 IMAD.MOV.U32 R17, RZ, RZ, R34 ;  /* 0x000000ffff118224 */ /* 0x000fe400078e0022 */
[----:B------:R-:W-:Y:S02]  /*4430*/  @P0 IMAD.IADD R33, R16, 0x1, R33 ;  /* 0x0000000110210824 */ /* 0x000fe400078e0221 */
[----:B------:R-:W-:Y:S01]  /*4440*/  @!P0 IMAD.IADD R8, R25, 0x1, R8 ;  /* 0x0000000119088824 */ /* 0x000fe200078e0208 */
[----:B------:R-:W-:Y:S06]  /*4450*/  BRA `(.L_x_1143) ;  /* 0x0000000000187947 */ /* 0x000fec0003800000 */
.L_x_1142:
[----:B------:R-:W-:Y:S02]  /*4460*/  IMAD.IADD R15, R20, 0x1, R15 ;  /* 0x00000001140f7824 */ /* 0x000fe400078e020f */
[--C-:B------:R-:W-:Y:S01]  /*4470*/  FADD R27, |R12|, R35.reuse ;  /* 0x000000230c1b7221 */ /* 0x100fe20000000200 */
[----:B------:R-:W-:Y:S02]  /*4480*/  IMAD.MOV.U32 R24, RZ, RZ, R34 ;  /* 0x000000ffff187224 */ /* 0x000fe400078e0022 */
[----:B------:R-:W-:Y:S02]  /*4490*/  IMAD.MOV.U32 R22, RZ, RZ, R32 ;  /* 0x000000ffff167224 */ /* 0x000fe400078e0020 */
[----:B------:R-:W-:Y:S02]  /*44a0*/  IMAD.MOV.U32 R17, RZ, RZ, R35 ;  /* 0x000000ffff117224 */ /* 0x000fe400078e0023 */
[----:B0-----:R-:W-:-:S07]  /*44b0*/  IMAD.MOV.U32 R14, RZ, RZ, RZ ;  /* 0x000000ffff0e7224 */ /* 0x001fce00078e00ff */
.L_x_1143:
[----:B--2---:R-:W0:Y:S05]  /*44c0*/  BMOV.32.CLEAR R28, B0 ;  /* 0x00000000001c7355 */ /* 0x004e2a0000100000 */
[----:B------:R1:W-:Y:S05]  /*44d0*/  BMOV.32 B0, R36 ;  /* 0x0000002400007356 */ /* 0x0003ea0000000000 */
[----:B------:R-:W-:Y:S05]  /*44e0*/  BSYNC.RECONVERGENT B0 ;  /* 0x0000000000007941 */ /* 0x000fea0003800200 */
.L_x_1141:
        /* <DEDUP_REMOVED lines=17> */
.L_x_1145:
        /* <DEDUP_REMOVED lines=11> */
.L_x_1146:
[----:B------:R-:W-:Y:S05]  /*46b0*/  BSYNC.RELIABLE B2 ;  /* 0x0000000000027941 */ /* 0x000fea0003800100 */
.L_x_1144:
        /* <DEDUP_REMOVED lines=10> */
[--C-:B------:R-:W-:Y:S02]  /*4760*/  @P0 IMAD.MOV.U32 R34, RZ, RZ, R24.reuse ;  /* 0x000000ffff220224 */ /* 0x100fe400078e0018 */
[----:B------:R-:W-:Y:S01]  /*4770*/  @!P0 FADD R34, |R11|, R24 ;  /* 0x000000180b228221 */ /* 0x000fe20000000200 */
[----:B------:R-:W-:Y:S01]  /*4780*/  @P0 IMAD.MOV.U32 R17, RZ, RZ, R22 ;  /* 0x000000ffff110224 */ /* 0x000fe200078e0016 */
[----:B------:R-:W-:Y:S01]  /*4790*/  @!P0 MOV R17, R24 ;  /* 0x0000001800118202 */ /* 0x000fe20000000f00 */
[----:B0-----:R-:W-:Y:S02]  /*47a0*/  @P0 IMAD.MOV.U32 R14, RZ, RZ, 0x2 ;  /* 0x00000002ff0e0424 */ /* 0x001fe400078e00ff */
[----:B------:R-:W-:-:S02]  /*47b0*/  @!P0 IMAD.MOV.U32 R35, RZ, RZ, R27 ;  /* 0x000000ffff238224 */ /* 0x000fc400078e001b */
[----:B------:R-:W-:Y:S02]  /*47c0*/  @!P0 IMAD.MOV.U32 R32, RZ, RZ, R22 ;  /* 0x000000ffff208224 */ /* 0x000fe400078e0016 */
[----:B------:R-:W-:Y:S02]  /*47d0*/  @P0 IMAD.IADD R33, R16, 0x1, R33 ;  /* 0x0000000110210824 */ /* 0x000fe400078e0221 */
[----:B------:R-:W-:Y:S02]  /*47e0*/  @!P0 IMAD.IADD R8, R25, 0x1, R8 ;  /* 0x0000000119088824 */ /* 0x000fe400078e0208 */
[----:B------:R-:W-:Y:S01]  /*47f0*/  @!P0 IMAD.MOV.U32 R14, RZ, RZ, 0x1 ;  /* 0x00000001ff0e8424 */ /* 0x000fe200078e00ff */
[----:B------:R-:W-:Y:S06]  /*4800*/  BRA `(.L_x_1149) ;  /* 0x0000000000187947 */ /* 0x000fec0003800000 */
.L_x_1148:
[----:B------:R-:W-:Y:S01]  /*4810*/  IMAD.IADD R15, R20, 0x1, R15 ;  /* 0x00000001140f7824 */ /* 0x000fe200078e020f */
[----:B------:R-:W-:Y:S01]  /*4820*/  MOV R34, R24 ;  /* 0x0000001800227202 */ /* 0x000fe20000000f00 */
[----:B------:R-:W-:Y:S02]  /*4830*/  IMAD.MOV.U32 R32, RZ, RZ, R22 ;  /* 0x000000ffff207224 */ /* 0x000fe400078e0016 */
[--C-:B------:R-:W-:Y:S01]  /*4840*/  FADD R35, |R12|, R27.reuse ;  /* 0x0000001b0c237221 */ /* 0x100fe20000000200 */
[----:B------:R-:W-:Y:S02]  /*4850*/  IMAD.MOV.U32 R17, RZ, RZ, R27 ;  /* 0x000000ffff117224 */ /* 0x000fe400078e001b */
[----:B0-----:R-:W-:-:S07]  /*4860*/  IMAD.MOV.U32 R14, RZ, RZ, RZ ;  /* 0x000000ffff0e7224 */ /* 0x001fce00078e00ff */
.L_x_1149:
[----:B------:R-:W0:Y:S05]  /*4870*/  BMOV.32.CLEAR R22, B0 ;  /* 0x0000000000167355 */ /* 0x000e2a0000100000 */
[----:B------:R2:W-:Y:S05]  /*4880*/  BMOV.32 B0, R28 ;  /* 0x0000001c00007356 */ /* 0x0005ea0000000000 */
[----:B------:R-:W-:Y:S05]  /*4890*/  BSYNC.RECONVERGENT B0 ;  /* 0x0000000000007941 */ /* 0x000fea0003800200 */
.L_x_1147:
        /* <DEDUP_REMOVED lines=17> */
.L_x_1151:
        /* <DEDUP_REMOVED lines=11> */
.L_x_1152:
[----:B------:R-:W-:Y:S05]  /*4a60*/  BSYNC.RELIABLE B3 ;  /* 0x0000000000037941 */ /* 0x000fea0003800100 */
.L_x_1150:
        /* <DEDUP_REMOVED lines=21> */
.L_x_1154:
[----:B------:R-:W-:Y:S02]  /*4bc0*/  IMAD.IADD R15, R20, 0x1, R15 ;  /* 0x00000001140f7824 */ /* 0x000fe400078e020f */
[----:B------:R-:W-:Y:S01]  /*4bd0*/  FADD R27, |R12|, R35 ;  /* 0x000000230c1b7221 */ /* 0x000fe20000000200 */
[----:B------:R-:W-:Y:S01]  /*4be0*/  IMAD.MOV.U32 R24, RZ, RZ, R34 ;  /* 0x000000ffff187224 */ /* 0x000fe200078e0022 */
[----:B------:R-:W-:Y:S01]  /*4bf0*/  MOV R17, R35 ;  /* 0x0000002300117202 */ /* 0x000fe20000000f00 */
[----:B------:R-:W-:Y:S02]  /*4c00*/  IMAD.MOV.U32 R22, RZ, RZ, R32 ;  /* 0x000000ffff167224 */ /* 0x000fe400078e0020 */
[----:B0-----:R-:W-:-:S07]  /*4c10*/  IMAD.MOV.U32 R14, RZ, RZ, RZ ;  /* 0x000000ffff0e7224 */ /* 0x001fce00078e00ff */
.L_x_1155:
[----:B--2---:R-:W0:Y:S05]  /*4c20*/  BMOV.32.CLEAR R28, B0 ;  /* 0x00000000001c7355 */ /* 0x004e2a0000100000 */
[----:B------:R1:W-:Y:S05]  /*4c30*/  BMOV.32 B0, R36 ;  /* 0x0000002400007356 */ /* 0x0003ea0000000000 */
[----:B------:R-:W-:Y:S05]  /*4c40*/  BSYNC.RECONVERGENT B0 ;  /* 0x0000000000007941 */ /* 0x000fea0003800200 */
.L_x_1153:
        /* <DEDUP_REMOVED lines=17> */
.L_x_1157:
        /* <DEDUP_REMOVED lines=11> */
.L_x_1158:
[----:B------:R-:W-:Y:S05]  /*4e10*/  BSYNC.RELIABLE B4 ;  /* 0x0000000000047941 */ /* 0x000fea0003800100 */
.L_x_1156:
        /* <DEDUP_REMOVED lines=21> */
.L_x_1160:
[----:B------:R-:W-:Y:S02]  /*4f70*/  IMAD.IADD R15, R20, 0x1, R15 ;  /* 0x00000001140f7824 */ /* 0x000fe400078e020f */
[--C-:B------:R-:W-:Y:S01]  /*4f80*/  FADD R35, |R12|, R27.reuse ;  /* 0x0000001b0c237221 */ /* 0x100fe20000000200 */
[----:B------:R-:W-:Y:S02]  /*4f90*/  IMAD.MOV.U32 R34, RZ, RZ, R24 ;  /* 0x000000ffff227224 */ /* 0x000fe400078e0018 */
[----:B------:R-:W-:Y:S02]  /*4fa0*/  IMAD.MOV.U32 R32, RZ, RZ, R22 ;  /* 0x000000ffff207224 */ /* 0x000fe400078e0016 */
[----:B------:R-:W-:Y:S02]  /*4fb0*/  IMAD.MOV.U32 R17, RZ, RZ, R27 ;  /* 0x000000ffff117224 */ /* 0x000fe400078e001b */
[----:B0-----:R-:W-:-:S07]  /*4fc0*/  IMAD.MOV.U32 R14, RZ, RZ, RZ ;  /* 0x000000ffff0e7224 */ /* 0x001fce00078e00ff */
.L_x_1161:
[----:B------:R-:W0:Y:S05]  /*4fd0*/  BMOV.32.CLEAR R22, B0 ;  /* 0x0000000000167355 */ /* 0x000e2a0000100000 */
[----:B------:R2:W-:Y:S05]  /*4fe0*/  BMOV.32 B0, R28 ;  /* 0x0000001c00007356 */ /* 0x0005ea0000000000 */
[----:B------:R-:W-:Y:S05]  /*4ff0*/  BSYNC.RECONVERGENT B0 ;  /* 0x0000000000007941 */ /* 0x000fea0003800200 */
.L_x_1159:
        /* <DEDUP_REMOVED lines=17> */
.L_x_1163:
        /* <DEDUP_REMOVED lines=11> */
.L_x_1164:
[----:B------:R-:W-:Y:S05]  /*51c0*/  BSYNC.RELIABLE B5 ;  /* 0x0000000000057941 */ /* 0x000fea0003800100 */
.L_x_1162:
        /* <DEDUP_REMOVED lines=21> */
.L_x_1166:
[----:B------:R-:W-:Y:S01]  /*5320*/  IMAD.IADD R15, R20, 0x1, R15 ;  /* 0x00000001140f7824 */ /* 0x000fe200078e020f */
[----:B------:R-:W-:Y:S01]  /*5330*/  MOV R24, R34 ;  /* 0x0000002200187202 */ /* 0x000fe20000000f00 */
[----:B------:R-:W-:Y:S02]  /*5340*/  IMAD.MOV.U32 R22, RZ, RZ, R32 ;  /* 0x000000ffff167224 */ /* 0x000fe400078e0020 */
[--C-:B------:R-:W-:Y:S01]  /*5350*/  FADD R27, |R12|, R35.reuse ;  /* 0x000000230c1b7221 */ /* 0x100fe20000000200 */
[----:B------:R-:W-:Y:S02]  /*5360*/  IMAD.MOV.U32 R17, RZ, RZ, R35 ;  /* 0x000000ffff117224 */ /* 0x000fe400078e0023 */
[----:B0-----:R-:W-:-:S07]  /*5370*/  IMAD.MOV.U32 R14, RZ, RZ, RZ ;  /* 0x000000ffff0e7224 */ /* 0x001fce00078e00ff */
.L_x_1167:
[----:B--2---:R-:W0:Y:S05]  /*5380*/  BMOV.32.CLEAR R28, B0 ;  /* 0x00000000001c7355 */ /* 0x004e2a0000100000 */
[----:B------:R1:W-:Y:S05]  /*5390*/  BMOV.32 B0, R36 ;  /* 0x0000002400007356 */ /* 0x0003ea0000000000 */
[----:B------:R-:W-:Y:S05]  /*53a0*/  BSYNC.RECONVERGENT B0 ;  /* 0x0000000000007941 */ /* 0x000fea0003800200 */
.L_x_1165:
        /* <DEDUP_REMOVED lines=17> */
.L_x_1169:
        /* <DEDUP_REMOVED lines=11> */
.L_x_1170:
[----:B------:R-:W-:Y:S05]  /*5570*/  BSYNC.RELIABLE B6 ;  /* 0x0000000000067941 */ /* 0x000fea0003800100 */
.L_x_1168:
        /* <DEDUP_REMOVED lines=21> */
.L_x_1172:
[----:B------:R-:W-:Y:S02]  /*56d0*/  IMAD.IADD R15, R20, 0x1, R15 ;  /* 0x00000001140f7824 */ /* 0x000fe400078e020f */
[----:B------:R-:W-:Y:S01]  /*56e0*/  FADD R35, |R12|, R27 ;  /* 0x0000001b0c237221 */ /* 0x000fe20000000200 */
[----:B------:R-:W-:Y:S01]  /*56f0*/  IMAD.MOV.U32 R34, RZ, RZ, R24 ;  /* 0x000000ffff227224 */ /* 0x000fe200078e0018 */
[----:B------:R-:W-:Y:S01]  /*5700*/  MOV R17, R27 ;  /* 0x0000001b00117202 */ /* 0x000fe20000000f00 */
[----:B------:R-:W-:Y:S02]  /*5710*/  IMAD.MOV.U32 R32, RZ, RZ, R22 ;  /* 0x000000ffff207224 */ /* 0x000fe400078e0016 */
[----:B0-----:R-:W-:-:S07]  /*5720*/  IMAD.MOV.U32 R14, RZ, RZ, RZ ;  /* 0x000000ffff0e7224 */ /* 0x001fce00078e00ff */
.L_x_1173:
[----:B------:R-:W0:Y:S05]  /*5730*/  BMOV.32.CLEAR R22, B0 ;  /* 0x0000000000167355 */ /* 0x000e2a0000100000 */
[----:B------:R2:W-:Y:S05]  /*5740*/  BMOV.32 B0, R28 ;  /* 0x0000001c00007356 */ /* 0x0005ea0000000000 */
[----:B------:R-:W-:Y:S05]  /*5750*/  BSYNC.RECONVERGENT B0 ;  /* 0x0000000000007941 */ /* 0x000fea0003800200 */
.L_x_1171:
        /* <DEDUP_REMOVED lines=17> */
.L_x_1175:
        /* <DEDUP_REMOVED lines=11> */
.L_x_1176:
[----:B------:R-:W-:Y:S05]  /*5920*/  BSYNC.RELIABLE B7 ;  /* 0x0000000000077941 */ /* 0x000fea0003800100 */
.L_x_1174:
        /* <DEDUP_REMOVED lines=21> */
.L_x_1178:
[----:B------:R-:W-:Y:S02]  /*5a80*/  IMAD.IADD R15, R20, 0x1, R15 ;  /* 0x00000001140f7824 */ /* 0x000fe400078e020f */
[--C-:B------:R-:W-:Y:S01]  /*5a90*/  FADD R27, |R12|, R35.reuse ;  /* 0x000000230c1b7221 */ /* 0x100fe20000000200 */
[----:B------:R-:W-:Y:S02]  /*5aa0*/  IMAD.MOV.U32 R24, RZ, RZ, R34 ;  /* 0x000000ffff187224 */ /* 0x000fe400078e0022 */
[----:B------:R-:W-:Y:S02]  /*5ab0*/  IMAD.MOV.U32 R22, RZ, RZ, R32 ;  /* 0x000000ffff167224 */ /* 0x000fe400078e0020 */
[----:B------:R-:W-:Y:S02]  /*5ac0*/  IMAD.MOV.U32 R17, RZ, RZ, R35 ;  /* 0x000000ffff117224 */ /* 0x000fe400078e0023 */
[----:B0-----:R-:W-:-:S07]  /*5ad0*/  IMAD.MOV.U32 R14, RZ, RZ, RZ ;  /* 0x000000ffff0e7224 */ /* 0x001fce00078e00ff */
.L_x_1179:
[----:B--2---:R-:W0:Y:S05]  /*5ae0*/  BMOV.32.CLEAR R28, B0 ;  /* 0x00000000001c7355 */ /* 0x004e2a0000100000 */
[----:B------:R1:W-:Y:S05]  /*5af0*/  BMOV.32 B0, R36 ;  /* 0x0000002400007356 */ /* 0x0003ea0000000000 */
[----:B------:R-:W-:Y:S05]  /*5b00*/  BSYNC.RECONVERGENT B0 ;  /* 0x0000000000007941 */ /* 0x000fea0003800200 */
.L_x_1177:
        /* <DEDUP_REMOVED lines=17> */
.L_x_1181:
        /* <DEDUP_REMOVED lines=11> */
.L_x_1182:
[----:B------:R-:W-:Y:S05]  /*5cd0*/  BSYNC.RELIABLE B8 ;  /* 0x0000000000087941 */ /* 0x000fea0003800100 */
.L_x_1180:
        /* <DEDUP_REMOVED lines=21> */
.L_x_1184:
[----:B------:R-:W-:Y:S01]  /*5e30*/  IMAD.IADD R15, R20, 0x1, R15 ;  /* 0x00000001140f7824 */ /* 0x000fe200078e020f */
[----:B------:R-:W-:Y:S01]  /*5e40*/  MOV R34, R24 ;  /* 0x0000001800227202 */ /* 0x000fe20000000f00 */
[----:B------:R-:W-:Y:S02]  /*5e50*/  IMAD.MOV.U32 R32, RZ, RZ, R22 ;  /* 0x000000ffff207224 */ /* 0x000fe400078e0016 */
[--C-:B------:R-:W-:Y:S01]  /*5e60*/  FADD R35, |R12|, R27.reuse ;  /* 0x0000001b0c237221 */ /* 0x100fe20000000200 */
[----:B------:R-:W-:Y:S02]  /*5e70*/  IMAD.MOV.U32 R17, RZ, RZ, R27 ;  /* 0x000000ffff117224 */ /* 0x000fe400078e001b */
[----:B0-----:R-:W-:-:S07]  /*5e80*/  IMAD.MOV.U32 R14, RZ, RZ, RZ ;  /* 0x000000ffff0e7224 */ /* 0x001fce00078e00ff */
.L_x_1185:
[----:B------:R-:W0:Y:S05]  /*5e90*/  BMOV.32.CLEAR R22, B0 ;  /* 0x0000000000167355 */ /* 0x000e2a0000100000 */
[----:B------:R2:W-:Y:S05]  /*5ea0*/  BMOV.32 B0, R28 ;  /* 0x0000001c00007356 */ /* 0x0005ea0000000000 */
[----:B------:R-:W-:Y:S05]  /*5eb0*/  BSYNC.RECONVERGENT B0 ;  /* 0x0000000000007941 */ /* 0x000fea0003800200 */
.L_x_1183:
        /* <DEDUP_REMOVED lines=17> */
.L_x_1187:
        /* <DEDUP_REMOVED lines=11> */
.L_x_1188:
[----:B------:R-:W-:Y:S05]  /*6080*/  BSYNC.RELIABLE B9 ;  /* 0x0000000000097941 */ /* 0x000fea0003800100 */
.L_x_1186:
        /* <DEDUP_REMOVED lines=21> */
.L_x_1190:
[----:B------:R-:W-:Y:S02]  /*61e0*/  IMAD.IADD R15, R20, 0x1, R15 ;  /* 0x00000001140f7824 */ /* 0x000fe400078e020f */
[----:B------:R-:W-:Y:S01]  /*61f0*/  FADD R27, |R12|, R35 ;  /* 0x000000230c1b7221 */ /* 0x000fe20000000200 */
[----:B------:R-:W-:Y:S01]  /*6200*/  IMAD.MOV.U32 R24, RZ, RZ, R34 ;  /* 0x000000ffff187224 */ /* 0x000fe200078e0022 */
[----:B------:R-:W-:Y:S01]  /*6210*/  MOV R17, R35 ;  /* 0x0000002300117202 */ /* 0x000fe20000000f00 */
[----:B------:R-:W-:Y:S02]  /*6220*/  IMAD.MOV.U32 R22, RZ, RZ, R32 ;  /* 0x000000ffff167224 */ /* 0x000fe400078e0020 */
[----:B0-----:R-:W-:-:S07]  /*6230*/  IMAD.MOV.U32 R14, RZ, RZ, RZ ;  /* 0x000000ffff0e7224 */ /* 0x001fce00078e00ff */
.L_x_1191:
[----:B--2---:R-:W0:Y:S05]  /*6240*/  BMOV.32.CLEAR R28, B0 ;  /* 0x00000000001c7355 */ /* 0x004e2a0000100000 */
[----:B------:R1:W-:Y:S05]  /*6250*/  BMOV.32 B0, R36 ;  /* 0x0000002400007356 */ /* 0x0003ea0000000000 */
[----:B------:R-:W-:Y:S05]  /*6260*/  BSYNC.RECONVERGENT B0 ;  /* 0x0000000000007941 */ /* 0x000fea0003800200 */
.L_x_1189:
        /* <DEDUP_REMOVED lines=17> */
.L_x_1193:
        /* <DEDUP_REMOVED lines=11> */
.L_x_1194:
[----:B------:R-:W-:Y:S05]  /*6430*/  BSYNC.RELIABLE B10 ;  /* 0x00000000000a7941 */ /* 0x000fea0003800100 */
.L_x_1192:
        /* <DEDUP_REMOVED lines=21> */
.L_x_1196:
[----:B------:R-:W-:Y:S02]  /*6590*/  IMAD.IADD R15, R20, 0x1, R15 ;  /* 0x00000001140f7824 */ /* 0x000fe400078e020f */
[--C-:B------:R-:W-:Y:S01]  /*65a0*/  FADD R35, |R12|, R27.reuse ;  /* 0x0000001b0c237221 */ /* 0x100fe20000000200 */
[----:B------:R-:W-:Y:S02]  /*65b0*/  IMAD.MOV.U32 R34, RZ, RZ, R24 ;  /* 0x000000ffff227224 */ /* 0x000fe400078e0018 */
[----:B------:R-:W-:Y:S02]  /*65c0*/  IMAD.MOV.U32 R32, RZ, RZ, R22 ;  /* 0x000000ffff207224 */ /* 0x000fe400078e0016 */
[----:B------:R-:W-:Y:S02]  /*65d0*/  IMAD.MOV.U32 R17, RZ, RZ, R27 ;  /* 0x000000ffff117224 */ /* 0x000fe400078e001b */
[----:B0-----:R-:W-:-:S07]  /*65e0*/  IMAD.MOV.U32 R14, RZ, RZ, RZ ;  /* 0x000000ffff0e7224 */ /* 0x001fce00078e00ff */
.L_x_1197:
[----:B------:R-:W0:Y:S05]  /*65f0*/  BMOV.32.CLEAR R22, B0 ;  /* 0x0000000000167355 */ /* 0x000e2a0000100000 */
[----:B------:R2:W-:Y:S05]  /*6600*/  BMOV.32 B0, R28 ;  /* 0x0000001c00007356 */ /* 0x0005ea0000000000 */
[----:B------:R-:W-:Y:S05]  /*6610*/  BSYNC.RECONVERGENT B0 ;  /* 0x0000000000007941 */ /* 0x000fea0003800200 */
.L_x_1195:
        /* <DEDUP_REMOVED lines=17> */
.L_x_1199:
        /* <DEDUP_REMOVED lines=11> */
.L_x_1200:
[----:B------:R-:W-:Y:S05]  /*67e0*/  BSYNC.RELIABLE B11 ;  /* 0x00000000000b7941 */ /* 0x000fea0003800100 */
.L_x_1198:
        /* <DEDUP_REMOVED lines=21> */
.L_x_1202:
[----:B------:R-:W-:Y:S01]  /*6940*/  IMAD.IADD R15, R20, 0x1, R15 ;  /* 0x00000001140f7824 */ /* 0x000fe200078e020f */
[----:B------:R-:W-:Y:S01]  /*6950*/  MOV R24, R34 ;  /* 0x0000002200187202 */ /* 0x000fe20000000f00 */
[----:B------:R-:W-:Y:S02]  /*6960*/  IMAD.MOV.U32 R22, RZ, RZ, R32 ;  /* 0x000000ffff167224 */ /* 0x000fe400078e0020 */
[--C-:B------:R-:W-:Y:S01]  /*6970*/  FADD R27, |R12|, R35.reuse ;  /* 0x000000230c1b7221 */ /* 0x100fe20000000200 */
[----:B------:R-:W-:Y:S02]  /*6980*/  IMAD.MOV.U32 R17, RZ, RZ, R35 ;  /* 0x000000ffff117224 */ /* 0x000fe400078e0023 */
[----:B------:R-:W-:-:S07]  /*6990*/  IMAD.MOV.U32 R14, RZ, RZ, RZ ;  /* 0x000000ffff0e7224 */ /* 0x000fce00078e00ff */
.L_x_1203:
[----:B0-----:R-:W0:Y:S05]  /*69a0*/  BMOV.32.CLEAR R13, B0 ;  /* 0x00000000000d7355 */ /* 0x001e2a0000100000 */
[----:B------:R2:W-:Y:S05]  /*69b0*/  BMOV.32 B0, R28 ;  /* 0x0000001c00007356 */ /* 0x0005ea0000000000 */
[----:B------:R-:W-:Y:S05]  /*69c0*/  BSYNC.RECONVERGENT B0 ;  /* 0x0000000000007941 */ /* 0x000fea0003800200 */
.L_x_1201:
[----:B------:R-:W-:Y:S01]  /*69d0*/  VIADD R31, R31, 0x10 ;  /* 0x000000101f1f7836 */ /* 0x000fe20000000000 */
[----:B0-----:R0:W-:Y:S05]  /*69e0*/  BMOV.32 B0, R13 ;  /* 0x0000000d00007356 */ /* 0x0011ea0000000000 */
[----:B------:R-:W-:-:S13]  /*69f0*/  ISETP.GE.AND P0, PT, R31, R26, PT ;  /* 0x0000001a1f00720c */ /* 0x000fda0003f06270 */
[----:B0-----:R-:W-:Y:S05]  /*6a00*/  @!P0 BRA `(.L_x_1204) ;  /* 0xffffffc4001c8947 */ /* 0x001fea000383ffff */
.L_x_1114:
[----:B------:R-:W0:Y:S01]  /*6a10*/  LDC.64 R8, c[0x0][0x390] ;  /* 0x0000e400ff087b82 */ /* 0x000e220000000a00 */
[----:B------:R-:W-:-:S07]  /*6a20*/  IMAD R11, R0, 0xc, RZ ;  /* 0x0000000c000b7824 */ /* 0x000fce00078e02ff */
[----:B------:R-:W3:Y:S08]  /*6a30*/  LDC R13, c[0x3][0x9c] ;  /* 0x00c02700ff0d7b82 */ /* 0x000ef00000000800 */
[----:B------:R-:W4:Y:S01]  /*6a40*/  LDC.64 R14, c[0x3][0xa0] ;  /* 0x00c02800ff0e7b82 */ /* 0x000f220000000a00 */
[----:B0-----:R-:W-:-:S04]  /*6a50*/  IMAD.WIDE.U32 R8, R10, 0xc, R8 ;  /* 0x0000000c0a087825 */ /* 0x001fc800078e0008 */
[----:B------:R-:W-:-:S05]  /*6a60*/  IMAD.IADD R9, R9, 0x1, R11 ;  /* 0x0000000109097824 */ /* 0x000fca00078e020b */
[----:B---3--:R-:W-:Y:S04]  /*6a70*/  STG.E desc[UR6][R8.64], R13 ;  /* 0x0000000d08007986 */ /* 0x008fe8000c101906 */
[----:B----4-:R-:W-:Y:S04]  /*6a80*/  STG.E desc[UR6][R8.64+0x4], R14 ;  /* 0x0000040e08007986 */ /* 0x010fe8000c101906 */
[----:B------:R-:W-:Y:S01]  /*6a90*/  STG.E desc[UR6][R8.64+0x8], R15 ;  /* 0x0000080f08007986 */ /* 0x000fe2000c101906 */
[----:B------:R-:W-:Y:S05]  /*6aa0*/  EXIT ;  /* 0x000000000000794d */ /* 0x000fea0003800000 */
.L_x_1117:
[----:B------:R0:W-:Y:S05]  /*6ab0*/  BMOV.32 B0, R6 ;  /* 0x0000000600007356 */ /* 0x0001ea0000000000 */
[----:B------:R-:W-:Y:S05]  /*6ac0*/  BSYNC.RECONVERGENT B0 ;  /* 0x0000000000007941 */ /* 0x000fea0003800200 */
.L_x_1115:
[----:B------:R-:W-:Y:S01]  /*6ad0*/  LOP3.LUT R28, R28, 0xff, RZ, 0xc0, !PT ;  /* 0x000000ff1c1c7812 */ /* 0x000fe200078ec0ff */
[----:B------:R-:W-:Y:S01]  /*6ae0*/  BSSY.RECONVERGENT B0, `(.L_x_1205) ;  /* 0x0000011000007945 */ /* 0x000fe20003800200 */
[----:B------:R-:W-:Y:S01]  /*6af0*/  ISETP.NE.AND P0, PT, R14, RZ, PT ;  /* 0x000000ff0e00720c */ /* 0x000fe20003f05270 */
[----:B------:R-:W-:Y:S02]  /*6b00*/  HFMA2 R8, -RZ, RZ, 1.82421875, -19.203125 ;  /* 0x3f4ccccdff087431 */ /* 0x000fe400000001ff */
        /* <DEDUP_REMOVED lines=10> */
[----:B------:R-:W-:Y:S01]  /*6bb0*/  @!P0 FSEL R8, R8, 1, !P1 ;  /* 0x3f80000008088808 */ /* 0x000fe20004800000 */
[----:B------:R-:W-:Y:S01]  /*6bc0*/  @P0 IMAD.MOV.U32 R8, RZ, RZ, 0x3f800000 ;  /* 0x3f800000ff080424 */ /* 0x000fe200078e00ff */
[----:B------:R-:W-:Y:S07]  /*6bd0*/  BRA `(.L_x_1206) ;  /* 0x0000000000047947 */ /* 0x000fee0003800000 */
.L_x_1207:
[----:B------:R-:W-:-:S07]  /*6be0*/  IMAD.MOV.U32 R8, RZ, RZ, 0x3f666666 ;  /* 0x3f666666ff087424 */ /* 0x000fce00078e00ff */
.L_x_1206:
[----:B------:R-:W-:Y:S05]  /*6bf0*/  BSYNC.RECONVERGENT B0 ;  /* 0x0000000000007941 */ /* 0x000fea0003800200 */
.L_x_1205:
        /* <DEDUP_REMOVED lines=12> */
[----:B-1234-:R-:W-:Y:S05]  /*6cc0*/  CALL.REL.NOINC `($__internal_22_$__cuda_sm3x_div_rn_noftz_f32_slowpath) ;  /* 0x0000000400847944 */ /* 0x01efea0003c00000 */
.L_x_1209:
[----:B------:R-:W-:Y:S05]  /*6cd0*/  BSYNC.RECONVERGENT B0 ;  /* 0x0000000000007941 */ /* 0x000fea0003800200 */
.L_x_1208:
[----:B------:R-:W0:Y:S01]  /*6ce0*/  LDC.64 R12, c[0x0][0x390] ;  /* 0x0000e400ff0c7b82 */ /* 0x000e220000000a00 */
[----:B------:R-:W5:Y:S01]  /*6cf0*/  LDCU UR4, c[0x3][0x9c] ;  /* 0x00c01380ff0477ac */ /* 0x000f620008000800 */
[----:B------:R-:W-:Y:S01]  /*6d00*/  FMNMX R2, R2, 1, PT ;  /* 0x3f80000002027809 */ /* 0x000fe20003800000 */
[-C--:B--2---:R-:W-:Y:S01]  /*6d10*/  FMUL R6, R6, R8.reuse ;  /* 0x0000000806067220 */ /* 0x084fe20000400000 */
[-C--:B---3--:R-:W-:Y:S01]  /*6d20*/  FMUL R4, R5, R8.reuse ;  /* 0x0000000805047220 */ /* 0x088fe20000400000 */
[----:B------:R-:W2:Y:S01]  /*6d30*/  LDCU.64 UR10, c[0x3][0xa0] ;  /* 0x00c01400ff0a77ac */ /* 0x000ea20008000a00 */
[----:B----4-:R-:W-:Y:S01]  /*6d40*/  FMUL R8, R3, R8 ;  /* 0x0000000803087220 */ /* 0x010fe20000400000 */
[----:B------:R-:W-:Y:S01]  /*6d50*/  FMUL R2, R2, R2 ;  /* 0x0000000202027220 */ /* 0x000fe20000400000 */
[----:B------:R-:W-:-:S03]  /*6d60*/  IMAD R9, R0, 0xc, RZ ;  /* 0x0000000c00097824 */ /* 0x000fc600078e02ff */
[C---:B------:R-:W-:Y:S01]  /*6d70*/  FADD R3, -R2.reuse, 1 ;  /* 0x3f80000002037421 */ /* 0x040fe20000000100 */
[C---:B-----5:R-:W-:Y:S01]  /*6d80*/  FMUL R5, R2.reuse, UR4 ;  /* 0x0000000402057c20 */ /* 0x060fe20008400000 */
[----:B--2---:R-:W-:Y:S01]  /*6d90*/  FMUL R0, R2, UR10 ;  /* 0x0000000a02007c20 */ /* 0x004fe20008400000 */
[----:B0-----:R-:W-:-:S04]  /*6da0*/  IMAD.WIDE.U32 R12, R10, 0xc, R12 ;  /* 0x0000000c0a0c7825 */ /* 0x001fc800078e000c */
[----:B------:R-:W-:Y:S01]  /*6db0*/  FMUL R11, R2, UR11 ;  /* 0x0000000b020b7c20 */ /* 0x000fe20008400000 */
[----:B------:R-:W-:Y:S01]  /*6dc0*/  FFMA R5, R6, R3, R5 ;  /* 0x0000000306057223 */ /* 0x000fe20000000005 */
[----:B------:R-:W-:Y:S02]  /*6dd0*/  IMAD.IADD R13, R13, 0x1, R9 ;  /* 0x000000010d0d7824 */ /* 0x000fe400078e0209 */
[C---:B------:R-:W-:Y:S01]  /*6de0*/  FFMA R9, R3.reuse, R4, R0 ;  /* 0x0000000403097223 */ /* 0x040fe20000000000 */
[----:B------:R-:W-:Y:S02]  /*6df0*/  FFMA R11, R3, R8, R11 ;  /* 0x00000008030b7223 */ /* 0x000fe4000000000b */
[----:B------:R-:W-:Y:S04]  /*6e00*/  STG.E desc[UR6][R12.64], R5 ;  /* 0x000000050c007986 */ /* 0x000fe8000c101906 */
[----:B------:R-:W-:Y:S04]  /*6e10*/  STG.E desc[UR6][R12.64+0x4], R9 ;  /* 0x000004090c007986 */ /* 0x000fe8000c101906 */
[----:B------:R-:W-:Y:S01]  /*6e20*/  STG.E desc[UR6][R12.64+0x8], R11 ;  /* 0x0000080b0c007986 */ /* 0x000fe2000c101906 */
[----:B------:R-:W-:Y:S05]  /*6e30*/  EXIT ;  /* 0x000000000000794d */ /* 0x000fea0003800000 */
        .weak           $__internal_20_$__cuda_sm20_rcp_rn_f32_slowpath
        .type           $__internal_20_$__cuda_sm20_rcp_rn_f32_slowpath,@function
        .size           $__internal_20_$__cuda_sm20_rcp_rn_f32_slowpath,($__internal_21_$__cuda_sm20_sqrt_rn_f32_slowpath - $__internal_20_$__cuda_sm20_rcp_rn_f32_slowpath)
$__internal_20_$__cuda_sm20_rcp_rn_f32_slowpath:
        /* <DEDUP_REMOVED lines=15> */
.L_x_1211:
        /* <DEDUP_REMOVED lines=33> */
.L_x_1213:
[----:B------:R0:W1:Y:S02]  /*7140*/  MUFU.RCP R9, R0 ;  /* 0x0000000000097308 */ /* 0x0000640000001000 */
.L_x_1212:
[----:B------:R-:W-:Y:S05]  /*7150*/  BSYNC.RECONVERGENT B1 ;  /* 0x0000000000017941 */ /* 0x000fea0003800200 */
.L_x_1210:
[----:B------:R-:W-:-:S04]  /*7160*/  IMAD.MOV.U32 R15, RZ, RZ, 0x0 ;  /* 0x00000000ff0f7424 */ /* 0x000fc800078e00ff */
[----:B01----:R-:W-:Y:S05]  /*7170*/  RET.REL.NODEC R14 `(_Z13render_kernelPKaPKfPfiiiiiff) ;  /* 0xffffff8c0ea07950 */ /* 0x003fea0003c3ffff */
        .weak           $__internal_21_$__cuda_sm20_sqrt_rn_f32_slowpath
        .type           $__internal_21_$__cuda_sm20_sqrt_rn_f32_slowpath,@function
        .size           $__internal_21_$__cuda_sm20_sqrt_rn_f32_slowpath,($__internal_22_$__cuda_sm3x_div_rn_noftz_f32_slowpath - $__internal_21_$__cuda_sm20_sqrt_rn_f32_slowpath)
$__internal_21_$__cuda_sm20_sqrt_rn_f32_slowpath:
        /* <DEDUP_REMOVED lines=19> */
.L_x_1214:
[----:B------:R-:W-:Y:S02]  /*72b0*/  IMAD.MOV.U32 R12, RZ, RZ, R14 ;  /* 0x000000ffff0c7224 */ /* 0x000fe400078e000e */
[----:B------:R-:W-:-:S04]  /*72c0*/  IMAD.MOV.U32 R13, RZ, RZ, 0x0 ;  /* 0x00000000ff0d7424 */ /* 0x000fc800078e00ff */
[----:B------:R-:W-:Y:S05]  /*72d0*/  RET.REL.NODEC R12 `(_Z13render_kernelPKaPKfPfiiiiiff) ;  /* 0xffffff8c0c487950 */ /* 0x000fea0003c3ffff */
        .weak           $__internal_22_$__cuda_sm3x_div_rn_noftz_f32_slowpath
        .type           $__internal_22_$__cuda_sm3x_div_rn_noftz_f32_slowpath,@function
        .size           $__internal_22_$__cuda_sm3x_div_rn_noftz_f32_slowpath,(.L_x_1249 - $__internal_22_$__cuda_sm3x_div_rn_noftz_f32_slowpath)
$__internal_22_$__cuda_sm3x_div_rn_noftz_f32_slowpath:
[----:B------:R-:W-:Y:S01]  /*72e0*/  SHF.R.U32.HI R13, RZ, 0x17, R12 ;  /* 0x00000017ff0d7819 */ /* 0x000fe2000001160c */
[----:B------:R-:W0:Y:S05]  /*72f0*/  BMOV.32.CLEAR R11, B0 ;  /* 0x00000000000b7355 */ /* 0x000e2a0000100000 */
[----:B------:R-:W-:Y:S01]  /*7300*/  SHF.R.U32.HI R16, RZ, 0x17, R17 ;  /* 0x00000017ff107819 */ /* 0x000fe20000011611 */
[----:B------:R-:W-:Y:S01]  /*7310*/  BSSY.RECONVERGENT B0, `(.L_x_1215) ;  /* 0x000006e000007945 */ /* 0x000fe20003800200 */
[----:B------:R-:W-:Y:S02]  /*7320*/  LOP3.LUT R13, R13, 0xff, RZ, 0xc0, !PT ;  /* 0x000000ff0d0d7812 */ /* 0x000fe400078ec0ff */
[----:B------:R-:W-:-:S03]  /*7330*/  LOP3.LUT R16, R16, 0xff, RZ, 0xc0, !PT ;  /* 0x000000ff10107812 */ /* 0x000fc600078ec0ff */
[----:B------:R-:W-:Y:S02]  /*7340*/  VIADD R2, R13, 0xffffffff ;  /* 0xffffffff0d027836 */ /* 0x000fe40000000000 */
[----:B------:R-:W-:-:S03]  /*7350*/  VIADD R9, R16, 0xffffffff ;  /* 0xffffffff10097836 */ /* 0x000fc60000000000 */
[----:B------:R-:W-:Y:S01]  /*7360*/  ISETP.GT.U32.AND P0, PT, R2, 0xfd, PT ;  /* 0x000000fd0200780c */ /* 0x000fe20003f04070 */
[----:B------:R-:W-:-:S03]  /*7370*/  IMAD.MOV.U32 R2, RZ, RZ, R12 ;  /* 0x000000ffff027224 */ /* 0x000fc600078e000c */
[----:B------:R-:W-:Y:S02]  /*7380*/  ISETP.GT.U32.OR P0, PT, R9, 0xfd, P0 ;  /* 0x000000fd0900780c */ /* 0x000fe40000704470 */
[----:B------:R-:W1:Y:S05]  /*7390*/  BMOV.32.CLEAR R9, B0 ;  /* 0x0000000000097355 */ /* 0x000e6a0000100000 */
[----:B0-----:R0:W-:Y:S06]  /*73a0*/  BMOV.32 B0, R11 ;  /* 0x0000000b00007356 */ /* 0x0011ec0000000000 */
[----:B------:R-:W-:Y:S01]  /*73b0*/  @!P0 MOV R14, RZ ;  /* 0x000000ff000e8202 */ /* 0x000fe20000000f00 */
        /* <DEDUP_REMOVED lines=26> */
.L_x_1216:
[----:B------:R-:W-:Y:S01]  /*7560*/  LEA R27, R13, 0xc0800000, 0x17 ;  /* 0xc08000000d1b7811 */ /* 0x000fe200078eb8ff */
[----:B------:R-:W-:Y:S01]  /*7570*/  VIADD R16, R16, 0xffffff81 ;  /* 0xffffff8110107836 */ /* 0x000fe20000000000 */
[----:B------:R-:W1:Y:S05]  /*7580*/  BMOV.32.CLEAR R12, B0 ;  /* 0x00000000000c7355 */ /* 0x000e6a0000100000 */
[----:B------:R-:W-:Y:S01]  /*7590*/  IADD3 R27, PT, PT, -R27, R2, RZ ;  /* 0x000000021b1b7210 */ /* 0x000fe20007ffe1ff */
[----:B------:R-:W-:Y:S01]  /*75a0*/  IMAD R2, R16, -0x800000, R17 ;  /* 0xff80000010027824 */ /* 0x000fe200078e0211 */
[----:B------:R-:W-:Y:S02]  /*75b0*/  BSSY.RECONVERGENT B0, `(.L_x_1221) ;  /* 0x0000037000007945 */ /* 0x000fe40003800200 */
        /* <DEDUP_REMOVED lines=48> */
.L_x_1223:
[----:B------:R-:W-:-:S04]  /*78c0*/  LOP3.LUT R2, R2, 0x80000000, RZ, 0xc0, !PT ;  /* 0x8000000002027812 */ /* 0x000fc800078ec0ff */
[----:B------:R-:W-:Y:S01]  /*78d0*/  LOP3.LUT R2, R2, 0x7f800000, RZ, 0xfc, !PT ;  /* 0x7f80000002027812 */ /* 0x000fe200078efcff */
[----:B------:R-:W-:Y:S06]  /*78e0*/  BRA `(.L_x_1224) ;  /* 0x0000000000047947 */ /* 0x000fec0003800000 */
.L_x_1222:
[----:B------:R-:W-:-:S07]  /*78f0*/  IMAD R2, R17, 0x800000, R2 ;  /* 0x0080000011027824 */ /* 0x000fce00078e0202 */
.L_x_1224:
[----:B------:R-:W0:Y:S05]  /*7900*/  BMOV.32.CLEAR R11, B11 ;  /* 0x000000000b0b7355 */ /* 0x000e2a0000100000 */
[----:B------:R1:W-:Y:S05]  /*7910*/  BMOV.32 B11, R14 ;  /* 0x0000000e0b007356 */ /* 0x0003ea0000000000 */
[----:B------:R-:W-:Y:S05]  /*7920*/  BSYNC.RECONVERGENT B11 ;  /* 0x00000000000b7941 */ /* 0x000fea0003800200 */
.L_x_1221:
[----:B0-----:R2:W-:Y:S05]  /*7930*/  BMOV.32 B11, R11 ;  /* 0x0000000b0b007356 */ /* 0x0015ea0000000000 */
[----:B------:R-:W-:Y:S05]  /*7940*/  BRA `(.L_x_1225) ;  /* 0x0000000000207947 */ /* 0x000fea0003800000 */
.L_x_1220:
[----:B------:R-:W-:-:S04]  /*7950*/  LOP3.LUT R2, R2, 0x80000000, R17, 0x48, !PT ;  /* 0x8000000002027812 */ /* 0x000fc800078e4811 */
[----:B------:R-:W-:Y:S01]  /*7960*/  LOP3.LUT R2, R2, 0x7f800000, RZ, 0xfc, !PT ;  /* 0x7f80000002027812 */ /* 0x000fe200078efcff */
[----:B------:R-:W-:Y:S06]  /*7970*/  BRA `(.L_x_1225) ;  /* 0x0000000000147947 */ /* 0x000fec0003800000 */
.L_x_1219:
[----:B------:R-:W-:Y:S01]  /*7980*/  LOP3.LUT R2, R2, 0x80000000, R17, 0x48, !PT ;  /* 0x8000000002027812 */ /* 0x000fe200078e4811 */
[----:B------:R-:W-:Y:S06]  /*7990*/  BRA `(.L_x_1225) ;  /* 0x00000000000c7947 */ /* 0x000fec0003800000 */
.L_x_1218:
[----:B------:R-:W1:Y:S01]  /*79a0*/  MUFU.RSQ R2, -QNAN ;  /* 0xffc0000000027908 */ /* 0x000e620000001400 */
[----:B------:R-:W-:Y:S05]  /*79b0*/  BRA `(.L_x_1225) ;  /* 0x0000000000047947 */ /* 0x000fea0003800000 */
.L_x_1217:
[----:B------:R-:W-:-:S07]  /*79c0*/  FADD.FTZ R2, R17, R12 ;  /* 0x0000000c11027221 */ /* 0x000fce0000010000 */
.L_x_1225:
[----:B0-2---:R-:W0:Y:S05]  /*79d0*/  BMOV.32.CLEAR R11, B11 ;  /* 0x000000000b0b7355 */ /* 0x005e2a0000100000 */
[----:B------:R2:W-:Y:S05]  /*79e0*/  BMOV.32 B11, R9 ;  /* 0x000000090b007356 */ /* 0x0005ea0000000000 */
[----:B------:R-:W-:Y:S05]  /*79f0*/  BSYNC.RECONVERGENT B11 ;  /* 0x00000000000b7941 */ /* 0x000fea0003800200 */
.L_x_1215:
[----:B------:R-:W-:Y:S01]  /*7a00*/  IMAD.MOV.U32 R12, RZ, RZ, R4 ;  /* 0x000000ffff0c7224 */ /* 0x000fe200078e0004 */
[----:B0-----:R1:W-:Y:S05]  /*7a10*/  BMOV.32 B11, R11 ;  /* 0x0000000b0b007356 */ /* 0x0013ea0000000000 */
[----:B------:R-:W-:-:S04]  /*7a20*/  IMAD.MOV.U32 R13, RZ, RZ, 0x0 ;  /* 0x00000000ff0d7424 */ /* 0x000fc800078e00ff */
[----:B-12---:R-:W-:Y:S05]  /*7a30*/  RET.REL.NODEC R12 `(_Z13render_kernelPKaPKfPfiiiiiff) ;  /* 0xffffff840c707950 */ /* 0x006fea0003c3ffff */
.L_x_1226:
        /* <DEDUP_REMOVED lines=12> */
.L_x_1249:


//--------------------- .nv.global.init           --------------------------
	.section	.nv.global.init,"aw",@progbits
	.align	4
.nv.global.init:
	.type		__cudart_i2opi_f,@object
	.size		__cudart_i2opi_f,(.L_4 - __cudart_i2opi_f)
__cudart_i2opi_f:
        /*0000*/ 	.byte	0x41, 0x90, 0x43, 0x3c, 0x99, 0x95, 0x62, 0xdb, 0xc0, 0xdd, 0x34, 0xf5, 0xd1, 0x57, 0x27, 0xfc
        /*0010*/ 	.byte	0x29, 0x15, 0x44, 0x4e, 0x6e, 0x83, 0xf9, 0xa2
.L_4:


//--------------------- .nv.shared.update_cameras_kernel --------------------------
	.section	.nv.shared.update_cameras_kernel,"aw",@nobits
	.sectionflags	@""
	.align	16
	.zero		1024


//--------------------- .nv.shared.reserved.0     --------------------------
	.section	.nv.shared.reserved.0,"aw",@nobits
	.weak		__nv_reservedSMEM_offset_0_alias
	.size		__nv_reservedSMEM_offset_0_alias, 0, 64
	.other		__nv_reservedSMEM_offset_0_alias,@"STO_CUDA_RESERVED_SHARED STV_DEFAULT"
__nv_reservedSMEM_offset_0_alias:
	.zero		0
	.zero		64


//--------------------- .nv.shared._Z24place_tree_kernel_maskedPaPKbiiiiiii --------------------------
	.section	.nv.shared._Z24place_tree_kernel_maskedPaPKbiiiiiii,"aw",@nobits
	.sectionflags	@""
	.align	16
	.zero		1024


//--------------------- .nv.shared._Z28generate_world_kernel_maskedPaPKbiiiii --------------------------
	.section	.nv.shared._Z28generate_world_kernel_maskedPaPKbiiiii,"aw",@nobits
	.sectionflags	@""
	.align	16
	.zero		1024


//--------------------- .nv.shared._Z21episode_update_kernelPiPKbi --------------------------
	.section	.nv.shared._Z21episode_update_kernelPiPKbi,"aw",@nobits
	.sectionflags	@""
	.align	16
	.zero		1024


//--------------------- .nv.shared._Z20episode_check_kernelPKiPbii --------------------------
	.section	.nv.shared._Z20episode_check_kernelPKiPbii,"aw",@nobits
	.sectionflags	@""
	.align	16
	.zero		1024


//--------------------- .nv.shared._Z18place_house_kernelPaiiiiiii --------------------------
	.section	.nv.shared._Z18place_house_kernelPaiiiiiii,"aw",@nobits
	.sectionflags	@""
	.align	16
	.zero		1024


//--------------------- .nv.shared._Z17place_tree_kernelPaiiiiiii --------------------------
	.section	.nv.shared._Z17place_tree_kernelPaiiiiiii,"aw",@nobits
	.sectionflags	@""
	.align	16
	.zero		1024


//--------------------- .nv.shared._Z21generate_world_kernelPaiiiiij --------------------------
	.section	.nv.shared._Z21generate_world_kernelPaiiiiij,"aw",@nobits
	.sectionflags	@""
	.align	16
	.zero		1024


//--------------------- .nv.shared._Z12reset_kernelPfS_S_S_PbPKbifff --------------------------
	.section	.nv.shared._Z12reset_kernelPfS_S_S_PbPKbifff,"aw",@nobits
	.sectionflags	@""
	.align	16
	.zero		1024


//--------------------- .nv.shared._Z20raycast_break_kernelPaPKfS1_S1_PKbPfiiiiaf --------------------------
	.section	.nv.shared._Z20raycast_break_kernelPaPKfS1_S1_PKbPfiiiiaf,"aw",@nobits
	.sectionflags	@""
	.align	16
	.zero		1024


//--------------------- .nv.shared._Z23raycast_interact_kernelPaPKfS1_S1_PKbS3_Pfiiiiaf --------------------------
	.section	.nv.shared._Z23raycast_interact_kernelPaPKfS1_S1_PKbS3_Pfiiiiaf,"aw",@nobits
	.sectionflags	@""
	.align	16
	.zero		1024


//--------------------- .nv.shared._Z14physics_kernelPfS_S_S_PbPKfS2_S2_S2_PKbS2_iiiiffff --------------------------
	.section	.nv.shared._Z14physics_kernelPfS_S_S_PbPKfS2_S2_S2_PKbS2_iiiiffff,"aw",@nobits
	.sectionflags	@""
	.align	16
	.zero		1024


//--------------------- .nv.shared._Z21decode_actions_kernelPKaPKfPfS3_S3_S3_PbS4_S4_S3_if --------------------------
	.section	.nv.shared._Z21decode_actions_kernelPKaPKfPfS3_S3_S3_PbS4_S4_S3_if,"aw",@nobits
	.sectionflags	@""
	.align	16
	.zero		1024


//--------------------- .nv.shared._Z24render_kernel_uint8_fastPKaPKfPhiiiiiffi --------------------------
	.section	.nv.shared._Z24render_kernel_uint8_fastPKaPKfPhiiiiiffi,"aw",@nobits
	.sectionflags	@""
	.align	16
	.zero		1024


//--------------------- .nv.shared._Z24render_kernel_uint8_fp16PKaPKfPhiiiiiff --------------------------
	.section	.nv.shared._Z24render_kernel_uint8_fp16PKaPKfPhiiiiiff,"aw",@nobits
	.sectionflags	@""
	.align	16
	.zero		1024


//--------------------- .nv.shared._Z27render_kernel_uint8_minimalPKaPKfPhiiiiiff --------------------------
	.section	.nv.shared._Z27render_kernel_uint8_minimalPKaPKfPhiiiiiff,"aw",@nobits
	.sectionflags	@""
	.align	16
	.zero		1024


//--------------------- .nv.shared._Z24render_kernel_uint8_smemPKaPKfPhiiiii --------------------------
	.section	.nv.shared._Z24render_kernel_uint8_smemPKaPKfPhiiiii,"aw",@nobits
	.sectionflags	@""
	.align	16
	.zero		1024


//--------------------- .nv.shared._Z29render_kernel_uint8_coalescedPKaPKfPhiiiii --------------------------
	.section	.nv.shared._Z29render_kernel_uint8_coalescedPKaPKfPhiiiii,"aw",@nobits
	.sectionflags	@""
	.align	16
	.zero		1024


//--------------------- .nv.shared._Z28render_kernel_uint8_prebasisPKaPKfPhiiiiiii --------------------------
	.section	.nv.shared._Z28render_kernel_uint8_prebasisPKaPKfPhiiiiiii,"aw",@nobits
	.sectionflags	@""
	.align	16
.nv.shared._Z28render_kernel_uint8_prebasisPKaPKfPhiiiiiii:
	.zero		1088


//--------------------- .nv.shared._Z30precompute_camera_basis_kernelPKfPfiiif --------------------------
	.section	.nv.shared._Z30precompute_camera_basis_kernelPKfPfiiif,"aw",@nobits
	.sectionflags	@""
	.align	16
	.zero		1024


//--------------------- .nv.shared._Z19render_kernel_uint8PKaPKfPhiiiiiff --------------------------
	.section	.nv.shared._Z19render_kernel_uint8PKaPKfPhiiiiiff,"aw",@nobits
	.sectionflags	@""
	.align	16
	.zero		1024


//--------------------- .nv.shared._Z13render_kernelPKaPKfPfiiiiiff --------------------------
	.section	.nv.shared._Z13render_kernelPKaPKfPfiiiiiff,"aw",@nobits
	.sectionflags	@""
	.align	16
	.zero		1024


//--------------------- .nv.constant0.update_cameras_kernel --------------------------
	.section	.nv.constant0.update_cameras_kernel,"a",@progbits
	.sectionflags	@""
	.align	4
.nv.constant0.update_cameras_kernel:
	.zero		932


//--------------------- .nv.constant0._Z24place_tree_kernel_maskedPaPKbiiiiiii --------------------------
	.section	.nv.constant0._Z24place_tree_kernel_maskedPaPKbiiiiiii,"a",@progbits
	.sectionflags	@""
	.align	4
.nv.constant0._Z24place_tree_kernel_maskedPaPKbiiiiiii:
	.zero		940


//--------------------- .nv.constant0._Z28generate_world_kernel_maskedPaPKbiiiii --------------------------
	.section	.nv.constant0._Z28generate_world_kernel_maskedPaPKbiiiii,"a",@progbits
	.sectionflags	@""
	.align	4
.nv.constant0._Z28generate_world_kernel_maskedPaPKbiiiii:
	.zero		932


//--------------------- .nv.constant0._Z21episode_update_kernelPiPKbi --------------------------
	.section	.nv.constant0._Z21episode_update_kernelPiPKbi,"a",@progbits
	.sectionflags	@""
	.align	4
.nv.constant0._Z21episode_update_kernelPiPKbi:
	.zero		916


//--------------------- .nv.constant0._Z20episode_check_kernelPKiPbii --------------------------
	.section	.nv.constant0._Z20episode_check_kernelPKiPbii,"a",@progbits
	.sectionflags	@""
	.align	4
.nv.constant0._Z20episode_check_kernelPKiPbii:
	.zero		920


//--------------------- .nv.constant0._Z18place_house_kernelPaiiiiiii --------------------------
	.section	.nv.constant0._Z18place_house_kernelPaiiiiiii,"a",@progbits
	.sectionflags	@""
	.align	4
.nv.constant0._Z18place_house_kernelPaiiiiiii:
	.zero		932


//--------------------- .nv.constant0._Z17place_tree_kernelPaiiiiiii --------------------------
	.section	.nv.constant0._Z17place_tree_kernelPaiiiiiii,"a",@progbits
	.sectionflags	@""
	.align	4
.nv.constant0._Z17place_tree_kernelPaiiiiiii:
	.zero		932


//--------------------- .nv.constant0._Z21generate_world_kernelPaiiiiij --------------------------
	.section	.nv.constant0._Z21generate_world_kernelPaiiiiij,"a",@progbits
	.sectionflags	@""
	.align	4
.nv.constant0._Z21generate_world_kernelPaiiiiij:
	.zero		928


//--------------------- .nv.constant0._Z12reset_kernelPfS_S_S_PbPKbifff --------------------------
	.section	.nv.constant0._Z12reset_kernelPfS_S_S_PbPKbifff,"a",@progbits
	.sectionflags	@""
	.align	4
.nv.constant0._Z12reset_kernelPfS_S_S_PbPKbifff:
	.zero		960


//--------------------- .nv.constant0._Z20raycast_break_kernelPaPKfS1_S1_PKbPfiiiiaf --------------------------
	.section	.nv.constant0._Z20raycast_break_kernelPaPKfS1_S1_PKbPfiiiiaf,"a",@progbits
	.sectionflags	@""
	.align	4
.nv.constant0._Z20raycast_break_kernelPaPKfS1_S1_PKbPfiiiiaf:
	.zero		968


//--------------------- .nv.constant0._Z23raycast_interact_kernelPaPKfS1_S1_PKbS3_Pfiiiiaf --------------------------
	.section	.nv.constant0._Z23raycast_interact_kernelPaPKfS1_S1_PKbS3_Pfiiiiaf,"a",@progbits
	.sectionflags	@""
	.align	4
.nv.constant0._Z23raycast_interact_kernelPaPKfS1_S1_PKbS3_Pfiiiiaf:
	.zero		976


//--------------------- .nv.constant0._Z14physics_kernelPfS_S_S_PbPKfS2_S2_S2_PKbS2_iiiiffff --------------------------
	.section	.nv.constant0._Z14physics_kernelPfS_S_S_PbPKfS2_S2_S2_PKbS2_iiiiffff,"a",@progbits
	.sectionflags	@""
	.align	4
.nv.constant0._Z14physics_kernelPfS_S_S_PbPKfS2_S2_S2_PKbS2_iiiiffff:
	.zero		1016


//--------------------- .nv.constant0._Z21decode_actions_kernelPKaPKfPfS3_S3_S3_PbS4_S4_S3_if --------------------------
	.section	.nv.constant0._Z21decode_actions_kernelPKaPKfPfS3_S3_S3_PbS4_S4_S3_if,"a",@progbits
	.sectionflags	@""
	.align	4
.nv.constant0._Z21decode_actions_kernelPKaPKfPfS3_S3_S3_PbS4_S4_S3_if:
	.zero		984


//--------------------- .nv.constant0._Z24render_kernel_uint8_fastPKaPKfPhiiiiiffi --------------------------
	.section	.nv.constant0._Z24render_kernel_uint8_fastPKaPKfPhiiiiiffi,"a",@progbits
	.sectionflags	@""
	.align	4
.nv.constant0._Z24render_kernel_uint8_fastPKaPKfPhiiiiiffi:
	.zero		952


//--------------------- .nv.constant0._Z24render_kernel_uint8_fp16PKaPKfPhiiiiiff --------------------------
	.section	.nv.constant0._Z24render_kernel_uint8_fp16PKaPKfPhiiiiiff,"a",@progbits
	.sectionflags	@""
	.align	4
.nv.constant0._Z24render_kernel_uint8_fp16PKaPKfPhiiiiiff:
	.zero		948


//--------------------- .nv.constant0._Z27render_kernel_uint8_minimalPKaPKfPhiiiiiff --------------------------
	.section	.nv.constant0._Z27render_kernel_uint8_minimalPKaPKfPhiiiiiff,"a",@progbits
	.sectionflags	@""
	.align	4
.nv.constant0._Z27render_kernel_uint8_minimalPKaPKfPhiiiiiff:
	.zero		948


//--------------------- .nv.constant0._Z24render_kernel_uint8_smemPKaPKfPhiiiii --------------------------
	.section	.nv.constant0._Z24render_kernel_uint8_smemPKaPKfPhiiiii,"a",@progbits
	.sectionflags	@""
	.align	4
.nv.constant0._Z24render_kernel_uint8_smemPKaPKfPhiiiii:
	.zero		940


//--------------------- .nv.constant0._Z29render_kernel_uint8_coalescedPKaPKfPhiiiii --------------------------
	.section	.nv.constant0._Z29render_kernel_uint8_coalescedPKaPKfPhiiiii,"a",@progbits
	.sectionflags	@""
	.align	4
.nv.constant0._Z29render_kernel_uint8_coalescedPKaPKfPhiiiii:
	.zero		940


//--------------------- .nv.constant0._Z28render_kernel_uint8_prebasisPKaPKfPhiiiiiii --------------------------
	.section	.nv.constant0._Z28render_kernel_uint8_prebasisPKaPKfPhiiiiiii,"a",@progbits
	.sectionflags	@""
	.align	4
.nv.constant0._Z28render_kernel_uint8_prebasisPKaPKfPhiiiiiii:
	.zero		948


//--------------------- .nv.constant0._Z30precompute_camera_basis_kernelPKfPfiiif --------------------------
	.section	.nv.constant0._Z30precompute_camera_basis_kernelPKfPfiiif,"a",@progbits
	.sectionflags	@""
	.align	4
.nv.constant0._Z30precompute_camera_basis_kernelPKfPfiiif:
	.zero		928


//--------------------- .nv.constant0._Z19render_kernel_uint8PKaPKfPhiiiiiff --------------------------
	.section	.nv.constant0._Z19render_kernel_uint8PKaPKfPhiiiiiff,"a",@progbits
	.sectionflags	@""
	.align	4
.nv.constant0._Z19render_kernel_uint8PKaPKfPhiiiiiff:
	.zero		948


//--------------------- .nv.constant0._Z13render_kernelPKaPKfPfiiiiiff --------------------------
	.section	.nv.constant0._Z13render_kernelPKaPKfPfiiiiiff,"a",@progbits
	.sectionflags	@""
	.align	4
.nv.constant0._Z13render_kernelPKaPKfPfiiiiiff:
	.zero		948


//--------------------- SYMBOLS --------------------------

	.type		.nv.reservedSmem.offset0,@object
	.size		.nv.reservedSmem.offset0,0x4
	.type		.nv.reservedSmem.cap,@object
	.size		.nv.reservedSmem.cap,0x4
